//
// Generated by NVIDIA NVVM Compiler
//
// Compiler Build ID: CL-36424714
// Cuda compilation tools, release 13.0, V13.0.88
// Based on NVVM 20.0.0
//

.version 9.0
.target sm_100
.address_size 64

// _ZZN3cub18CUB_300001_SM_10006detail4scan16DeviceScanKernelINS2_10policy_hubIiiijN4cuda3std3__44plusIvEEE10Policy1000EN6thrust24THRUST_300001_SM_1000_NS10device_ptrIKiEENSE_IiEENS0_13ScanTileStateIiLb1EEES9_NS0_8NullTypeEjiLb0ESK_EEvT0_T1_T2_iT3_T4_T5_E12temp_storage has been demoted
// _ZZN3cub18CUB_300001_SM_10006detail4scan16DeviceScanKernelINS2_10policy_hubIiiimN4cuda3std3__44plusIvEEE10Policy1000EN6thrust24THRUST_300001_SM_1000_NS10device_ptrIKiEENSE_IiEENS0_13ScanTileStateIiLb1EEES9_NS0_8NullTypeEmiLb0ESK_EEvT0_T1_T2_iT3_T4_T5_E12temp_storage has been demoted
.global .align 1 .b8 _ZN34_INTERNAL_0456cae3_4_k_cu_2411c17c4cuda3std3__45__cpo5beginE[1];
.global .align 1 .b8 _ZN34_INTERNAL_0456cae3_4_k_cu_2411c17c4cuda3std3__45__cpo3endE[1];
.global .align 1 .b8 _ZN34_INTERNAL_0456cae3_4_k_cu_2411c17c4cuda3std3__45__cpo6cbeginE[1];
.global .align 1 .b8 _ZN34_INTERNAL_0456cae3_4_k_cu_2411c17c4cuda3std3__45__cpo4cendE[1];
.global .align 1 .b8 _ZN34_INTERNAL_0456cae3_4_k_cu_2411c17c4cuda3std3__45__cpo6rbeginE[1];
.global .align 1 .b8 _ZN34_INTERNAL_0456cae3_4_k_cu_2411c17c4cuda3std3__45__cpo4rendE[1];
.global .align 1 .b8 _ZN34_INTERNAL_0456cae3_4_k_cu_2411c17c4cuda3std3__45__cpo7crbeginE[1];
.global .align 1 .b8 _ZN34_INTERNAL_0456cae3_4_k_cu_2411c17c4cuda3std3__45__cpo5crendE[1];
.global .align 1 .b8 _ZN34_INTERNAL_0456cae3_4_k_cu_2411c17c4cuda3std3__436_GLOBAL__N__0456cae3_4_k_cu_2411c17c6ignoreE[1];
.global .align 1 .b8 _ZN34_INTERNAL_0456cae3_4_k_cu_2411c17c4cuda3std3__419piecewise_constructE[1];
.global .align 1 .b8 _ZN34_INTERNAL_0456cae3_4_k_cu_2411c17c4cuda3std3__48in_placeE[1];
.global .align 1 .b8 _ZN34_INTERNAL_0456cae3_4_k_cu_2411c17c4cuda3std3__420unreachable_sentinelE[1];
.global .align 1 .b8 _ZN34_INTERNAL_0456cae3_4_k_cu_2411c17c4cuda3std3__47nulloptE[1];
.global .align 1 .b8 _ZN34_INTERNAL_0456cae3_4_k_cu_2411c17c4cuda3std3__48unexpectE[1];
.global .align 1 .b8 _ZN34_INTERNAL_0456cae3_4_k_cu_2411c17c4cuda3std6ranges3__45__cpo4swapE[1];
.global .align 1 .b8 _ZN34_INTERNAL_0456cae3_4_k_cu_2411c17c4cuda3std6ranges3__45__cpo9iter_moveE[1];
.global .align 1 .b8 _ZN34_INTERNAL_0456cae3_4_k_cu_2411c17c4cuda3std6ranges3__45__cpo5beginE[1];
.global .align 1 .b8 _ZN34_INTERNAL_0456cae3_4_k_cu_2411c17c4cuda3std6ranges3__45__cpo3endE[1];
.global .align 1 .b8 _ZN34_INTERNAL_0456cae3_4_k_cu_2411c17c4cuda3std6ranges3__45__cpo6cbeginE[1];
.global .align 1 .b8 _ZN34_INTERNAL_0456cae3_4_k_cu_2411c17c4cuda3std6ranges3__45__cpo4cendE[1];
.global .align 1 .b8 _ZN34_INTERNAL_0456cae3_4_k_cu_2411c17c4cuda3std6ranges3__45__cpo7advanceE[1];
.global .align 1 .b8 _ZN34_INTERNAL_0456cae3_4_k_cu_2411c17c4cuda3std6ranges3__45__cpo9iter_swapE[1];
.global .align 1 .b8 _ZN34_INTERNAL_0456cae3_4_k_cu_2411c17c4cuda3std6ranges3__45__cpo4nextE[1];
.global .align 1 .b8 _ZN34_INTERNAL_0456cae3_4_k_cu_2411c17c4cuda3std6ranges3__45__cpo4prevE[1];
.global .align 1 .b8 _ZN34_INTERNAL_0456cae3_4_k_cu_2411c17c4cuda3std6ranges3__45__cpo4dataE[1];
.global .align 1 .b8 _ZN34_INTERNAL_0456cae3_4_k_cu_2411c17c4cuda3std6ranges3__45__cpo5cdataE[1];
.global .align 1 .b8 _ZN34_INTERNAL_0456cae3_4_k_cu_2411c17c4cuda3std6ranges3__45__cpo4sizeE[1];
.global .align 1 .b8 _ZN34_INTERNAL_0456cae3_4_k_cu_2411c17c4cuda3std6ranges3__45__cpo5ssizeE[1];
.global .align 1 .b8 _ZN34_INTERNAL_0456cae3_4_k_cu_2411c17c4cuda3std6ranges3__45__cpo8distanceE[1];
.global .align 1 .b8 _ZN34_INTERNAL_0456cae3_4_k_cu_2411c17c6thrust24THRUST_300001_SM_1000_NS8cuda_cub3parE[1];
.global .align 1 .b8 _ZN34_INTERNAL_0456cae3_4_k_cu_2411c17c6thrust24THRUST_300001_SM_1000_NS8cuda_cub10par_nosyncE[1];
.global .align 1 .b8 _ZN34_INTERNAL_0456cae3_4_k_cu_2411c17c6thrust24THRUST_300001_SM_1000_NS6system6detail10sequential3seqE[1];
.global .align 1 .b8 _ZN34_INTERNAL_0456cae3_4_k_cu_2411c17c6thrust24THRUST_300001_SM_1000_NS6system3cpp3parE[1];
.global .align 1 .b8 _ZN34_INTERNAL_0456cae3_4_k_cu_2411c17c6thrust24THRUST_300001_SM_1000_NS12placeholders2_1E[1];
.global .align 1 .b8 _ZN34_INTERNAL_0456cae3_4_k_cu_2411c17c6thrust24THRUST_300001_SM_1000_NS12placeholders2_2E[1];
.global .align 1 .b8 _ZN34_INTERNAL_0456cae3_4_k_cu_2411c17c6thrust24THRUST_300001_SM_1000_NS12placeholders2_3E[1];
.global .align 1 .b8 _ZN34_INTERNAL_0456cae3_4_k_cu_2411c17c6thrust24THRUST_300001_SM_1000_NS12placeholders2_4E[1];
.global .align 1 .b8 _ZN34_INTERNAL_0456cae3_4_k_cu_2411c17c6thrust24THRUST_300001_SM_1000_NS12placeholders2_5E[1];
.global .align 1 .b8 _ZN34_INTERNAL_0456cae3_4_k_cu_2411c17c6thrust24THRUST_300001_SM_1000_NS12placeholders2_6E[1];
.global .align 1 .b8 _ZN34_INTERNAL_0456cae3_4_k_cu_2411c17c6thrust24THRUST_300001_SM_1000_NS12placeholders2_7E[1];
.global .align 1 .b8 _ZN34_INTERNAL_0456cae3_4_k_cu_2411c17c6thrust24THRUST_300001_SM_1000_NS12placeholders2_8E[1];
.global .align 1 .b8 _ZN34_INTERNAL_0456cae3_4_k_cu_2411c17c6thrust24THRUST_300001_SM_1000_NS12placeholders2_9E[1];
.global .align 1 .b8 _ZN34_INTERNAL_0456cae3_4_k_cu_2411c17c6thrust24THRUST_300001_SM_1000_NS12placeholders3_10E[1];
.global .align 1 .b8 _ZN34_INTERNAL_0456cae3_4_k_cu_2411c17c6thrust24THRUST_300001_SM_1000_NS3seqE[1];
.global .align 1 .b8 _ZN34_INTERNAL_0456cae3_4_k_cu_2411c17c6thrust24THRUST_300001_SM_1000_NS6deviceE[1];
.extern .shared .align 16 .b8 smem_bytes[];

.entry _Z30count_tokens_per_expert_kernelPKiPii(
	.param .u64 .ptr .align 1 _Z30count_tokens_per_expert_kernelPKiPii_param_0,
	.param .u64 .ptr .align 1 _Z30count_tokens_per_expert_kernelPKiPii_param_1,
	.param .u32 _Z30count_tokens_per_expert_kernelPKiPii_param_2
)
{
	.reg .pred 	%p<2>;
	.reg .b32 	%r<8>;
	.reg .b64 	%rd<9>;

	ld.param.u64 	%rd1, [_Z30count_tokens_per_expert_kernelPKiPii_param_0];
	ld.param.u64 	%rd2, [_Z30count_tokens_per_expert_kernelPKiPii_param_1];
	ld.param.u32 	%r2, [_Z30count_tokens_per_expert_kernelPKiPii_param_2];
	mov.u32 	%r3, %ctaid.x;
	mov.u32 	%r4, %ntid.x;
	mov.u32 	%r5, %tid.x;
	mad.lo.s32 	%r1, %r3, %r4, %r5;
	setp.ge.s32 	%p1, %r1, %r2;
	@%p1 bra 	$L__BB0_2;
	cvta.to.global.u64 	%rd3, %rd1;
	cvta.to.global.u64 	%rd4, %rd2;
	mul.wide.s32 	%rd5, %r1, 4;
	add.s64 	%rd6, %rd3, %rd5;
	ld.global.u32 	%r6, [%rd6];
	mul.wide.s32 	%rd7, %r6, 4;
	add.s64 	%rd8, %rd4, %rd7;
	atom.global.add.u32 	%r7, [%rd8], 1;
$L__BB0_2:
	ret;

}
	// .globl	_Z34blockwise_fp8_moe_gemm_wmma_kernelI6__halfEvPKT_PK13__nv_fp8_e4m3PKfPKiSA_S8_PS1_iiiiiiiii
.visible .entry _Z34blockwise_fp8_moe_gemm_wmma_kernelI6__halfEvPKT_PK13__nv_fp8_e4m3PKfPKiSA_S8_PS1_iiiiiiiii(
	.param .u64 .ptr .align 1 _Z34blockwise_fp8_moe_gemm_wmma_kernelI6__halfEvPKT_PK13__nv_fp8_e4m3PKfPKiSA_S8_PS1_iiiiiiiii_param_0,
	.param .u64 .ptr .align 1 _Z34blockwise_fp8_moe_gemm_wmma_kernelI6__halfEvPKT_PK13__nv_fp8_e4m3PKfPKiSA_S8_PS1_iiiiiiiii_param_1,
	.param .u64 .ptr .align 1 _Z34blockwise_fp8_moe_gemm_wmma_kernelI6__halfEvPKT_PK13__nv_fp8_e4m3PKfPKiSA_S8_PS1_iiiiiiiii_param_2,
	.param .u64 .ptr .align 1 _Z34blockwise_fp8_moe_gemm_wmma_kernelI6__halfEvPKT_PK13__nv_fp8_e4m3PKfPKiSA_S8_PS1_iiiiiiiii_param_3,
	.param .u64 .ptr .align 1 _Z34blockwise_fp8_moe_gemm_wmma_kernelI6__halfEvPKT_PK13__nv_fp8_e4m3PKfPKiSA_S8_PS1_iiiiiiiii_param_4,
	.param .u64 .ptr .align 1 _Z34blockwise_fp8_moe_gemm_wmma_kernelI6__halfEvPKT_PK13__nv_fp8_e4m3PKfPKiSA_S8_PS1_iiiiiiiii_param_5,
	.param .u64 .ptr .align 1 _Z34blockwise_fp8_moe_gemm_wmma_kernelI6__halfEvPKT_PK13__nv_fp8_e4m3PKfPKiSA_S8_PS1_iiiiiiiii_param_6,
	.param .u32 _Z34blockwise_fp8_moe_gemm_wmma_kernelI6__halfEvPKT_PK13__nv_fp8_e4m3PKfPKiSA_S8_PS1_iiiiiiiii_param_7,
	.param .u32 _Z34blockwise_fp8_moe_gemm_wmma_kernelI6__halfEvPKT_PK13__nv_fp8_e4m3PKfPKiSA_S8_PS1_iiiiiiiii_param_8,
	.param .u32 _Z34blockwise_fp8_moe_gemm_wmma_kernelI6__halfEvPKT_PK13__nv_fp8_e4m3PKfPKiSA_S8_PS1_iiiiiiiii_param_9,
	.param .u32 _Z34blockwise_fp8_moe_gemm_wmma_kernelI6__halfEvPKT_PK13__nv_fp8_e4m3PKfPKiSA_S8_PS1_iiiiiiiii_param_10,
	.param .u32 _Z34blockwise_fp8_moe_gemm_wmma_kernelI6__halfEvPKT_PK13__nv_fp8_e4m3PKfPKiSA_S8_PS1_iiiiiiiii_param_11,
	.param .u32 _Z34blockwise_fp8_moe_gemm_wmma_kernelI6__halfEvPKT_PK13__nv_fp8_e4m3PKfPKiSA_S8_PS1_iiiiiiiii_param_12,
	.param .u32 _Z34blockwise_fp8_moe_gemm_wmma_kernelI6__halfEvPKT_PK13__nv_fp8_e4m3PKfPKiSA_S8_PS1_iiiiiiiii_param_13,
	.param .u32 _Z34blockwise_fp8_moe_gemm_wmma_kernelI6__halfEvPKT_PK13__nv_fp8_e4m3PKfPKiSA_S8_PS1_iiiiiiiii_param_14,
	.param .u32 _Z34blockwise_fp8_moe_gemm_wmma_kernelI6__halfEvPKT_PK13__nv_fp8_e4m3PKfPKiSA_S8_PS1_iiiiiiiii_param_15
)
{
	.reg .pred 	%p<86>;
	.reg .b16 	%rs<24>;
	.reg .b32 	%r<231>;
	.reg .b32 	%f<79>;
	.reg .b64 	%rd<161>;

	ld.param.u64 	%rd17, [_Z34blockwise_fp8_moe_gemm_wmma_kernelI6__halfEvPKT_PK13__nv_fp8_e4m3PKfPKiSA_S8_PS1_iiiiiiiii_param_0];
	ld.param.u64 	%rd18, [_Z34blockwise_fp8_moe_gemm_wmma_kernelI6__halfEvPKT_PK13__nv_fp8_e4m3PKfPKiSA_S8_PS1_iiiiiiiii_param_1];
	ld.param.u64 	%rd19, [_Z34blockwise_fp8_moe_gemm_wmma_kernelI6__halfEvPKT_PK13__nv_fp8_e4m3PKfPKiSA_S8_PS1_iiiiiiiii_param_2];
	ld.param.u64 	%rd22, [_Z34blockwise_fp8_moe_gemm_wmma_kernelI6__halfEvPKT_PK13__nv_fp8_e4m3PKfPKiSA_S8_PS1_iiiiiiiii_param_3];
	ld.param.u64 	%rd20, [_Z34blockwise_fp8_moe_gemm_wmma_kernelI6__halfEvPKT_PK13__nv_fp8_e4m3PKfPKiSA_S8_PS1_iiiiiiiii_param_4];
	ld.param.u64 	%rd21, [_Z34blockwise_fp8_moe_gemm_wmma_kernelI6__halfEvPKT_PK13__nv_fp8_e4m3PKfPKiSA_S8_PS1_iiiiiiiii_param_5];
	ld.param.u64 	%rd23, [_Z34blockwise_fp8_moe_gemm_wmma_kernelI6__halfEvPKT_PK13__nv_fp8_e4m3PKfPKiSA_S8_PS1_iiiiiiiii_param_6];
	ld.param.u32 	%r87, [_Z34blockwise_fp8_moe_gemm_wmma_kernelI6__halfEvPKT_PK13__nv_fp8_e4m3PKfPKiSA_S8_PS1_iiiiiiiii_param_7];
	ld.param.u32 	%r79, [_Z34blockwise_fp8_moe_gemm_wmma_kernelI6__halfEvPKT_PK13__nv_fp8_e4m3PKfPKiSA_S8_PS1_iiiiiiiii_param_8];
	ld.param.u32 	%r80, [_Z34blockwise_fp8_moe_gemm_wmma_kernelI6__halfEvPKT_PK13__nv_fp8_e4m3PKfPKiSA_S8_PS1_iiiiiiiii_param_9];
	ld.param.u32 	%r81, [_Z34blockwise_fp8_moe_gemm_wmma_kernelI6__halfEvPKT_PK13__nv_fp8_e4m3PKfPKiSA_S8_PS1_iiiiiiiii_param_10];
	ld.param.u32 	%r82, [_Z34blockwise_fp8_moe_gemm_wmma_kernelI6__halfEvPKT_PK13__nv_fp8_e4m3PKfPKiSA_S8_PS1_iiiiiiiii_param_11];
	ld.param.u32 	%r83, [_Z34blockwise_fp8_moe_gemm_wmma_kernelI6__halfEvPKT_PK13__nv_fp8_e4m3PKfPKiSA_S8_PS1_iiiiiiiii_param_12];
	ld.param.u32 	%r84, [_Z34blockwise_fp8_moe_gemm_wmma_kernelI6__halfEvPKT_PK13__nv_fp8_e4m3PKfPKiSA_S8_PS1_iiiiiiiii_param_13];
	ld.param.u32 	%r85, [_Z34blockwise_fp8_moe_gemm_wmma_kernelI6__halfEvPKT_PK13__nv_fp8_e4m3PKfPKiSA_S8_PS1_iiiiiiiii_param_14];
	ld.param.u32 	%r86, [_Z34blockwise_fp8_moe_gemm_wmma_kernelI6__halfEvPKT_PK13__nv_fp8_e4m3PKfPKiSA_S8_PS1_iiiiiiiii_param_15];
	cvta.to.global.u64 	%rd1, %rd23;
	cvta.to.global.u64 	%rd2, %rd21;
	cvta.to.global.u64 	%rd3, %rd22;
	mov.u32 	%r1, %ctaid.x;
	setp.ge.s32 	%p1, %r1, %r87;
	@%p1 bra 	$L__BB1_72;
	cvta.to.global.u64 	%rd24, %rd20;
	cvt.u64.u32 	%rd4, %r1;
	mul.wide.u32 	%rd25, %r1, 4;
	add.s64 	%rd26, %rd24, %rd25;
	ld.global.nc.u32 	%r2, [%rd26];
	ld.global.nc.u32 	%r88, [%rd26+4];
	sub.s32 	%r3, %r88, %r2;
	setp.eq.s32 	%p2, %r3, 0;
	@%p2 bra 	$L__BB1_72;
	mov.u32 	%r89, %ctaid.y;
	shl.b32 	%r4, %r89, 5;
	setp.ge.s32 	%p3, %r4, %r81;
	@%p3 bra 	$L__BB1_72;
	cvt.u64.u32 	%rd5, %r81;
	cvt.s64.s32 	%rd6, %r82;
	cvt.s64.s32 	%rd27, %r85;
	mul.lo.s64 	%rd7, %rd27, %rd4;
	mov.u32 	%r5, %tid.x;
	setp.lt.s32 	%p4, %r3, 1;
	@%p4 bra 	$L__BB1_72;
	mov.u32 	%r91, smem_bytes;
	cvt.u64.u32 	%rd28, %r91;
	cvta.shared.u64 	%rd29, %rd28;
	add.s64 	%rd30, %rd29, 2048;
	and.b64  	%rd31, %rd30, 3;
	cvt.u32.u64 	%r92, %rd31;
	sub.s32 	%r93, 4, %r92;
	setp.eq.s64 	%p5, %rd31, 0;
	selp.b32 	%r94, 0, %r93, %p5;
	add.s32 	%r95, %r91, %r94;
	add.s32 	%r6, %r95, 2048;
	shr.u32 	%r7, %r5, 5;
	shl.b32 	%r96, %r5, 3;
	shr.u32 	%r8, %r5, 1;
	and.b32  	%r9, %r96, 8;
	shl.b32 	%r97, %r5, 4;
	and.b32  	%r98, %r97, 16;
	shl.b32 	%r99, %r8, 5;
	or.b32  	%r100, %r99, %r98;
	add.s32 	%r10, %r91, %r100;
	setp.eq.s64 	%p6, %rd21, 0;
	selp.b32 	%r11, %r79, 1, %p6;
	and.b32  	%r101, %r96, 7680;
	add.s32 	%r12, %r91, %r101;
	and.b32  	%r102, %r97, 512;
	add.s32 	%r103, %r91, %r102;
	add.s32 	%r13, %r103, 1024;
	shl.b32 	%r104, %r5, 5;
	and.b32  	%r105, %r104, 30720;
	shl.b32 	%r106, %r5, 1;
	and.b32  	%r107, %r106, 64;
	or.b32  	%r108, %r107, %r105;
	add.s32 	%r14, %r6, %r108;
	and.b32  	%r15, %r5, 15;
	and.b32  	%r16, %r5, 31;
	max.u32 	%r109, %r5, 896;
	sub.s32 	%r110, %r109, %r5;
	add.s32 	%r17, %r110, 127;
	shr.u32 	%r111, %r17, 7;
	add.s32 	%r112, %r111, 1;
	and.b32  	%r18, %r112, 3;
	add.s32 	%r113, %r16, %r4;
	shl.b32 	%r114, %r5, 2;
	add.s32 	%r19, %r6, %r114;
	cvt.u64.u32 	%rd8, %r113;
	add.s32 	%r20, %r5, 128;
	and.b32  	%r115, %r20, 992;
	or.b32  	%r116, %r115, %r16;
	shl.b32 	%r117, %r116, 2;
	add.s32 	%r21, %r6, %r117;
	add.s32 	%r22, %r5, 256;
	and.b32  	%r118, %r22, 992;
	or.b32  	%r119, %r118, %r16;
	shl.b32 	%r120, %r119, 2;
	add.s32 	%r23, %r6, %r120;
	add.s32 	%r24, %r5, 384;
	shr.u32 	%r121, %r5, 4;
	add.s32 	%r25, %r121, %r4;
	cvt.u64.u32 	%rd32, %r25;
	mad.lo.s64 	%rd33, %rd5, %rd4, %rd32;
	cvta.to.global.u64 	%rd34, %rd18;
	mad.lo.s64 	%rd9, %rd33, %rd6, %rd34;
	shl.b64 	%rd10, %rd6, 3;
	cvta.to.global.u64 	%rd11, %rd17;
	cvta.to.global.u64 	%rd12, %rd19;
	cvt.s64.s32 	%rd35, %r86;
	mul.lo.s64 	%rd13, %rd7, %rd35;
	mov.b32 	%r223, 0;
$L__BB1_5:
	setp.lt.s32 	%p7, %r82, 1;
	mov.f32 	%f71, 0f00000000;
	mov.f32 	%f72, %f71;
	mov.f32 	%f73, %f71;
	mov.f32 	%f74, %f71;
	mov.f32 	%f75, %f71;
	mov.f32 	%f76, %f71;
	mov.f32 	%f77, %f71;
	mov.f32 	%f78, %f71;
	@%p7 bra 	$L__BB1_18;
	add.s32 	%r27, %r8, %r223;
	mov.b32 	%r224, 0;
	mov.f32 	%f71, 0f00000000;
$L__BB1_7:
	setp.gt.u32 	%p8, %r5, 511;
	@%p8 bra 	$L__BB1_13;
	add.s32 	%r29, %r15, %r224;
	cvt.u64.u32 	%rd36, %r29;
	add.s64 	%rd160, %rd9, %rd36;
	div.s32 	%r126, %r29, %r84;
	mov.u32 	%r225, %r25;
	mov.u32 	%r226, %r5;
$L__BB1_9:
	setp.ge.s32 	%p9, %r29, %r82;
	setp.ge.s32 	%p10, %r225, %r81;
	or.pred  	%p11, %p10, %p9;
	@%p11 bra 	$L__BB1_11;
	div.s32 	%r125, %r225, %r83;
	mad.lo.s32 	%r127, %r125, %r86, %r126;
	cvt.s64.s32 	%rd37, %r127;
	add.s64 	%rd38, %rd13, %rd37;
	shl.b64 	%rd39, %rd38, 2;
	add.s64 	%rd40, %rd12, %rd39;
	ld.global.nc.f32 	%f29, [%rd40];
	ld.global.nc.u8 	%rs8, [%rd160];
	cvt.u16.u8 	%rs5, %rs8;
	// begin inline asm
	{cvt.rn.f16x2.e4m3x2 %r124, %rs5;}

	// end inline asm
	cvt.u16.u32 	%rs6, %r124;
	// begin inline asm
	{  cvt.f32.f16 %f27, %rs6;}

	// end inline asm
	mul.f32 	%f28, %f29, %f27;
	// begin inline asm
	{  cvt.rn.f16.f32 %rs23, %f28;}

	// end inline asm
	bra.uni 	$L__BB1_12;
$L__BB1_11:
	mov.b32 	%r123, 0;
	// begin inline asm
	cvt.rn.f16.s32 %rs23, %r123;
	// end inline asm
$L__BB1_12:
	and.b32  	%r128, %r226, 496;
	or.b32  	%r129, %r128, %r15;
	shl.b32 	%r130, %r129, 1;
	mov.u32 	%r131, smem_bytes;
	add.s32 	%r132, %r131, %r130;
	st.shared.u16 	[%r132+1024], %rs23;
	add.s32 	%r32, %r226, 128;
	add.s32 	%r225, %r225, 8;
	add.s64 	%rd160, %rd160, %rd10;
	setp.lt.u32 	%p12, %r226, 384;
	mov.u32 	%r226, %r32;
	@%p12 bra 	$L__BB1_9;
$L__BB1_13:
	setp.lt.u32 	%p13, %r5, 64;
	@%p13 bra 	$L__BB1_14;
	bra.uni 	$L__BB1_17;
$L__BB1_14:
	setp.ge.s32 	%p14, %r27, %r3;
	add.s32 	%r34, %r9, %r224;
	setp.ge.s32 	%p15, %r34, %r82;
	or.pred  	%p16, %p14, %p15;
	@%p16 bra 	$L__BB1_16;
	add.s32 	%r134, %r27, %r2;
	mul.wide.s32 	%rd41, %r134, 4;
	add.s64 	%rd42, %rd3, %rd41;
	ld.global.nc.u32 	%r135, [%rd42];
	div.s32 	%r136, %r135, %r11;
	cvt.s64.s32 	%rd43, %r136;
	cvt.u64.u32 	%rd44, %r34;
	mad.lo.s64 	%rd45, %rd43, %rd6, %rd44;
	shl.b64 	%rd46, %rd45, 1;
	add.s64 	%rd47, %rd11, %rd46;
	ld.global.nc.v4.f32 	{%f31, %f32, %f33, %f34}, [%rd47];
	st.shared.v4.f32 	[%r10], {%f31, %f32, %f33, %f34};
	bra.uni 	$L__BB1_17;
$L__BB1_16:
	mov.f32 	%f30, 0f00000000;
	st.shared.v4.f32 	[%r10], {%f30, %f30, %f30, %f30};
$L__BB1_17:
	bar.sync 	0;
	mov.b32 	%r137, 16;
	wmma.load.a.sync.aligned.row.m16n16k16.shared.f16 	{%r138, %r139, %r140, %r141, %r142, %r143, %r144, %r145}, [%r12], %r137;
	wmma.load.b.sync.aligned.col.m16n16k16.shared.f16 	{%r146, %r147, %r148, %r149, %r150, %r151, %r152, %r153}, [%r13], %r137;
	wmma.mma.sync.aligned.row.col.m16n16k16.f32.f32 {%f78, %f77, %f76, %f75, %f74, %f73, %f72, %f71}, {%r138, %r139, %r140, %r141, %r142, %r143, %r144, %r145}, {%r146, %r147, %r148, %r149, %r150, %r151, %r152, %r153}, {%f78, %f77, %f76, %f75, %f74, %f73, %f72, %f71};
	bar.sync 	0;
	add.s32 	%r224, %r224, 16;
	setp.lt.s32 	%p17, %r224, %r82;
	@%p17 bra 	$L__BB1_7;
$L__BB1_18:
	shr.u32 	%r36, %r22, 5;
	shr.u32 	%r37, %r20, 5;
	setp.ne.s64 	%p18, %rd21, 0;
	mov.b32 	%r154, 32;
	wmma.store.d.sync.aligned.row.m16n16k16.shared.f32 	[%r14], {%f78, %f77, %f76, %f75, %f74, %f73, %f72, %f71}, %r154;
	bar.sync 	0;
	@%p18 bra 	$L__BB1_45;
	setp.eq.s32 	%p52, %r18, 0;
	mov.u32 	%r227, %r5;
	@%p52 bra 	$L__BB1_31;
	cvt.u32.u64 	%r189, %rd8;
	setp.ge.u32 	%p53, %r189, %r81;
	add.s32 	%r38, %r7, %r223;
	setp.ge.s32 	%p54, %r38, %r3;
	or.pred  	%p55, %p54, %p53;
	@%p55 bra 	$L__BB1_23;
	add.s32 	%r39, %r38, %r2;
	setp.ge.s32 	%p56, %r39, %r80;
	@%p56 bra 	$L__BB1_23;
	mul.wide.s32 	%rd112, %r39, 4;
	add.s64 	%rd113, %rd3, %rd112;
	ld.shared.f32 	%f56, [%r19];
	ld.global.nc.u32 	%r190, [%rd113];
	cvt.s64.s32 	%rd114, %r190;
	// begin inline asm
	{  cvt.rn.f16.f32 %rs16, %f56;}

	// end inline asm
	mad.lo.s64 	%rd115, %rd114, %rd5, %rd8;
	shl.b64 	%rd116, %rd115, 1;
	add.s64 	%rd117, %rd1, %rd116;
	st.global.u16 	[%rd117], %rs16;
$L__BB1_23:
	setp.eq.s32 	%p57, %r18, 1;
	mov.u32 	%r227, %r20;
	@%p57 bra 	$L__BB1_31;
	setp.ge.u32 	%p58, %r189, %r81;
	add.s32 	%r40, %r37, %r223;
	setp.ge.s32 	%p59, %r40, %r3;
	or.pred  	%p60, %p59, %p58;
	@%p60 bra 	$L__BB1_27;
	add.s32 	%r41, %r40, %r2;
	setp.ge.s32 	%p61, %r41, %r80;
	@%p61 bra 	$L__BB1_27;
	mul.wide.s32 	%rd119, %r41, 4;
	add.s64 	%rd120, %rd3, %rd119;
	ld.shared.f32 	%f57, [%r21];
	ld.global.nc.u32 	%r192, [%rd120];
	cvt.s64.s32 	%rd121, %r192;
	// begin inline asm
	{  cvt.rn.f16.f32 %rs17, %f57;}

	// end inline asm
	mad.lo.s64 	%rd122, %rd121, %rd5, %rd8;
	shl.b64 	%rd123, %rd122, 1;
	add.s64 	%rd124, %rd1, %rd123;
	st.global.u16 	[%rd124], %rs17;
$L__BB1_27:
	setp.eq.s32 	%p62, %r18, 2;
	mov.u32 	%r227, %r22;
	@%p62 bra 	$L__BB1_31;
	setp.ge.u32 	%p63, %r189, %r81;
	add.s32 	%r42, %r36, %r223;
	setp.ge.s32 	%p64, %r42, %r3;
	or.pred  	%p65, %p64, %p63;
	mov.u32 	%r227, %r24;
	@%p65 bra 	$L__BB1_31;
	add.s32 	%r43, %r42, %r2;
	setp.ge.s32 	%p66, %r43, %r80;
	mov.u32 	%r227, %r24;
	@%p66 bra 	$L__BB1_31;
	mul.wide.s32 	%rd126, %r43, 4;
	add.s64 	%rd127, %rd3, %rd126;
	ld.shared.f32 	%f58, [%r23];
	ld.global.nc.u32 	%r194, [%rd127];
	cvt.s64.s32 	%rd128, %r194;
	// begin inline asm
	{  cvt.rn.f16.f32 %rs18, %f58;}

	// end inline asm
	mad.lo.s64 	%rd129, %rd128, %rd5, %rd8;
	shl.b64 	%rd130, %rd129, 1;
	add.s64 	%rd131, %rd1, %rd130;
	st.global.u16 	[%rd131], %rs18;
	mov.u32 	%r227, %r24;
$L__BB1_31:
	setp.lt.u32 	%p67, %r17, 384;
	@%p67 bra 	$L__BB1_71;
$L__BB1_32:
	mov.u32 	%r45, %r227;
	cvt.u32.u64 	%r195, %rd8;
	setp.ge.u32 	%p68, %r195, %r81;
	shr.u32 	%r196, %r45, 5;
	add.s32 	%r46, %r196, %r223;
	setp.ge.s32 	%p69, %r46, %r3;
	or.pred  	%p70, %p69, %p68;
	@%p70 bra 	$L__BB1_35;
	add.s32 	%r47, %r46, %r2;
	setp.ge.s32 	%p71, %r47, %r80;
	@%p71 bra 	$L__BB1_35;
	mul.wide.s32 	%rd133, %r47, 4;
	add.s64 	%rd134, %rd3, %rd133;
	and.b32  	%r197, %r45, 992;
	or.b32  	%r198, %r197, %r16;
	shl.b32 	%r199, %r198, 2;
	add.s32 	%r200, %r6, %r199;
	ld.shared.f32 	%f59, [%r200];
	ld.global.nc.u32 	%r201, [%rd134];
	cvt.s64.s32 	%rd135, %r201;
	// begin inline asm
	{  cvt.rn.f16.f32 %rs19, %f59;}

	// end inline asm
	mad.lo.s64 	%rd136, %rd135, %rd5, %rd8;
	shl.b64 	%rd137, %rd136, 1;
	add.s64 	%rd138, %rd1, %rd137;
	st.global.u16 	[%rd138], %rs19;
$L__BB1_35:
	setp.ge.u32 	%p72, %r195, %r81;
	add.s32 	%r48, %r45, 128;
	shr.u32 	%r203, %r48, 5;
	add.s32 	%r49, %r203, %r223;
	setp.ge.s32 	%p73, %r49, %r3;
	or.pred  	%p74, %p73, %p72;
	@%p74 bra 	$L__BB1_38;
	add.s32 	%r50, %r49, %r2;
	setp.ge.s32 	%p75, %r50, %r80;
	@%p75 bra 	$L__BB1_38;
	mul.wide.s32 	%rd140, %r50, 4;
	add.s64 	%rd141, %rd3, %rd140;
	and.b32  	%r204, %r48, 992;
	or.b32  	%r205, %r204, %r16;
	shl.b32 	%r206, %r205, 2;
	add.s32 	%r207, %r6, %r206;
	ld.shared.f32 	%f60, [%r207];
	ld.global.nc.u32 	%r208, [%rd141];
	cvt.s64.s32 	%rd142, %r208;
	// begin inline asm
	{  cvt.rn.f16.f32 %rs20, %f60;}

	// end inline asm
	mad.lo.s64 	%rd143, %rd142, %rd5, %rd8;
	shl.b64 	%rd144, %rd143, 1;
	add.s64 	%rd145, %rd1, %rd144;
	st.global.u16 	[%rd145], %rs20;
$L__BB1_38:
	setp.ge.u32 	%p76, %r195, %r81;
	add.s32 	%r51, %r45, 256;
	shr.u32 	%r210, %r51, 5;
	add.s32 	%r52, %r210, %r223;
	setp.ge.s32 	%p77, %r52, %r3;
	or.pred  	%p78, %p77, %p76;
	@%p78 bra 	$L__BB1_41;
	add.s32 	%r53, %r52, %r2;
	setp.ge.s32 	%p79, %r53, %r80;
	@%p79 bra 	$L__BB1_41;
	mul.wide.s32 	%rd147, %r53, 4;
	add.s64 	%rd148, %rd3, %rd147;
	and.b32  	%r211, %r51, 992;
	or.b32  	%r212, %r211, %r16;
	shl.b32 	%r213, %r212, 2;
	add.s32 	%r214, %r6, %r213;
	ld.shared.f32 	%f61, [%r214];
	ld.global.nc.u32 	%r215, [%rd148];
	cvt.s64.s32 	%rd149, %r215;
	// begin inline asm
	{  cvt.rn.f16.f32 %rs21, %f61;}

	// end inline asm
	mad.lo.s64 	%rd150, %rd149, %rd5, %rd8;
	shl.b64 	%rd151, %rd150, 1;
	add.s64 	%rd152, %rd1, %rd151;
	st.global.u16 	[%rd152], %rs21;
$L__BB1_41:
	setp.ge.u32 	%p80, %r195, %r81;
	add.s32 	%r54, %r45, 384;
	shr.u32 	%r217, %r54, 5;
	add.s32 	%r55, %r217, %r223;
	setp.ge.s32 	%p81, %r55, %r3;
	or.pred  	%p82, %p81, %p80;
	@%p82 bra 	$L__BB1_44;
	add.s32 	%r56, %r55, %r2;
	setp.ge.s32 	%p83, %r56, %r80;
	@%p83 bra 	$L__BB1_44;
	mul.wide.s32 	%rd154, %r56, 4;
	add.s64 	%rd155, %rd3, %rd154;
	and.b32  	%r218, %r54, 992;
	or.b32  	%r219, %r218, %r16;
	shl.b32 	%r220, %r219, 2;
	add.s32 	%r221, %r6, %r220;
	ld.shared.f32 	%f62, [%r221];
	ld.global.nc.u32 	%r222, [%rd155];
	cvt.s64.s32 	%rd156, %r222;
	// begin inline asm
	{  cvt.rn.f16.f32 %rs22, %f62;}

	// end inline asm
	mad.lo.s64 	%rd157, %rd156, %rd5, %rd8;
	shl.b64 	%rd158, %rd157, 1;
	add.s64 	%rd159, %rd1, %rd158;
	st.global.u16 	[%rd159], %rs22;
$L__BB1_44:
	add.s32 	%r227, %r45, 512;
	setp.lt.u32 	%p84, %r45, 512;
	@%p84 bra 	$L__BB1_32;
	bra.uni 	$L__BB1_71;
$L__BB1_45:
	setp.eq.s32 	%p19, %r18, 0;
	mov.u32 	%r229, %r5;
	@%p19 bra 	$L__BB1_57;
	cvt.u32.u64 	%r155, %rd8;
	setp.ge.u32 	%p20, %r155, %r81;
	add.s32 	%r58, %r7, %r223;
	setp.ge.s32 	%p21, %r58, %r3;
	or.pred  	%p22, %p21, %p20;
	@%p22 bra 	$L__BB1_49;
	add.s32 	%r59, %r58, %r2;
	setp.ge.s32 	%p23, %r59, %r80;
	@%p23 bra 	$L__BB1_49;
	mul.wide.s32 	%rd49, %r59, 4;
	add.s64 	%rd50, %rd3, %rd49;
	ld.global.nc.u32 	%r156, [%rd50];
	ld.shared.f32 	%f36, [%r19];
	cvt.s64.s32 	%rd51, %r156;
	mul.wide.s32 	%rd52, %r156, 4;
	add.s64 	%rd53, %rd2, %rd52;
	ld.global.nc.f32 	%f37, [%rd53];
	mul.f32 	%f35, %f36, %f37;
	// begin inline asm
	{  cvt.rn.f16.f32 %rs9, %f35;}

	// end inline asm
	mad.lo.s64 	%rd54, %rd51, %rd5, %rd8;
	shl.b64 	%rd55, %rd54, 1;
	add.s64 	%rd56, %rd1, %rd55;
	st.global.u16 	[%rd56], %rs9;
$L__BB1_49:
	setp.eq.s32 	%p24, %r18, 1;
	mov.u32 	%r229, %r20;
	@%p24 bra 	$L__BB1_57;
	setp.ge.u32 	%p25, %r155, %r81;
	add.s32 	%r60, %r37, %r223;
	setp.ge.s32 	%p26, %r60, %r3;
	or.pred  	%p27, %p26, %p25;
	@%p27 bra 	$L__BB1_53;
	add.s32 	%r61, %r60, %r2;
	setp.ge.s32 	%p28, %r61, %r80;
	@%p28 bra 	$L__BB1_53;
	mul.wide.s32 	%rd58, %r61, 4;
	add.s64 	%rd59, %rd3, %rd58;
	ld.global.nc.u32 	%r158, [%rd59];
	ld.shared.f32 	%f39, [%r21];
	cvt.s64.s32 	%rd60, %r158;
	mul.wide.s32 	%rd61, %r158, 4;
	add.s64 	%rd62, %rd2, %rd61;
	ld.global.nc.f32 	%f40, [%rd62];
	mul.f32 	%f38, %f39, %f40;
	// begin inline asm
	{  cvt.rn.f16.f32 %rs10, %f38;}

	// end inline asm
	mad.lo.s64 	%rd63, %rd60, %rd5, %rd8;
	shl.b64 	%rd64, %rd63, 1;
	add.s64 	%rd65, %rd1, %rd64;
	st.global.u16 	[%rd65], %rs10;
$L__BB1_53:
	setp.eq.s32 	%p29, %r18, 2;
	mov.u32 	%r229, %r22;
	@%p29 bra 	$L__BB1_57;
	setp.ge.u32 	%p30, %r155, %r81;
	add.s32 	%r62, %r36, %r223;
	setp.ge.s32 	%p31, %r62, %r3;
	or.pred  	%p32, %p31, %p30;
	mov.u32 	%r229, %r24;
	@%p32 bra 	$L__BB1_57;
	add.s32 	%r63, %r62, %r2;
	setp.ge.s32 	%p33, %r63, %r80;
	mov.u32 	%r229, %r24;
	@%p33 bra 	$L__BB1_57;
	mul.wide.s32 	%rd67, %r63, 4;
	add.s64 	%rd68, %rd3, %rd67;
	ld.global.nc.u32 	%r160, [%rd68];
	ld.shared.f32 	%f42, [%r23];
	cvt.s64.s32 	%rd69, %r160;
	mul.wide.s32 	%rd70, %r160, 4;
	add.s64 	%rd71, %rd2, %rd70;
	ld.global.nc.f32 	%f43, [%rd71];
	mul.f32 	%f41, %f42, %f43;
	// begin inline asm
	{  cvt.rn.f16.f32 %rs11, %f41;}

	// end inline asm
	mad.lo.s64 	%rd72, %rd69, %rd5, %rd8;
	shl.b64 	%rd73, %rd72, 1;
	add.s64 	%rd74, %rd1, %rd73;
	st.global.u16 	[%rd74], %rs11;
	mov.u32 	%r229, %r24;
$L__BB1_57:
	setp.lt.u32 	%p34, %r17, 384;
	@%p34 bra 	$L__BB1_71;
$L__BB1_58:
	mov.u32 	%r65, %r229;
	cvt.u32.u64 	%r161, %rd8;
	setp.ge.u32 	%p35, %r161, %r81;
	shr.u32 	%r162, %r65, 5;
	add.s32 	%r66, %r162, %r223;
	setp.ge.s32 	%p36, %r66, %r3;
	or.pred  	%p37, %p36, %p35;
	@%p37 bra 	$L__BB1_61;
	add.s32 	%r67, %r66, %r2;
	setp.ge.s32 	%p38, %r67, %r80;
	@%p38 bra 	$L__BB1_61;
	mul.wide.s32 	%rd76, %r67, 4;
	add.s64 	%rd77, %rd3, %rd76;
	ld.global.nc.u32 	%r163, [%rd77];
	and.b32  	%r164, %r65, 992;
	or.b32  	%r165, %r164, %r16;
	shl.b32 	%r166, %r165, 2;
	add.s32 	%r167, %r6, %r166;
	ld.shared.f32 	%f45, [%r167];
	cvt.s64.s32 	%rd78, %r163;
	mul.wide.s32 	%rd79, %r163, 4;
	add.s64 	%rd80, %rd2, %rd79;
	ld.global.nc.f32 	%f46, [%rd80];
	mul.f32 	%f44, %f45, %f46;
	// begin inline asm
	{  cvt.rn.f16.f32 %rs12, %f44;}

	// end inline asm
	mad.lo.s64 	%rd81, %rd78, %rd5, %rd8;
	shl.b64 	%rd82, %rd81, 1;
	add.s64 	%rd83, %rd1, %rd82;
	st.global.u16 	[%rd83], %rs12;
$L__BB1_61:
	setp.ge.u32 	%p39, %r161, %r81;
	add.s32 	%r68, %r65, 128;
	shr.u32 	%r169, %r68, 5;
	add.s32 	%r69, %r169, %r223;
	setp.ge.s32 	%p40, %r69, %r3;
	or.pred  	%p41, %p40, %p39;
	@%p41 bra 	$L__BB1_64;
	add.s32 	%r70, %r69, %r2;
	setp.ge.s32 	%p42, %r70, %r80;
	@%p42 bra 	$L__BB1_64;
	mul.wide.s32 	%rd85, %r70, 4;
	add.s64 	%rd86, %rd3, %rd85;
	ld.global.nc.u32 	%r170, [%rd86];
	and.b32  	%r171, %r68, 992;
	or.b32  	%r172, %r171, %r16;
	shl.b32 	%r173, %r172, 2;
	add.s32 	%r174, %r6, %r173;
	ld.shared.f32 	%f48, [%r174];
	cvt.s64.s32 	%rd87, %r170;
	mul.wide.s32 	%rd88, %r170, 4;
	add.s64 	%rd89, %rd2, %rd88;
	ld.global.nc.f32 	%f49, [%rd89];
	mul.f32 	%f47, %f48, %f49;
	// begin inline asm
	{  cvt.rn.f16.f32 %rs13, %f47;}

	// end inline asm
	mad.lo.s64 	%rd90, %rd87, %rd5, %rd8;
	shl.b64 	%rd91, %rd90, 1;
	add.s64 	%rd92, %rd1, %rd91;
	st.global.u16 	[%rd92], %rs13;
$L__BB1_64:
	setp.ge.u32 	%p43, %r161, %r81;
	add.s32 	%r71, %r65, 256;
	shr.u32 	%r176, %r71, 5;
	add.s32 	%r72, %r176, %r223;
	setp.ge.s32 	%p44, %r72, %r3;
	or.pred  	%p45, %p44, %p43;
	@%p45 bra 	$L__BB1_67;
	add.s32 	%r73, %r72, %r2;
	setp.ge.s32 	%p46, %r73, %r80;
	@%p46 bra 	$L__BB1_67;
	mul.wide.s32 	%rd94, %r73, 4;
	add.s64 	%rd95, %rd3, %rd94;
	ld.global.nc.u32 	%r177, [%rd95];
	and.b32  	%r178, %r71, 992;
	or.b32  	%r179, %r178, %r16;
	shl.b32 	%r180, %r179, 2;
	add.s32 	%r181, %r6, %r180;
	ld.shared.f32 	%f51, [%r181];
	cvt.s64.s32 	%rd96, %r177;
	mul.wide.s32 	%rd97, %r177, 4;
	add.s64 	%rd98, %rd2, %rd97;
	ld.global.nc.f32 	%f52, [%rd98];
	mul.f32 	%f50, %f51, %f52;
	// begin inline asm
	{  cvt.rn.f16.f32 %rs14, %f50;}

	// end inline asm
	mad.lo.s64 	%rd99, %rd96, %rd5, %rd8;
	shl.b64 	%rd100, %rd99, 1;
	add.s64 	%rd101, %rd1, %rd100;
	st.global.u16 	[%rd101], %rs14;
$L__BB1_67:
	setp.ge.u32 	%p47, %r161, %r81;
	add.s32 	%r74, %r65, 384;
	shr.u32 	%r183, %r74, 5;
	add.s32 	%r75, %r183, %r223;
	setp.ge.s32 	%p48, %r75, %r3;
	or.pred  	%p49, %p48, %p47;
	@%p49 bra 	$L__BB1_70;
	add.s32 	%r76, %r75, %r2;
	setp.ge.s32 	%p50, %r76, %r80;
	@%p50 bra 	$L__BB1_70;
	mul.wide.s32 	%rd103, %r76, 4;
	add.s64 	%rd104, %rd3, %rd103;
	ld.global.nc.u32 	%r184, [%rd104];
	and.b32  	%r185, %r74, 992;
	or.b32  	%r186, %r185, %r16;
	shl.b32 	%r187, %r186, 2;
	add.s32 	%r188, %r6, %r187;
	ld.shared.f32 	%f54, [%r188];
	cvt.s64.s32 	%rd105, %r184;
	mul.wide.s32 	%rd106, %r184, 4;
	add.s64 	%rd107, %rd2, %rd106;
	ld.global.nc.f32 	%f55, [%rd107];
	mul.f32 	%f53, %f54, %f55;
	// begin inline asm
	{  cvt.rn.f16.f32 %rs15, %f53;}

	// end inline asm
	mad.lo.s64 	%rd108, %rd105, %rd5, %rd8;
	shl.b64 	%rd109, %rd108, 1;
	add.s64 	%rd110, %rd1, %rd109;
	st.global.u16 	[%rd110], %rs15;
$L__BB1_70:
	add.s32 	%r229, %r65, 512;
	setp.lt.u32 	%p51, %r65, 512;
	@%p51 bra 	$L__BB1_58;
$L__BB1_71:
	bar.sync 	0;
	add.s32 	%r223, %r223, 32;
	setp.lt.s32 	%p85, %r223, %r3;
	@%p85 bra 	$L__BB1_5;
$L__BB1_72:
	ret;

}
	// .globl	_Z34blockwise_fp8_moe_gemm_wmma_kernelI13__nv_bfloat16EvPKT_PK13__nv_fp8_e4m3PKfPKiSA_S8_PS1_iiiiiiiii
.visible .entry _Z34blockwise_fp8_moe_gemm_wmma_kernelI13__nv_bfloat16EvPKT_PK13__nv_fp8_e4m3PKfPKiSA_S8_PS1_iiiiiiiii(
	.param .u64 .ptr .align 1 _Z34blockwise_fp8_moe_gemm_wmma_kernelI13__nv_bfloat16EvPKT_PK13__nv_fp8_e4m3PKfPKiSA_S8_PS1_iiiiiiiii_param_0,
	.param .u64 .ptr .align 1 _Z34blockwise_fp8_moe_gemm_wmma_kernelI13__nv_bfloat16EvPKT_PK13__nv_fp8_e4m3PKfPKiSA_S8_PS1_iiiiiiiii_param_1,
	.param .u64 .ptr .align 1 _Z34blockwise_fp8_moe_gemm_wmma_kernelI13__nv_bfloat16EvPKT_PK13__nv_fp8_e4m3PKfPKiSA_S8_PS1_iiiiiiiii_param_2,
	.param .u64 .ptr .align 1 _Z34blockwise_fp8_moe_gemm_wmma_kernelI13__nv_bfloat16EvPKT_PK13__nv_fp8_e4m3PKfPKiSA_S8_PS1_iiiiiiiii_param_3,
	.param .u64 .ptr .align 1 _Z34blockwise_fp8_moe_gemm_wmma_kernelI13__nv_bfloat16EvPKT_PK13__nv_fp8_e4m3PKfPKiSA_S8_PS1_iiiiiiiii_param_4,
	.param .u64 .ptr .align 1 _Z34blockwise_fp8_moe_gemm_wmma_kernelI13__nv_bfloat16EvPKT_PK13__nv_fp8_e4m3PKfPKiSA_S8_PS1_iiiiiiiii_param_5,
	.param .u64 .ptr .align 1 _Z34blockwise_fp8_moe_gemm_wmma_kernelI13__nv_bfloat16EvPKT_PK13__nv_fp8_e4m3PKfPKiSA_S8_PS1_iiiiiiiii_param_6,
	.param .u32 _Z34blockwise_fp8_moe_gemm_wmma_kernelI13__nv_bfloat16EvPKT_PK13__nv_fp8_e4m3PKfPKiSA_S8_PS1_iiiiiiiii_param_7,
	.param .u32 _Z34blockwise_fp8_moe_gemm_wmma_kernelI13__nv_bfloat16EvPKT_PK13__nv_fp8_e4m3PKfPKiSA_S8_PS1_iiiiiiiii_param_8,
	.param .u32 _Z34blockwise_fp8_moe_gemm_wmma_kernelI13__nv_bfloat16EvPKT_PK13__nv_fp8_e4m3PKfPKiSA_S8_PS1_iiiiiiiii_param_9,
	.param .u32 _Z34blockwise_fp8_moe_gemm_wmma_kernelI13__nv_bfloat16EvPKT_PK13__nv_fp8_e4m3PKfPKiSA_S8_PS1_iiiiiiiii_param_10,
	.param .u32 _Z34blockwise_fp8_moe_gemm_wmma_kernelI13__nv_bfloat16EvPKT_PK13__nv_fp8_e4m3PKfPKiSA_S8_PS1_iiiiiiiii_param_11,
	.param .u32 _Z34blockwise_fp8_moe_gemm_wmma_kernelI13__nv_bfloat16EvPKT_PK13__nv_fp8_e4m3PKfPKiSA_S8_PS1_iiiiiiiii_param_12,
	.param .u32 _Z34blockwise_fp8_moe_gemm_wmma_kernelI13__nv_bfloat16EvPKT_PK13__nv_fp8_e4m3PKfPKiSA_S8_PS1_iiiiiiiii_param_13,
	.param .u32 _Z34blockwise_fp8_moe_gemm_wmma_kernelI13__nv_bfloat16EvPKT_PK13__nv_fp8_e4m3PKfPKiSA_S8_PS1_iiiiiiiii_param_14,
	.param .u32 _Z34blockwise_fp8_moe_gemm_wmma_kernelI13__nv_bfloat16EvPKT_PK13__nv_fp8_e4m3PKfPKiSA_S8_PS1_iiiiiiiii_param_15
)
{
	.reg .pred 	%p<86>;
	.reg .b16 	%rs<24>;
	.reg .b32 	%r<229>;
	.reg .b32 	%f<79>;
	.reg .b64 	%rd<170>;

	ld.param.u64 	%rd19, [_Z34blockwise_fp8_moe_gemm_wmma_kernelI13__nv_bfloat16EvPKT_PK13__nv_fp8_e4m3PKfPKiSA_S8_PS1_iiiiiiiii_param_3];
	ld.param.u64 	%rd17, [_Z34blockwise_fp8_moe_gemm_wmma_kernelI13__nv_bfloat16EvPKT_PK13__nv_fp8_e4m3PKfPKiSA_S8_PS1_iiiiiiiii_param_4];
	ld.param.u64 	%rd18, [_Z34blockwise_fp8_moe_gemm_wmma_kernelI13__nv_bfloat16EvPKT_PK13__nv_fp8_e4m3PKfPKiSA_S8_PS1_iiiiiiiii_param_5];
	ld.param.u64 	%rd20, [_Z34blockwise_fp8_moe_gemm_wmma_kernelI13__nv_bfloat16EvPKT_PK13__nv_fp8_e4m3PKfPKiSA_S8_PS1_iiiiiiiii_param_6];
	ld.param.u32 	%r82, [_Z34blockwise_fp8_moe_gemm_wmma_kernelI13__nv_bfloat16EvPKT_PK13__nv_fp8_e4m3PKfPKiSA_S8_PS1_iiiiiiiii_param_7];
	ld.param.u32 	%r75, [_Z34blockwise_fp8_moe_gemm_wmma_kernelI13__nv_bfloat16EvPKT_PK13__nv_fp8_e4m3PKfPKiSA_S8_PS1_iiiiiiiii_param_9];
	ld.param.u32 	%r76, [_Z34blockwise_fp8_moe_gemm_wmma_kernelI13__nv_bfloat16EvPKT_PK13__nv_fp8_e4m3PKfPKiSA_S8_PS1_iiiiiiiii_param_10];
	ld.param.u32 	%r77, [_Z34blockwise_fp8_moe_gemm_wmma_kernelI13__nv_bfloat16EvPKT_PK13__nv_fp8_e4m3PKfPKiSA_S8_PS1_iiiiiiiii_param_11];
	ld.param.u32 	%r78, [_Z34blockwise_fp8_moe_gemm_wmma_kernelI13__nv_bfloat16EvPKT_PK13__nv_fp8_e4m3PKfPKiSA_S8_PS1_iiiiiiiii_param_12];
	ld.param.u32 	%r79, [_Z34blockwise_fp8_moe_gemm_wmma_kernelI13__nv_bfloat16EvPKT_PK13__nv_fp8_e4m3PKfPKiSA_S8_PS1_iiiiiiiii_param_13];
	ld.param.u32 	%r81, [_Z34blockwise_fp8_moe_gemm_wmma_kernelI13__nv_bfloat16EvPKT_PK13__nv_fp8_e4m3PKfPKiSA_S8_PS1_iiiiiiiii_param_15];
	cvta.to.global.u64 	%rd1, %rd20;
	cvta.to.global.u64 	%rd2, %rd18;
	cvta.to.global.u64 	%rd3, %rd19;
	mov.u32 	%r1, %ctaid.x;
	setp.ge.s32 	%p1, %r1, %r82;
	@%p1 bra 	$L__BB2_72;
	cvta.to.global.u64 	%rd21, %rd17;
	cvt.u64.u32 	%rd4, %r1;
	mul.wide.u32 	%rd22, %r1, 4;
	add.s64 	%rd23, %rd21, %rd22;
	ld.global.nc.u32 	%r2, [%rd23];
	ld.global.nc.u32 	%r83, [%rd23+4];
	sub.s32 	%r3, %r83, %r2;
	setp.eq.s32 	%p2, %r3, 0;
	@%p2 bra 	$L__BB2_72;
	mov.u32 	%r84, %ctaid.y;
	shl.b32 	%r4, %r84, 5;
	setp.ge.s32 	%p3, %r4, %r76;
	@%p3 bra 	$L__BB2_72;
	cvt.u64.u32 	%rd5, %r76;
	cvt.s64.s32 	%rd6, %r77;
	mov.u32 	%r5, %tid.x;
	setp.lt.s32 	%p4, %r3, 1;
	@%p4 bra 	$L__BB2_72;
	ld.param.u32 	%r220, [_Z34blockwise_fp8_moe_gemm_wmma_kernelI13__nv_bfloat16EvPKT_PK13__nv_fp8_e4m3PKfPKiSA_S8_PS1_iiiiiiiii_param_14];
	ld.param.u32 	%r219, [_Z34blockwise_fp8_moe_gemm_wmma_kernelI13__nv_bfloat16EvPKT_PK13__nv_fp8_e4m3PKfPKiSA_S8_PS1_iiiiiiiii_param_8];
	ld.param.u64 	%rd168, [_Z34blockwise_fp8_moe_gemm_wmma_kernelI13__nv_bfloat16EvPKT_PK13__nv_fp8_e4m3PKfPKiSA_S8_PS1_iiiiiiiii_param_2];
	ld.param.u64 	%rd167, [_Z34blockwise_fp8_moe_gemm_wmma_kernelI13__nv_bfloat16EvPKT_PK13__nv_fp8_e4m3PKfPKiSA_S8_PS1_iiiiiiiii_param_1];
	mov.u32 	%r86, smem_bytes;
	cvt.u64.u32 	%rd24, %r86;
	cvta.shared.u64 	%rd25, %rd24;
	add.s64 	%rd26, %rd25, 2048;
	and.b64  	%rd27, %rd26, 3;
	cvt.u32.u64 	%r87, %rd27;
	sub.s32 	%r88, 4, %r87;
	setp.eq.s64 	%p5, %rd27, 0;
	selp.b32 	%r89, 0, %r88, %p5;
	add.s32 	%r90, %r86, %r89;
	add.s32 	%r6, %r90, 2048;
	shr.u32 	%r7, %r5, 5;
	shl.b32 	%r91, %r5, 3;
	shr.u32 	%r8, %r5, 1;
	and.b32  	%r9, %r91, 8;
	shl.b32 	%r92, %r5, 4;
	and.b32  	%r93, %r92, 16;
	shl.b32 	%r94, %r8, 5;
	or.b32  	%r95, %r94, %r93;
	add.s32 	%r10, %r86, %r95;
	setp.eq.s64 	%p6, %rd18, 0;
	selp.b32 	%r11, %r219, 1, %p6;
	and.b32  	%r12, %r5, 15;
	and.b32  	%r13, %r5, 31;
	max.u32 	%r96, %r5, 896;
	sub.s32 	%r97, %r96, %r5;
	add.s32 	%r14, %r97, 127;
	shr.u32 	%r98, %r14, 7;
	add.s32 	%r99, %r98, 1;
	and.b32  	%r15, %r99, 3;
	add.s32 	%r100, %r13, %r4;
	cvt.u64.u32 	%rd7, %r100;
	add.s32 	%r16, %r5, 128;
	add.s32 	%r17, %r5, 256;
	add.s32 	%r18, %r5, 384;
	shr.u32 	%r101, %r5, 4;
	add.s32 	%r19, %r101, %r4;
	cvt.u64.u32 	%rd28, %r19;
	mad.lo.s64 	%rd29, %rd5, %rd4, %rd28;
	cvta.to.global.u64 	%rd30, %rd167;
	mad.lo.s64 	%rd8, %rd29, %rd6, %rd30;
	cvta.to.global.u64 	%rd9, %rd168;
	cvt.s64.s32 	%rd31, %r81;
	cvt.s64.s32 	%rd32, %r220;
	mul.lo.s64 	%rd33, %rd32, %rd4;
	mul.lo.s64 	%rd10, %rd33, %rd31;
	mov.b32 	%r221, 0;
$L__BB2_5:
	setp.lt.s32 	%p7, %r77, 1;
	mov.f32 	%f71, 0f00000000;
	mov.f32 	%f72, %f71;
	mov.f32 	%f73, %f71;
	mov.f32 	%f74, %f71;
	mov.f32 	%f75, %f71;
	mov.f32 	%f76, %f71;
	mov.f32 	%f77, %f71;
	mov.f32 	%f78, %f71;
	@%p7 bra 	$L__BB2_18;
	add.s32 	%r21, %r8, %r221;
	mov.b32 	%r222, 0;
	mov.f32 	%f71, 0f00000000;
$L__BB2_7:
	setp.gt.u32 	%p8, %r5, 511;
	@%p8 bra 	$L__BB2_13;
	add.s32 	%r23, %r12, %r222;
	cvt.u64.u32 	%rd34, %r23;
	add.s64 	%rd169, %rd8, %rd34;
	div.s32 	%r106, %r23, %r79;
	mov.u32 	%r223, %r19;
	mov.u32 	%r224, %r5;
$L__BB2_9:
	setp.ge.s32 	%p9, %r23, %r77;
	setp.ge.s32 	%p10, %r223, %r76;
	or.pred  	%p11, %p10, %p9;
	@%p11 bra 	$L__BB2_11;
	div.s32 	%r105, %r223, %r78;
	mad.lo.s32 	%r107, %r105, %r81, %r106;
	cvt.s64.s32 	%rd35, %r107;
	add.s64 	%rd36, %rd10, %rd35;
	shl.b64 	%rd37, %rd36, 2;
	add.s64 	%rd38, %rd9, %rd37;
	ld.global.nc.f32 	%f29, [%rd38];
	ld.global.nc.u8 	%rs8, [%rd169];
	cvt.u16.u8 	%rs5, %rs8;
	// begin inline asm
	{cvt.rn.f16x2.e4m3x2 %r104, %rs5;}

	// end inline asm
	cvt.u16.u32 	%rs6, %r104;
	// begin inline asm
	{  cvt.f32.f16 %f27, %rs6;}

	// end inline asm
	mul.f32 	%f28, %f29, %f27;
	// begin inline asm
	{  cvt.rn.bf16.f32 %rs23, %f28;}

	// end inline asm
	bra.uni 	$L__BB2_12;
$L__BB2_11:
	mov.b32 	%r103, 0;
	// begin inline asm
	cvt.rn.bf16.s32 %rs23, %r103;
	// end inline asm
$L__BB2_12:
	and.b32  	%r108, %r224, 496;
	or.b32  	%r109, %r108, %r12;
	shl.b32 	%r110, %r109, 1;
	mov.u32 	%r111, smem_bytes;
	add.s32 	%r112, %r111, %r110;
	st.shared.u16 	[%r112+1024], %rs23;
	add.s32 	%r26, %r224, 128;
	add.s32 	%r223, %r223, 8;
	shl.b64 	%rd39, %rd6, 3;
	add.s64 	%rd169, %rd169, %rd39;
	setp.lt.u32 	%p12, %r224, 384;
	mov.u32 	%r224, %r26;
	@%p12 bra 	$L__BB2_9;
$L__BB2_13:
	setp.lt.u32 	%p13, %r5, 64;
	@%p13 bra 	$L__BB2_14;
	bra.uni 	$L__BB2_17;
$L__BB2_14:
	setp.ge.s32 	%p14, %r21, %r3;
	add.s32 	%r28, %r9, %r222;
	setp.ge.s32 	%p15, %r28, %r77;
	or.pred  	%p16, %p14, %p15;
	@%p16 bra 	$L__BB2_16;
	ld.param.u64 	%rd166, [_Z34blockwise_fp8_moe_gemm_wmma_kernelI13__nv_bfloat16EvPKT_PK13__nv_fp8_e4m3PKfPKiSA_S8_PS1_iiiiiiiii_param_0];
	add.s32 	%r114, %r21, %r2;
	mul.wide.s32 	%rd40, %r114, 4;
	add.s64 	%rd41, %rd3, %rd40;
	ld.global.nc.u32 	%r115, [%rd41];
	div.s32 	%r116, %r115, %r11;
	cvt.s64.s32 	%rd42, %r116;
	cvt.u64.u32 	%rd43, %r28;
	mad.lo.s64 	%rd44, %rd42, %rd6, %rd43;
	cvta.to.global.u64 	%rd45, %rd166;
	shl.b64 	%rd46, %rd44, 1;
	add.s64 	%rd47, %rd45, %rd46;
	ld.global.nc.v4.f32 	{%f31, %f32, %f33, %f34}, [%rd47];
	st.shared.v4.f32 	[%r10], {%f31, %f32, %f33, %f34};
	bra.uni 	$L__BB2_17;
$L__BB2_16:
	mov.f32 	%f30, 0f00000000;
	st.shared.v4.f32 	[%r10], {%f30, %f30, %f30, %f30};
$L__BB2_17:
	bar.sync 	0;
	shl.b32 	%r117, %r5, 2;
	and.b32  	%r118, %r117, 3840;
	mov.u32 	%r119, smem_bytes;
	cvt.u64.u32 	%rd48, %r119;
	cvta.shared.u64 	%rd49, %rd48;
	mul.wide.u32 	%rd50, %r118, 2;
	add.s64 	%rd51, %rd49, %rd50;
	mov.b32 	%r120, 16;
	wmma.load.a.sync.aligned.row.m16n16k16.bf16 	{%r121, %r122, %r123, %r124}, [%rd51], %r120;
	shl.b32 	%r125, %r7, 8;
	and.b32  	%r126, %r125, 256;
	mul.wide.u32 	%rd52, %r126, 2;
	add.s64 	%rd53, %rd49, %rd52;
	wmma.load.b.sync.aligned.col.m16n16k16.bf16 	{%r127, %r128, %r129, %r130}, [%rd53+1024], %r120;
	wmma.mma.sync.aligned.row.col.m16n16k16.f32.bf16.bf16.f32 {%f78, %f77, %f76, %f75, %f74, %f73, %f72, %f71}, {%r121, %r122, %r123, %r124}, {%r127, %r128, %r129, %r130}, {%f78, %f77, %f76, %f75, %f74, %f73, %f72, %f71};
	bar.sync 	0;
	add.s32 	%r222, %r222, 16;
	setp.lt.s32 	%p17, %r222, %r77;
	@%p17 bra 	$L__BB2_7;
$L__BB2_18:
	and.b32  	%r131, %r16, 992;
	or.b32  	%r132, %r131, %r13;
	shl.b32 	%r133, %r132, 2;
	add.s32 	%r30, %r6, %r133;
	and.b32  	%r134, %r5, 992;
	or.b32  	%r135, %r134, %r13;
	shl.b32 	%r136, %r135, 2;
	add.s32 	%r31, %r6, %r136;
	and.b32  	%r137, %r17, 992;
	or.b32  	%r138, %r137, %r13;
	shl.b32 	%r139, %r138, 2;
	add.s32 	%r32, %r6, %r139;
	setp.ne.s64 	%p18, %rd18, 0;
	shl.b32 	%r140, %r7, 6;
	and.b32  	%r141, %r140, 64;
	shl.b32 	%r142, %r5, 5;
	and.b32  	%r143, %r142, 30720;
	or.b32  	%r144, %r143, %r141;
	add.s32 	%r145, %r6, %r144;
	mov.b32 	%r146, 32;
	wmma.store.d.sync.aligned.row.m16n16k16.shared.f32 	[%r145], {%f78, %f77, %f76, %f75, %f74, %f73, %f72, %f71}, %r146;
	bar.sync 	0;
	@%p18 bra 	$L__BB2_45;
	setp.eq.s32 	%p52, %r15, 0;
	mov.u32 	%r225, %r5;
	@%p52 bra 	$L__BB2_31;
	cvt.u32.u64 	%r183, %rd7;
	setp.ge.u32 	%p53, %r183, %r76;
	add.s32 	%r33, %r7, %r221;
	setp.ge.s32 	%p54, %r33, %r3;
	or.pred  	%p55, %p54, %p53;
	@%p55 bra 	$L__BB2_23;
	add.s32 	%r34, %r33, %r2;
	setp.ge.s32 	%p56, %r34, %r75;
	@%p56 bra 	$L__BB2_23;
	mul.wide.s32 	%rd118, %r34, 4;
	add.s64 	%rd119, %rd3, %rd118;
	ld.shared.f32 	%f56, [%r31];
	ld.global.nc.u32 	%r184, [%rd119];
	cvt.s64.s32 	%rd120, %r184;
	// begin inline asm
	{  cvt.rn.bf16.f32 %rs16, %f56;}

	// end inline asm
	mad.lo.s64 	%rd121, %rd120, %rd5, %rd7;
	shl.b64 	%rd122, %rd121, 1;
	add.s64 	%rd123, %rd1, %rd122;
	st.global.u16 	[%rd123], %rs16;
$L__BB2_23:
	setp.eq.s32 	%p57, %r15, 1;
	mov.u32 	%r225, %r16;
	@%p57 bra 	$L__BB2_31;
	setp.ge.u32 	%p58, %r183, %r76;
	shr.u32 	%r186, %r16, 5;
	add.s32 	%r35, %r186, %r221;
	setp.ge.s32 	%p59, %r35, %r3;
	or.pred  	%p60, %p59, %p58;
	@%p60 bra 	$L__BB2_27;
	add.s32 	%r36, %r35, %r2;
	setp.ge.s32 	%p61, %r36, %r75;
	@%p61 bra 	$L__BB2_27;
	mul.wide.s32 	%rd125, %r36, 4;
	add.s64 	%rd126, %rd3, %rd125;
	ld.shared.f32 	%f57, [%r30];
	ld.global.nc.u32 	%r187, [%rd126];
	cvt.s64.s32 	%rd127, %r187;
	// begin inline asm
	{  cvt.rn.bf16.f32 %rs17, %f57;}

	// end inline asm
	mad.lo.s64 	%rd128, %rd127, %rd5, %rd7;
	shl.b64 	%rd129, %rd128, 1;
	add.s64 	%rd130, %rd1, %rd129;
	st.global.u16 	[%rd130], %rs17;
$L__BB2_27:
	setp.eq.s32 	%p62, %r15, 2;
	mov.u32 	%r225, %r17;
	@%p62 bra 	$L__BB2_31;
	setp.ge.u32 	%p63, %r183, %r76;
	shr.u32 	%r189, %r17, 5;
	add.s32 	%r37, %r189, %r221;
	setp.ge.s32 	%p64, %r37, %r3;
	or.pred  	%p65, %p64, %p63;
	mov.u32 	%r225, %r18;
	@%p65 bra 	$L__BB2_31;
	add.s32 	%r38, %r37, %r2;
	setp.ge.s32 	%p66, %r38, %r75;
	mov.u32 	%r225, %r18;
	@%p66 bra 	$L__BB2_31;
	mul.wide.s32 	%rd132, %r38, 4;
	add.s64 	%rd133, %rd3, %rd132;
	ld.shared.f32 	%f58, [%r32];
	ld.global.nc.u32 	%r190, [%rd133];
	cvt.s64.s32 	%rd134, %r190;
	// begin inline asm
	{  cvt.rn.bf16.f32 %rs18, %f58;}

	// end inline asm
	mad.lo.s64 	%rd135, %rd134, %rd5, %rd7;
	shl.b64 	%rd136, %rd135, 1;
	add.s64 	%rd137, %rd1, %rd136;
	st.global.u16 	[%rd137], %rs18;
	mov.u32 	%r225, %r18;
$L__BB2_31:
	setp.lt.u32 	%p67, %r14, 384;
	@%p67 bra 	$L__BB2_71;
$L__BB2_32:
	mov.u32 	%r40, %r225;
	cvt.u32.u64 	%r191, %rd7;
	setp.ge.u32 	%p68, %r191, %r76;
	shr.u32 	%r192, %r40, 5;
	add.s32 	%r41, %r192, %r221;
	setp.ge.s32 	%p69, %r41, %r3;
	or.pred  	%p70, %p69, %p68;
	@%p70 bra 	$L__BB2_35;
	add.s32 	%r42, %r41, %r2;
	setp.ge.s32 	%p71, %r42, %r75;
	@%p71 bra 	$L__BB2_35;
	mul.wide.s32 	%rd139, %r42, 4;
	add.s64 	%rd140, %rd3, %rd139;
	and.b32  	%r193, %r40, 992;
	or.b32  	%r194, %r193, %r13;
	shl.b32 	%r195, %r194, 2;
	add.s32 	%r196, %r6, %r195;
	ld.shared.f32 	%f59, [%r196];
	ld.global.nc.u32 	%r197, [%rd140];
	cvt.s64.s32 	%rd141, %r197;
	// begin inline asm
	{  cvt.rn.bf16.f32 %rs19, %f59;}

	// end inline asm
	mad.lo.s64 	%rd142, %rd141, %rd5, %rd7;
	shl.b64 	%rd143, %rd142, 1;
	add.s64 	%rd144, %rd1, %rd143;
	st.global.u16 	[%rd144], %rs19;
$L__BB2_35:
	setp.ge.u32 	%p72, %r191, %r76;
	add.s32 	%r43, %r40, 128;
	shr.u32 	%r199, %r43, 5;
	add.s32 	%r44, %r199, %r221;
	setp.ge.s32 	%p73, %r44, %r3;
	or.pred  	%p74, %p73, %p72;
	@%p74 bra 	$L__BB2_38;
	add.s32 	%r45, %r44, %r2;
	setp.ge.s32 	%p75, %r45, %r75;
	@%p75 bra 	$L__BB2_38;
	mul.wide.s32 	%rd146, %r45, 4;
	add.s64 	%rd147, %rd3, %rd146;
	and.b32  	%r200, %r43, 992;
	or.b32  	%r201, %r200, %r13;
	shl.b32 	%r202, %r201, 2;
	add.s32 	%r203, %r6, %r202;
	ld.shared.f32 	%f60, [%r203];
	ld.global.nc.u32 	%r204, [%rd147];
	cvt.s64.s32 	%rd148, %r204;
	// begin inline asm
	{  cvt.rn.bf16.f32 %rs20, %f60;}

	// end inline asm
	mad.lo.s64 	%rd149, %rd148, %rd5, %rd7;
	shl.b64 	%rd150, %rd149, 1;
	add.s64 	%rd151, %rd1, %rd150;
	st.global.u16 	[%rd151], %rs20;
$L__BB2_38:
	setp.ge.u32 	%p76, %r191, %r76;
	add.s32 	%r46, %r40, 256;
	shr.u32 	%r206, %r46, 5;
	add.s32 	%r47, %r206, %r221;
	setp.ge.s32 	%p77, %r47, %r3;
	or.pred  	%p78, %p77, %p76;
	@%p78 bra 	$L__BB2_41;
	add.s32 	%r48, %r47, %r2;
	setp.ge.s32 	%p79, %r48, %r75;
	@%p79 bra 	$L__BB2_41;
	mul.wide.s32 	%rd153, %r48, 4;
	add.s64 	%rd154, %rd3, %rd153;
	and.b32  	%r207, %r46, 992;
	or.b32  	%r208, %r207, %r13;
	shl.b32 	%r209, %r208, 2;
	add.s32 	%r210, %r6, %r209;
	ld.shared.f32 	%f61, [%r210];
	ld.global.nc.u32 	%r211, [%rd154];
	cvt.s64.s32 	%rd155, %r211;
	// begin inline asm
	{  cvt.rn.bf16.f32 %rs21, %f61;}

	// end inline asm
	mad.lo.s64 	%rd156, %rd155, %rd5, %rd7;
	shl.b64 	%rd157, %rd156, 1;
	add.s64 	%rd158, %rd1, %rd157;
	st.global.u16 	[%rd158], %rs21;
$L__BB2_41:
	setp.ge.u32 	%p80, %r191, %r76;
	add.s32 	%r49, %r40, 384;
	shr.u32 	%r213, %r49, 5;
	add.s32 	%r50, %r213, %r221;
	setp.ge.s32 	%p81, %r50, %r3;
	or.pred  	%p82, %p81, %p80;
	@%p82 bra 	$L__BB2_44;
	add.s32 	%r51, %r50, %r2;
	setp.ge.s32 	%p83, %r51, %r75;
	@%p83 bra 	$L__BB2_44;
	mul.wide.s32 	%rd160, %r51, 4;
	add.s64 	%rd161, %rd3, %rd160;
	and.b32  	%r214, %r49, 992;
	or.b32  	%r215, %r214, %r13;
	shl.b32 	%r216, %r215, 2;
	add.s32 	%r217, %r6, %r216;
	ld.shared.f32 	%f62, [%r217];
	ld.global.nc.u32 	%r218, [%rd161];
	cvt.s64.s32 	%rd162, %r218;
	// begin inline asm
	{  cvt.rn.bf16.f32 %rs22, %f62;}

	// end inline asm
	mad.lo.s64 	%rd163, %rd162, %rd5, %rd7;
	shl.b64 	%rd164, %rd163, 1;
	add.s64 	%rd165, %rd1, %rd164;
	st.global.u16 	[%rd165], %rs22;
$L__BB2_44:
	add.s32 	%r225, %r40, 512;
	setp.lt.u32 	%p84, %r40, 512;
	@%p84 bra 	$L__BB2_32;
	bra.uni 	$L__BB2_71;
$L__BB2_45:
	setp.eq.s32 	%p19, %r15, 0;
	mov.u32 	%r227, %r5;
	@%p19 bra 	$L__BB2_57;
	cvt.u32.u64 	%r147, %rd7;
	setp.ge.u32 	%p20, %r147, %r76;
	add.s32 	%r53, %r7, %r221;
	setp.ge.s32 	%p21, %r53, %r3;
	or.pred  	%p22, %p21, %p20;
	@%p22 bra 	$L__BB2_49;
	add.s32 	%r54, %r53, %r2;
	setp.ge.s32 	%p23, %r54, %r75;
	@%p23 bra 	$L__BB2_49;
	mul.wide.s32 	%rd55, %r54, 4;
	add.s64 	%rd56, %rd3, %rd55;
	ld.global.nc.u32 	%r148, [%rd56];
	ld.shared.f32 	%f36, [%r31];
	cvt.s64.s32 	%rd57, %r148;
	mul.wide.s32 	%rd58, %r148, 4;
	add.s64 	%rd59, %rd2, %rd58;
	ld.global.nc.f32 	%f37, [%rd59];
	mul.f32 	%f35, %f36, %f37;
	// begin inline asm
	{  cvt.rn.bf16.f32 %rs9, %f35;}

	// end inline asm
	mad.lo.s64 	%rd60, %rd57, %rd5, %rd7;
	shl.b64 	%rd61, %rd60, 1;
	add.s64 	%rd62, %rd1, %rd61;
	st.global.u16 	[%rd62], %rs9;
$L__BB2_49:
	setp.eq.s32 	%p24, %r15, 1;
	mov.u32 	%r227, %r16;
	@%p24 bra 	$L__BB2_57;
	setp.ge.u32 	%p25, %r147, %r76;
	shr.u32 	%r150, %r16, 5;
	add.s32 	%r55, %r150, %r221;
	setp.ge.s32 	%p26, %r55, %r3;
	or.pred  	%p27, %p26, %p25;
	@%p27 bra 	$L__BB2_53;
	add.s32 	%r56, %r55, %r2;
	setp.ge.s32 	%p28, %r56, %r75;
	@%p28 bra 	$L__BB2_53;
	mul.wide.s32 	%rd64, %r56, 4;
	add.s64 	%rd65, %rd3, %rd64;
	ld.global.nc.u32 	%r151, [%rd65];
	ld.shared.f32 	%f39, [%r30];
	cvt.s64.s32 	%rd66, %r151;
	mul.wide.s32 	%rd67, %r151, 4;
	add.s64 	%rd68, %rd2, %rd67;
	ld.global.nc.f32 	%f40, [%rd68];
	mul.f32 	%f38, %f39, %f40;
	// begin inline asm
	{  cvt.rn.bf16.f32 %rs10, %f38;}

	// end inline asm
	mad.lo.s64 	%rd69, %rd66, %rd5, %rd7;
	shl.b64 	%rd70, %rd69, 1;
	add.s64 	%rd71, %rd1, %rd70;
	st.global.u16 	[%rd71], %rs10;
$L__BB2_53:
	setp.eq.s32 	%p29, %r15, 2;
	mov.u32 	%r227, %r17;
	@%p29 bra 	$L__BB2_57;
	setp.ge.u32 	%p30, %r147, %r76;
	shr.u32 	%r153, %r17, 5;
	add.s32 	%r57, %r153, %r221;
	setp.ge.s32 	%p31, %r57, %r3;
	or.pred  	%p32, %p31, %p30;
	mov.u32 	%r227, %r18;
	@%p32 bra 	$L__BB2_57;
	add.s32 	%r58, %r57, %r2;
	setp.ge.s32 	%p33, %r58, %r75;
	mov.u32 	%r227, %r18;
	@%p33 bra 	$L__BB2_57;
	mul.wide.s32 	%rd73, %r58, 4;
	add.s64 	%rd74, %rd3, %rd73;
	ld.global.nc.u32 	%r154, [%rd74];
	ld.shared.f32 	%f42, [%r32];
	cvt.s64.s32 	%rd75, %r154;
	mul.wide.s32 	%rd76, %r154, 4;
	add.s64 	%rd77, %rd2, %rd76;
	ld.global.nc.f32 	%f43, [%rd77];
	mul.f32 	%f41, %f42, %f43;
	// begin inline asm
	{  cvt.rn.bf16.f32 %rs11, %f41;}

	// end inline asm
	mad.lo.s64 	%rd78, %rd75, %rd5, %rd7;
	shl.b64 	%rd79, %rd78, 1;
	add.s64 	%rd80, %rd1, %rd79;
	st.global.u16 	[%rd80], %rs11;
	mov.u32 	%r227, %r18;
$L__BB2_57:
	setp.lt.u32 	%p34, %r14, 384;
	@%p34 bra 	$L__BB2_71;
$L__BB2_58:
	mov.u32 	%r60, %r227;
	cvt.u32.u64 	%r155, %rd7;
	setp.ge.u32 	%p35, %r155, %r76;
	shr.u32 	%r156, %r60, 5;
	add.s32 	%r61, %r156, %r221;
	setp.ge.s32 	%p36, %r61, %r3;
	or.pred  	%p37, %p36, %p35;
	@%p37 bra 	$L__BB2_61;
	add.s32 	%r62, %r61, %r2;
	setp.ge.s32 	%p38, %r62, %r75;
	@%p38 bra 	$L__BB2_61;
	mul.wide.s32 	%rd82, %r62, 4;
	add.s64 	%rd83, %rd3, %rd82;
	ld.global.nc.u32 	%r157, [%rd83];
	and.b32  	%r158, %r60, 992;
	or.b32  	%r159, %r158, %r13;
	shl.b32 	%r160, %r159, 2;
	add.s32 	%r161, %r6, %r160;
	ld.shared.f32 	%f45, [%r161];
	cvt.s64.s32 	%rd84, %r157;
	mul.wide.s32 	%rd85, %r157, 4;
	add.s64 	%rd86, %rd2, %rd85;
	ld.global.nc.f32 	%f46, [%rd86];
	mul.f32 	%f44, %f45, %f46;
	// begin inline asm
	{  cvt.rn.bf16.f32 %rs12, %f44;}

	// end inline asm
	mad.lo.s64 	%rd87, %rd84, %rd5, %rd7;
	shl.b64 	%rd88, %rd87, 1;
	add.s64 	%rd89, %rd1, %rd88;
	st.global.u16 	[%rd89], %rs12;
$L__BB2_61:
	setp.ge.u32 	%p39, %r155, %r76;
	add.s32 	%r63, %r60, 128;
	shr.u32 	%r163, %r63, 5;
	add.s32 	%r64, %r163, %r221;
	setp.ge.s32 	%p40, %r64, %r3;
	or.pred  	%p41, %p40, %p39;
	@%p41 bra 	$L__BB2_64;
	add.s32 	%r65, %r64, %r2;
	setp.ge.s32 	%p42, %r65, %r75;
	@%p42 bra 	$L__BB2_64;
	mul.wide.s32 	%rd91, %r65, 4;
	add.s64 	%rd92, %rd3, %rd91;
	ld.global.nc.u32 	%r164, [%rd92];
	and.b32  	%r165, %r63, 992;
	or.b32  	%r166, %r165, %r13;
	shl.b32 	%r167, %r166, 2;
	add.s32 	%r168, %r6, %r167;
	ld.shared.f32 	%f48, [%r168];
	cvt.s64.s32 	%rd93, %r164;
	mul.wide.s32 	%rd94, %r164, 4;
	add.s64 	%rd95, %rd2, %rd94;
	ld.global.nc.f32 	%f49, [%rd95];
	mul.f32 	%f47, %f48, %f49;
	// begin inline asm
	{  cvt.rn.bf16.f32 %rs13, %f47;}

	// end inline asm
	mad.lo.s64 	%rd96, %rd93, %rd5, %rd7;
	shl.b64 	%rd97, %rd96, 1;
	add.s64 	%rd98, %rd1, %rd97;
	st.global.u16 	[%rd98], %rs13;
$L__BB2_64:
	setp.ge.u32 	%p43, %r155, %r76;
	add.s32 	%r66, %r60, 256;
	shr.u32 	%r170, %r66, 5;
	add.s32 	%r67, %r170, %r221;
	setp.ge.s32 	%p44, %r67, %r3;
	or.pred  	%p45, %p44, %p43;
	@%p45 bra 	$L__BB2_67;
	add.s32 	%r68, %r67, %r2;
	setp.ge.s32 	%p46, %r68, %r75;
	@%p46 bra 	$L__BB2_67;
	mul.wide.s32 	%rd100, %r68, 4;
	add.s64 	%rd101, %rd3, %rd100;
	ld.global.nc.u32 	%r171, [%rd101];
	and.b32  	%r172, %r66, 992;
	or.b32  	%r173, %r172, %r13;
	shl.b32 	%r174, %r173, 2;
	add.s32 	%r175, %r6, %r174;
	ld.shared.f32 	%f51, [%r175];
	cvt.s64.s32 	%rd102, %r171;
	mul.wide.s32 	%rd103, %r171, 4;
	add.s64 	%rd104, %rd2, %rd103;
	ld.global.nc.f32 	%f52, [%rd104];
	mul.f32 	%f50, %f51, %f52;
	// begin inline asm
	{  cvt.rn.bf16.f32 %rs14, %f50;}

	// end inline asm
	mad.lo.s64 	%rd105, %rd102, %rd5, %rd7;
	shl.b64 	%rd106, %rd105, 1;
	add.s64 	%rd107, %rd1, %rd106;
	st.global.u16 	[%rd107], %rs14;
$L__BB2_67:
	setp.ge.u32 	%p47, %r155, %r76;
	add.s32 	%r69, %r60, 384;
	shr.u32 	%r177, %r69, 5;
	add.s32 	%r70, %r177, %r221;
	setp.ge.s32 	%p48, %r70, %r3;
	or.pred  	%p49, %p48, %p47;
	@%p49 bra 	$L__BB2_70;
	add.s32 	%r71, %r70, %r2;
	setp.ge.s32 	%p50, %r71, %r75;
	@%p50 bra 	$L__BB2_70;
	mul.wide.s32 	%rd109, %r71, 4;
	add.s64 	%rd110, %rd3, %rd109;
	ld.global.nc.u32 	%r178, [%rd110];
	and.b32  	%r179, %r69, 992;
	or.b32  	%r180, %r179, %r13;
	shl.b32 	%r181, %r180, 2;
	add.s32 	%r182, %r6, %r181;
	ld.shared.f32 	%f54, [%r182];
	cvt.s64.s32 	%rd111, %r178;
	mul.wide.s32 	%rd112, %r178, 4;
	add.s64 	%rd113, %rd2, %rd112;
	ld.global.nc.f32 	%f55, [%rd113];
	mul.f32 	%f53, %f54, %f55;
	// begin inline asm
	{  cvt.rn.bf16.f32 %rs15, %f53;}

	// end inline asm
	mad.lo.s64 	%rd114, %rd111, %rd5, %rd7;
	shl.b64 	%rd115, %rd114, 1;
	add.s64 	%rd116, %rd1, %rd115;
	st.global.u16 	[%rd116], %rs15;
$L__BB2_70:
	add.s32 	%r227, %r60, 512;
	setp.lt.u32 	%p51, %r60, 512;
	@%p51 bra 	$L__BB2_58;
$L__BB2_71:
	bar.sync 	0;
	add.s32 	%r221, %r221, 32;
	setp.lt.s32 	%p85, %r221, %r3;
	@%p85 bra 	$L__BB2_5;
$L__BB2_72:
	ret;

}
	// .globl	_Z45blockwise_fp8_moe_gemm_wmma_transposed_kernelI6__halfEvPKT_PK13__nv_fp8_e4m3PKfPKiSA_S8_PS1_iiiiiiiii
.visible .entry _Z45blockwise_fp8_moe_gemm_wmma_transposed_kernelI6__halfEvPKT_PK13__nv_fp8_e4m3PKfPKiSA_S8_PS1_iiiiiiiii(
	.param .u64 .ptr .align 1 _Z45blockwise_fp8_moe_gemm_wmma_transposed_kernelI6__halfEvPKT_PK13__nv_fp8_e4m3PKfPKiSA_S8_PS1_iiiiiiiii_param_0,
	.param .u64 .ptr .align 1 _Z45blockwise_fp8_moe_gemm_wmma_transposed_kernelI6__halfEvPKT_PK13__nv_fp8_e4m3PKfPKiSA_S8_PS1_iiiiiiiii_param_1,
	.param .u64 .ptr .align 1 _Z45blockwise_fp8_moe_gemm_wmma_transposed_kernelI6__halfEvPKT_PK13__nv_fp8_e4m3PKfPKiSA_S8_PS1_iiiiiiiii_param_2,
	.param .u64 .ptr .align 1 _Z45blockwise_fp8_moe_gemm_wmma_transposed_kernelI6__halfEvPKT_PK13__nv_fp8_e4m3PKfPKiSA_S8_PS1_iiiiiiiii_param_3,
	.param .u64 .ptr .align 1 _Z45blockwise_fp8_moe_gemm_wmma_transposed_kernelI6__halfEvPKT_PK13__nv_fp8_e4m3PKfPKiSA_S8_PS1_iiiiiiiii_param_4,
	.param .u64 .ptr .align 1 _Z45blockwise_fp8_moe_gemm_wmma_transposed_kernelI6__halfEvPKT_PK13__nv_fp8_e4m3PKfPKiSA_S8_PS1_iiiiiiiii_param_5,
	.param .u64 .ptr .align 1 _Z45blockwise_fp8_moe_gemm_wmma_transposed_kernelI6__halfEvPKT_PK13__nv_fp8_e4m3PKfPKiSA_S8_PS1_iiiiiiiii_param_6,
	.param .u32 _Z45blockwise_fp8_moe_gemm_wmma_transposed_kernelI6__halfEvPKT_PK13__nv_fp8_e4m3PKfPKiSA_S8_PS1_iiiiiiiii_param_7,
	.param .u32 _Z45blockwise_fp8_moe_gemm_wmma_transposed_kernelI6__halfEvPKT_PK13__nv_fp8_e4m3PKfPKiSA_S8_PS1_iiiiiiiii_param_8,
	.param .u32 _Z45blockwise_fp8_moe_gemm_wmma_transposed_kernelI6__halfEvPKT_PK13__nv_fp8_e4m3PKfPKiSA_S8_PS1_iiiiiiiii_param_9,
	.param .u32 _Z45blockwise_fp8_moe_gemm_wmma_transposed_kernelI6__halfEvPKT_PK13__nv_fp8_e4m3PKfPKiSA_S8_PS1_iiiiiiiii_param_10,
	.param .u32 _Z45blockwise_fp8_moe_gemm_wmma_transposed_kernelI6__halfEvPKT_PK13__nv_fp8_e4m3PKfPKiSA_S8_PS1_iiiiiiiii_param_11,
	.param .u32 _Z45blockwise_fp8_moe_gemm_wmma_transposed_kernelI6__halfEvPKT_PK13__nv_fp8_e4m3PKfPKiSA_S8_PS1_iiiiiiiii_param_12,
	.param .u32 _Z45blockwise_fp8_moe_gemm_wmma_transposed_kernelI6__halfEvPKT_PK13__nv_fp8_e4m3PKfPKiSA_S8_PS1_iiiiiiiii_param_13,
	.param .u32 _Z45blockwise_fp8_moe_gemm_wmma_transposed_kernelI6__halfEvPKT_PK13__nv_fp8_e4m3PKfPKiSA_S8_PS1_iiiiiiiii_param_14,
	.param .u32 _Z45blockwise_fp8_moe_gemm_wmma_transposed_kernelI6__halfEvPKT_PK13__nv_fp8_e4m3PKfPKiSA_S8_PS1_iiiiiiiii_param_15
)
{
	.reg .pred 	%p<86>;
	.reg .b16 	%rs<24>;
	.reg .b32 	%r<231>;
	.reg .b32 	%f<79>;
	.reg .b64 	%rd<161>;

	ld.param.u64 	%rd17, [_Z45blockwise_fp8_moe_gemm_wmma_transposed_kernelI6__halfEvPKT_PK13__nv_fp8_e4m3PKfPKiSA_S8_PS1_iiiiiiiii_param_0];
	ld.param.u64 	%rd18, [_Z45blockwise_fp8_moe_gemm_wmma_transposed_kernelI6__halfEvPKT_PK13__nv_fp8_e4m3PKfPKiSA_S8_PS1_iiiiiiiii_param_1];
	ld.param.u64 	%rd19, [_Z45blockwise_fp8_moe_gemm_wmma_transposed_kernelI6__halfEvPKT_PK13__nv_fp8_e4m3PKfPKiSA_S8_PS1_iiiiiiiii_param_2];
	ld.param.u64 	%rd22, [_Z45blockwise_fp8_moe_gemm_wmma_transposed_kernelI6__halfEvPKT_PK13__nv_fp8_e4m3PKfPKiSA_S8_PS1_iiiiiiiii_param_3];
	ld.param.u64 	%rd20, [_Z45blockwise_fp8_moe_gemm_wmma_transposed_kernelI6__halfEvPKT_PK13__nv_fp8_e4m3PKfPKiSA_S8_PS1_iiiiiiiii_param_4];
	ld.param.u64 	%rd21, [_Z45blockwise_fp8_moe_gemm_wmma_transposed_kernelI6__halfEvPKT_PK13__nv_fp8_e4m3PKfPKiSA_S8_PS1_iiiiiiiii_param_5];
	ld.param.u64 	%rd23, [_Z45blockwise_fp8_moe_gemm_wmma_transposed_kernelI6__halfEvPKT_PK13__nv_fp8_e4m3PKfPKiSA_S8_PS1_iiiiiiiii_param_6];
	ld.param.u32 	%r87, [_Z45blockwise_fp8_moe_gemm_wmma_transposed_kernelI6__halfEvPKT_PK13__nv_fp8_e4m3PKfPKiSA_S8_PS1_iiiiiiiii_param_7];
	ld.param.u32 	%r79, [_Z45blockwise_fp8_moe_gemm_wmma_transposed_kernelI6__halfEvPKT_PK13__nv_fp8_e4m3PKfPKiSA_S8_PS1_iiiiiiiii_param_8];
	ld.param.u32 	%r80, [_Z45blockwise_fp8_moe_gemm_wmma_transposed_kernelI6__halfEvPKT_PK13__nv_fp8_e4m3PKfPKiSA_S8_PS1_iiiiiiiii_param_9];
	ld.param.u32 	%r81, [_Z45blockwise_fp8_moe_gemm_wmma_transposed_kernelI6__halfEvPKT_PK13__nv_fp8_e4m3PKfPKiSA_S8_PS1_iiiiiiiii_param_10];
	ld.param.u32 	%r82, [_Z45blockwise_fp8_moe_gemm_wmma_transposed_kernelI6__halfEvPKT_PK13__nv_fp8_e4m3PKfPKiSA_S8_PS1_iiiiiiiii_param_11];
	ld.param.u32 	%r83, [_Z45blockwise_fp8_moe_gemm_wmma_transposed_kernelI6__halfEvPKT_PK13__nv_fp8_e4m3PKfPKiSA_S8_PS1_iiiiiiiii_param_12];
	ld.param.u32 	%r84, [_Z45blockwise_fp8_moe_gemm_wmma_transposed_kernelI6__halfEvPKT_PK13__nv_fp8_e4m3PKfPKiSA_S8_PS1_iiiiiiiii_param_13];
	ld.param.u32 	%r85, [_Z45blockwise_fp8_moe_gemm_wmma_transposed_kernelI6__halfEvPKT_PK13__nv_fp8_e4m3PKfPKiSA_S8_PS1_iiiiiiiii_param_14];
	ld.param.u32 	%r86, [_Z45blockwise_fp8_moe_gemm_wmma_transposed_kernelI6__halfEvPKT_PK13__nv_fp8_e4m3PKfPKiSA_S8_PS1_iiiiiiiii_param_15];
	cvta.to.global.u64 	%rd1, %rd23;
	cvta.to.global.u64 	%rd2, %rd21;
	cvta.to.global.u64 	%rd3, %rd22;
	mov.u32 	%r1, %ctaid.x;
	setp.ge.s32 	%p1, %r1, %r87;
	@%p1 bra 	$L__BB3_72;
	cvta.to.global.u64 	%rd24, %rd20;
	cvt.u64.u32 	%rd4, %r1;
	mul.wide.u32 	%rd25, %r1, 4;
	add.s64 	%rd26, %rd24, %rd25;
	ld.global.nc.u32 	%r2, [%rd26];
	ld.global.nc.u32 	%r88, [%rd26+4];
	sub.s32 	%r3, %r88, %r2;
	setp.eq.s32 	%p2, %r3, 0;
	@%p2 bra 	$L__BB3_72;
	mov.u32 	%r89, %ctaid.y;
	shl.b32 	%r4, %r89, 5;
	setp.ge.s32 	%p3, %r4, %r81;
	@%p3 bra 	$L__BB3_72;
	cvt.s64.s32 	%rd5, %r82;
	cvt.u64.u32 	%rd6, %r81;
	cvt.s64.s32 	%rd27, %r85;
	mul.lo.s64 	%rd7, %rd27, %rd4;
	mov.u32 	%r5, %tid.x;
	setp.lt.s32 	%p4, %r3, 1;
	@%p4 bra 	$L__BB3_72;
	mov.u32 	%r91, smem_bytes;
	cvt.u64.u32 	%rd28, %r91;
	cvta.shared.u64 	%rd29, %rd28;
	add.s64 	%rd30, %rd29, 2048;
	and.b64  	%rd31, %rd30, 3;
	cvt.u32.u64 	%r92, %rd31;
	sub.s32 	%r93, 4, %r92;
	setp.eq.s64 	%p5, %rd31, 0;
	selp.b32 	%r94, 0, %r93, %p5;
	add.s32 	%r95, %r91, %r94;
	add.s32 	%r6, %r95, 2048;
	shr.u32 	%r7, %r5, 5;
	shl.b32 	%r96, %r5, 3;
	shr.u32 	%r8, %r5, 1;
	and.b32  	%r9, %r96, 8;
	shl.b32 	%r97, %r5, 4;
	and.b32  	%r98, %r97, 16;
	shl.b32 	%r99, %r8, 5;
	or.b32  	%r100, %r99, %r98;
	add.s32 	%r10, %r91, %r100;
	setp.eq.s64 	%p6, %rd21, 0;
	selp.b32 	%r11, %r79, 1, %p6;
	and.b32  	%r101, %r96, 7680;
	add.s32 	%r12, %r91, %r101;
	and.b32  	%r102, %r97, 512;
	add.s32 	%r103, %r91, %r102;
	add.s32 	%r13, %r103, 1024;
	shl.b32 	%r104, %r5, 5;
	and.b32  	%r105, %r104, 30720;
	shl.b32 	%r106, %r5, 1;
	and.b32  	%r107, %r106, 64;
	or.b32  	%r108, %r107, %r105;
	add.s32 	%r14, %r6, %r108;
	and.b32  	%r15, %r5, 15;
	and.b32  	%r16, %r5, 31;
	max.u32 	%r109, %r5, 896;
	sub.s32 	%r110, %r109, %r5;
	add.s32 	%r17, %r110, 127;
	shr.u32 	%r111, %r17, 7;
	add.s32 	%r112, %r111, 1;
	and.b32  	%r18, %r112, 3;
	add.s32 	%r113, %r16, %r4;
	shl.b32 	%r114, %r5, 2;
	add.s32 	%r19, %r6, %r114;
	cvt.u64.u32 	%rd8, %r113;
	add.s32 	%r20, %r5, 128;
	and.b32  	%r115, %r20, 992;
	or.b32  	%r116, %r115, %r16;
	shl.b32 	%r117, %r116, 2;
	add.s32 	%r21, %r6, %r117;
	add.s32 	%r22, %r5, 256;
	and.b32  	%r118, %r22, 992;
	or.b32  	%r119, %r118, %r16;
	shl.b32 	%r120, %r119, 2;
	add.s32 	%r23, %r6, %r120;
	add.s32 	%r24, %r5, 384;
	shr.u32 	%r121, %r5, 4;
	add.s32 	%r25, %r121, %r4;
	cvt.u64.u32 	%rd32, %r25;
	cvta.to.global.u64 	%rd33, %rd18;
	add.s64 	%rd9, %rd33, %rd32;
	cvta.to.global.u64 	%rd10, %rd17;
	cvta.to.global.u64 	%rd11, %rd19;
	cvt.s64.s32 	%rd34, %r86;
	mul.lo.s64 	%rd12, %rd7, %rd34;
	mul.lo.s64 	%rd13, %rd5, %rd4;
	mov.b32 	%r223, 0;
$L__BB3_5:
	setp.lt.s32 	%p7, %r82, 1;
	mov.f32 	%f71, 0f00000000;
	mov.f32 	%f72, %f71;
	mov.f32 	%f73, %f71;
	mov.f32 	%f74, %f71;
	mov.f32 	%f75, %f71;
	mov.f32 	%f76, %f71;
	mov.f32 	%f77, %f71;
	mov.f32 	%f78, %f71;
	@%p7 bra 	$L__BB3_18;
	add.s32 	%r27, %r8, %r223;
	mov.b32 	%r224, 0;
	mov.f32 	%f71, 0f00000000;
$L__BB3_7:
	setp.gt.u32 	%p8, %r5, 511;
	@%p8 bra 	$L__BB3_13;
	add.s32 	%r29, %r15, %r224;
	cvt.u64.u32 	%rd35, %r29;
	add.s64 	%rd36, %rd13, %rd35;
	mad.lo.s64 	%rd160, %rd36, %rd6, %rd9;
	div.s32 	%r125, %r29, %r83;
	mov.u32 	%r225, %r25;
	mov.u32 	%r226, %r5;
$L__BB3_9:
	setp.ge.s32 	%p9, %r29, %r82;
	setp.ge.s32 	%p10, %r225, %r81;
	or.pred  	%p11, %p10, %p9;
	@%p11 bra 	$L__BB3_11;
	div.s32 	%r126, %r225, %r84;
	mad.lo.s32 	%r127, %r125, %r86, %r126;
	cvt.s64.s32 	%rd37, %r127;
	add.s64 	%rd38, %rd12, %rd37;
	shl.b64 	%rd39, %rd38, 2;
	add.s64 	%rd40, %rd11, %rd39;
	ld.global.nc.f32 	%f29, [%rd40];
	ld.global.nc.u8 	%rs8, [%rd160];
	cvt.u16.u8 	%rs5, %rs8;
	// begin inline asm
	{cvt.rn.f16x2.e4m3x2 %r124, %rs5;}

	// end inline asm
	cvt.u16.u32 	%rs6, %r124;
	// begin inline asm
	{  cvt.f32.f16 %f27, %rs6;}

	// end inline asm
	mul.f32 	%f28, %f29, %f27;
	// begin inline asm
	{  cvt.rn.f16.f32 %rs23, %f28;}

	// end inline asm
	bra.uni 	$L__BB3_12;
$L__BB3_11:
	mov.b32 	%r123, 0;
	// begin inline asm
	cvt.rn.f16.s32 %rs23, %r123;
	// end inline asm
$L__BB3_12:
	and.b32  	%r128, %r226, 496;
	or.b32  	%r129, %r128, %r15;
	shl.b32 	%r130, %r129, 1;
	mov.u32 	%r131, smem_bytes;
	add.s32 	%r132, %r131, %r130;
	st.shared.u16 	[%r132+1024], %rs23;
	add.s32 	%r32, %r226, 128;
	add.s32 	%r225, %r225, 8;
	add.s64 	%rd160, %rd160, 8;
	setp.lt.u32 	%p12, %r226, 384;
	mov.u32 	%r226, %r32;
	@%p12 bra 	$L__BB3_9;
$L__BB3_13:
	setp.lt.u32 	%p13, %r5, 64;
	@%p13 bra 	$L__BB3_14;
	bra.uni 	$L__BB3_17;
$L__BB3_14:
	setp.ge.s32 	%p14, %r27, %r3;
	add.s32 	%r34, %r9, %r224;
	setp.ge.s32 	%p15, %r34, %r82;
	or.pred  	%p16, %p14, %p15;
	@%p16 bra 	$L__BB3_16;
	add.s32 	%r134, %r27, %r2;
	mul.wide.s32 	%rd41, %r134, 4;
	add.s64 	%rd42, %rd3, %rd41;
	ld.global.nc.u32 	%r135, [%rd42];
	div.s32 	%r136, %r135, %r11;
	cvt.s64.s32 	%rd43, %r136;
	cvt.u64.u32 	%rd44, %r34;
	mad.lo.s64 	%rd45, %rd43, %rd5, %rd44;
	shl.b64 	%rd46, %rd45, 1;
	add.s64 	%rd47, %rd10, %rd46;
	ld.global.nc.v4.f32 	{%f31, %f32, %f33, %f34}, [%rd47];
	st.shared.v4.f32 	[%r10], {%f31, %f32, %f33, %f34};
	bra.uni 	$L__BB3_17;
$L__BB3_16:
	mov.f32 	%f30, 0f00000000;
	st.shared.v4.f32 	[%r10], {%f30, %f30, %f30, %f30};
$L__BB3_17:
	bar.sync 	0;
	mov.b32 	%r137, 16;
	wmma.load.a.sync.aligned.row.m16n16k16.shared.f16 	{%r138, %r139, %r140, %r141, %r142, %r143, %r144, %r145}, [%r12], %r137;
	wmma.load.b.sync.aligned.col.m16n16k16.shared.f16 	{%r146, %r147, %r148, %r149, %r150, %r151, %r152, %r153}, [%r13], %r137;
	wmma.mma.sync.aligned.row.col.m16n16k16.f32.f32 {%f78, %f77, %f76, %f75, %f74, %f73, %f72, %f71}, {%r138, %r139, %r140, %r141, %r142, %r143, %r144, %r145}, {%r146, %r147, %r148, %r149, %r150, %r151, %r152, %r153}, {%f78, %f77, %f76, %f75, %f74, %f73, %f72, %f71};
	bar.sync 	0;
	add.s32 	%r224, %r224, 16;
	setp.lt.s32 	%p17, %r224, %r82;
	@%p17 bra 	$L__BB3_7;
$L__BB3_18:
	shr.u32 	%r36, %r22, 5;
	shr.u32 	%r37, %r20, 5;
	setp.ne.s64 	%p18, %rd21, 0;
	mov.b32 	%r154, 32;
	wmma.store.d.sync.aligned.row.m16n16k16.shared.f32 	[%r14], {%f78, %f77, %f76, %f75, %f74, %f73, %f72, %f71}, %r154;
	bar.sync 	0;
	@%p18 bra 	$L__BB3_45;
	setp.eq.s32 	%p52, %r18, 0;
	mov.u32 	%r227, %r5;
	@%p52 bra 	$L__BB3_31;
	cvt.u32.u64 	%r189, %rd8;
	setp.ge.u32 	%p53, %r189, %r81;
	add.s32 	%r38, %r7, %r223;
	setp.ge.s32 	%p54, %r38, %r3;
	or.pred  	%p55, %p54, %p53;
	@%p55 bra 	$L__BB3_23;
	add.s32 	%r39, %r38, %r2;
	setp.ge.s32 	%p56, %r39, %r80;
	@%p56 bra 	$L__BB3_23;
	mul.wide.s32 	%rd112, %r39, 4;
	add.s64 	%rd113, %rd3, %rd112;
	ld.shared.f32 	%f56, [%r19];
	ld.global.nc.u32 	%r190, [%rd113];
	cvt.s64.s32 	%rd114, %r190;
	// begin inline asm
	{  cvt.rn.f16.f32 %rs16, %f56;}

	// end inline asm
	mad.lo.s64 	%rd115, %rd114, %rd6, %rd8;
	shl.b64 	%rd116, %rd115, 1;
	add.s64 	%rd117, %rd1, %rd116;
	st.global.u16 	[%rd117], %rs16;
$L__BB3_23:
	setp.eq.s32 	%p57, %r18, 1;
	mov.u32 	%r227, %r20;
	@%p57 bra 	$L__BB3_31;
	setp.ge.u32 	%p58, %r189, %r81;
	add.s32 	%r40, %r37, %r223;
	setp.ge.s32 	%p59, %r40, %r3;
	or.pred  	%p60, %p59, %p58;
	@%p60 bra 	$L__BB3_27;
	add.s32 	%r41, %r40, %r2;
	setp.ge.s32 	%p61, %r41, %r80;
	@%p61 bra 	$L__BB3_27;
	mul.wide.s32 	%rd119, %r41, 4;
	add.s64 	%rd120, %rd3, %rd119;
	ld.shared.f32 	%f57, [%r21];
	ld.global.nc.u32 	%r192, [%rd120];
	cvt.s64.s32 	%rd121, %r192;
	// begin inline asm
	{  cvt.rn.f16.f32 %rs17, %f57;}

	// end inline asm
	mad.lo.s64 	%rd122, %rd121, %rd6, %rd8;
	shl.b64 	%rd123, %rd122, 1;
	add.s64 	%rd124, %rd1, %rd123;
	st.global.u16 	[%rd124], %rs17;
$L__BB3_27:
	setp.eq.s32 	%p62, %r18, 2;
	mov.u32 	%r227, %r22;
	@%p62 bra 	$L__BB3_31;
	setp.ge.u32 	%p63, %r189, %r81;
	add.s32 	%r42, %r36, %r223;
	setp.ge.s32 	%p64, %r42, %r3;
	or.pred  	%p65, %p64, %p63;
	mov.u32 	%r227, %r24;
	@%p65 bra 	$L__BB3_31;
	add.s32 	%r43, %r42, %r2;
	setp.ge.s32 	%p66, %r43, %r80;
	mov.u32 	%r227, %r24;
	@%p66 bra 	$L__BB3_31;
	mul.wide.s32 	%rd126, %r43, 4;
	add.s64 	%rd127, %rd3, %rd126;
	ld.shared.f32 	%f58, [%r23];
	ld.global.nc.u32 	%r194, [%rd127];
	cvt.s64.s32 	%rd128, %r194;
	// begin inline asm
	{  cvt.rn.f16.f32 %rs18, %f58;}

	// end inline asm
	mad.lo.s64 	%rd129, %rd128, %rd6, %rd8;
	shl.b64 	%rd130, %rd129, 1;
	add.s64 	%rd131, %rd1, %rd130;
	st.global.u16 	[%rd131], %rs18;
	mov.u32 	%r227, %r24;
$L__BB3_31:
	setp.lt.u32 	%p67, %r17, 384;
	@%p67 bra 	$L__BB3_71;
$L__BB3_32:
	mov.u32 	%r45, %r227;
	cvt.u32.u64 	%r195, %rd8;
	setp.ge.u32 	%p68, %r195, %r81;
	shr.u32 	%r196, %r45, 5;
	add.s32 	%r46, %r196, %r223;
	setp.ge.s32 	%p69, %r46, %r3;
	or.pred  	%p70, %p69, %p68;
	@%p70 bra 	$L__BB3_35;
	add.s32 	%r47, %r46, %r2;
	setp.ge.s32 	%p71, %r47, %r80;
	@%p71 bra 	$L__BB3_35;
	mul.wide.s32 	%rd133, %r47, 4;
	add.s64 	%rd134, %rd3, %rd133;
	and.b32  	%r197, %r45, 992;
	or.b32  	%r198, %r197, %r16;
	shl.b32 	%r199, %r198, 2;
	add.s32 	%r200, %r6, %r199;
	ld.shared.f32 	%f59, [%r200];
	ld.global.nc.u32 	%r201, [%rd134];
	cvt.s64.s32 	%rd135, %r201;
	// begin inline asm
	{  cvt.rn.f16.f32 %rs19, %f59;}

	// end inline asm
	mad.lo.s64 	%rd136, %rd135, %rd6, %rd8;
	shl.b64 	%rd137, %rd136, 1;
	add.s64 	%rd138, %rd1, %rd137;
	st.global.u16 	[%rd138], %rs19;
$L__BB3_35:
	setp.ge.u32 	%p72, %r195, %r81;
	add.s32 	%r48, %r45, 128;
	shr.u32 	%r203, %r48, 5;
	add.s32 	%r49, %r203, %r223;
	setp.ge.s32 	%p73, %r49, %r3;
	or.pred  	%p74, %p73, %p72;
	@%p74 bra 	$L__BB3_38;
	add.s32 	%r50, %r49, %r2;
	setp.ge.s32 	%p75, %r50, %r80;
	@%p75 bra 	$L__BB3_38;
	mul.wide.s32 	%rd140, %r50, 4;
	add.s64 	%rd141, %rd3, %rd140;
	and.b32  	%r204, %r48, 992;
	or.b32  	%r205, %r204, %r16;
	shl.b32 	%r206, %r205, 2;
	add.s32 	%r207, %r6, %r206;
	ld.shared.f32 	%f60, [%r207];
	ld.global.nc.u32 	%r208, [%rd141];
	cvt.s64.s32 	%rd142, %r208;
	// begin inline asm
	{  cvt.rn.f16.f32 %rs20, %f60;}

	// end inline asm
	mad.lo.s64 	%rd143, %rd142, %rd6, %rd8;
	shl.b64 	%rd144, %rd143, 1;
	add.s64 	%rd145, %rd1, %rd144;
	st.global.u16 	[%rd145], %rs20;
$L__BB3_38:
	setp.ge.u32 	%p76, %r195, %r81;
	add.s32 	%r51, %r45, 256;
	shr.u32 	%r210, %r51, 5;
	add.s32 	%r52, %r210, %r223;
	setp.ge.s32 	%p77, %r52, %r3;
	or.pred  	%p78, %p77, %p76;
	@%p78 bra 	$L__BB3_41;
	add.s32 	%r53, %r52, %r2;
	setp.ge.s32 	%p79, %r53, %r80;
	@%p79 bra 	$L__BB3_41;
	mul.wide.s32 	%rd147, %r53, 4;
	add.s64 	%rd148, %rd3, %rd147;
	and.b32  	%r211, %r51, 992;
	or.b32  	%r212, %r211, %r16;
	shl.b32 	%r213, %r212, 2;
	add.s32 	%r214, %r6, %r213;
	ld.shared.f32 	%f61, [%r214];
	ld.global.nc.u32 	%r215, [%rd148];
	cvt.s64.s32 	%rd149, %r215;
	// begin inline asm
	{  cvt.rn.f16.f32 %rs21, %f61;}

	// end inline asm
	mad.lo.s64 	%rd150, %rd149, %rd6, %rd8;
	shl.b64 	%rd151, %rd150, 1;
	add.s64 	%rd152, %rd1, %rd151;
	st.global.u16 	[%rd152], %rs21;
$L__BB3_41:
	setp.ge.u32 	%p80, %r195, %r81;
	add.s32 	%r54, %r45, 384;
	shr.u32 	%r217, %r54, 5;
	add.s32 	%r55, %r217, %r223;
	setp.ge.s32 	%p81, %r55, %r3;
	or.pred  	%p82, %p81, %p80;
	@%p82 bra 	$L__BB3_44;
	add.s32 	%r56, %r55, %r2;
	setp.ge.s32 	%p83, %r56, %r80;
	@%p83 bra 	$L__BB3_44;
	mul.wide.s32 	%rd154, %r56, 4;
	add.s64 	%rd155, %rd3, %rd154;
	and.b32  	%r218, %r54, 992;
	or.b32  	%r219, %r218, %r16;
	shl.b32 	%r220, %r219, 2;
	add.s32 	%r221, %r6, %r220;
	ld.shared.f32 	%f62, [%r221];
	ld.global.nc.u32 	%r222, [%rd155];
	cvt.s64.s32 	%rd156, %r222;
	// begin inline asm
	{  cvt.rn.f16.f32 %rs22, %f62;}

	// end inline asm
	mad.lo.s64 	%rd157, %rd156, %rd6, %rd8;
	shl.b64 	%rd158, %rd157, 1;
	add.s64 	%rd159, %rd1, %rd158;
	st.global.u16 	[%rd159], %rs22;
$L__BB3_44:
	add.s32 	%r227, %r45, 512;
	setp.lt.u32 	%p84, %r45, 512;
	@%p84 bra 	$L__BB3_32;
	bra.uni 	$L__BB3_71;
$L__BB3_45:
	setp.eq.s32 	%p19, %r18, 0;
	mov.u32 	%r229, %r5;
	@%p19 bra 	$L__BB3_57;
	cvt.u32.u64 	%r155, %rd8;
	setp.ge.u32 	%p20, %r155, %r81;
	add.s32 	%r58, %r7, %r223;
	setp.ge.s32 	%p21, %r58, %r3;
	or.pred  	%p22, %p21, %p20;
	@%p22 bra 	$L__BB3_49;
	add.s32 	%r59, %r58, %r2;
	setp.ge.s32 	%p23, %r59, %r80;
	@%p23 bra 	$L__BB3_49;
	mul.wide.s32 	%rd49, %r59, 4;
	add.s64 	%rd50, %rd3, %rd49;
	ld.global.nc.u32 	%r156, [%rd50];
	ld.shared.f32 	%f36, [%r19];
	cvt.s64.s32 	%rd51, %r156;
	mul.wide.s32 	%rd52, %r156, 4;
	add.s64 	%rd53, %rd2, %rd52;
	ld.global.nc.f32 	%f37, [%rd53];
	mul.f32 	%f35, %f36, %f37;
	// begin inline asm
	{  cvt.rn.f16.f32 %rs9, %f35;}

	// end inline asm
	mad.lo.s64 	%rd54, %rd51, %rd6, %rd8;
	shl.b64 	%rd55, %rd54, 1;
	add.s64 	%rd56, %rd1, %rd55;
	st.global.u16 	[%rd56], %rs9;
$L__BB3_49:
	setp.eq.s32 	%p24, %r18, 1;
	mov.u32 	%r229, %r20;
	@%p24 bra 	$L__BB3_57;
	setp.ge.u32 	%p25, %r155, %r81;
	add.s32 	%r60, %r37, %r223;
	setp.ge.s32 	%p26, %r60, %r3;
	or.pred  	%p27, %p26, %p25;
	@%p27 bra 	$L__BB3_53;
	add.s32 	%r61, %r60, %r2;
	setp.ge.s32 	%p28, %r61, %r80;
	@%p28 bra 	$L__BB3_53;
	mul.wide.s32 	%rd58, %r61, 4;
	add.s64 	%rd59, %rd3, %rd58;
	ld.global.nc.u32 	%r158, [%rd59];
	ld.shared.f32 	%f39, [%r21];
	cvt.s64.s32 	%rd60, %r158;
	mul.wide.s32 	%rd61, %r158, 4;
	add.s64 	%rd62, %rd2, %rd61;
	ld.global.nc.f32 	%f40, [%rd62];
	mul.f32 	%f38, %f39, %f40;
	// begin inline asm
	{  cvt.rn.f16.f32 %rs10, %f38;}

	// end inline asm
	mad.lo.s64 	%rd63, %rd60, %rd6, %rd8;
	shl.b64 	%rd64, %rd63, 1;
	add.s64 	%rd65, %rd1, %rd64;
	st.global.u16 	[%rd65], %rs10;
$L__BB3_53:
	setp.eq.s32 	%p29, %r18, 2;
	mov.u32 	%r229, %r22;
	@%p29 bra 	$L__BB3_57;
	setp.ge.u32 	%p30, %r155, %r81;
	add.s32 	%r62, %r36, %r223;
	setp.ge.s32 	%p31, %r62, %r3;
	or.pred  	%p32, %p31, %p30;
	mov.u32 	%r229, %r24;
	@%p32 bra 	$L__BB3_57;
	add.s32 	%r63, %r62, %r2;
	setp.ge.s32 	%p33, %r63, %r80;
	mov.u32 	%r229, %r24;
	@%p33 bra 	$L__BB3_57;
	mul.wide.s32 	%rd67, %r63, 4;
	add.s64 	%rd68, %rd3, %rd67;
	ld.global.nc.u32 	%r160, [%rd68];
	ld.shared.f32 	%f42, [%r23];
	cvt.s64.s32 	%rd69, %r160;
	mul.wide.s32 	%rd70, %r160, 4;
	add.s64 	%rd71, %rd2, %rd70;
	ld.global.nc.f32 	%f43, [%rd71];
	mul.f32 	%f41, %f42, %f43;
	// begin inline asm
	{  cvt.rn.f16.f32 %rs11, %f41;}

	// end inline asm
	mad.lo.s64 	%rd72, %rd69, %rd6, %rd8;
	shl.b64 	%rd73, %rd72, 1;
	add.s64 	%rd74, %rd1, %rd73;
	st.global.u16 	[%rd74], %rs11;
	mov.u32 	%r229, %r24;
$L__BB3_57:
	setp.lt.u32 	%p34, %r17, 384;
	@%p34 bra 	$L__BB3_71;
$L__BB3_58:
	mov.u32 	%r65, %r229;
	cvt.u32.u64 	%r161, %rd8;
	setp.ge.u32 	%p35, %r161, %r81;
	shr.u32 	%r162, %r65, 5;
	add.s32 	%r66, %r162, %r223;
	setp.ge.s32 	%p36, %r66, %r3;
	or.pred  	%p37, %p36, %p35;
	@%p37 bra 	$L__BB3_61;
	add.s32 	%r67, %r66, %r2;
	setp.ge.s32 	%p38, %r67, %r80;
	@%p38 bra 	$L__BB3_61;
	mul.wide.s32 	%rd76, %r67, 4;
	add.s64 	%rd77, %rd3, %rd76;
	ld.global.nc.u32 	%r163, [%rd77];
	and.b32  	%r164, %r65, 992;
	or.b32  	%r165, %r164, %r16;
	shl.b32 	%r166, %r165, 2;
	add.s32 	%r167, %r6, %r166;
	ld.shared.f32 	%f45, [%r167];
	cvt.s64.s32 	%rd78, %r163;
	mul.wide.s32 	%rd79, %r163, 4;
	add.s64 	%rd80, %rd2, %rd79;
	ld.global.nc.f32 	%f46, [%rd80];
	mul.f32 	%f44, %f45, %f46;
	// begin inline asm
	{  cvt.rn.f16.f32 %rs12, %f44;}

	// end inline asm
	mad.lo.s64 	%rd81, %rd78, %rd6, %rd8;
	shl.b64 	%rd82, %rd81, 1;
	add.s64 	%rd83, %rd1, %rd82;
	st.global.u16 	[%rd83], %rs12;
$L__BB3_61:
	setp.ge.u32 	%p39, %r161, %r81;
	add.s32 	%r68, %r65, 128;
	shr.u32 	%r169, %r68, 5;
	add.s32 	%r69, %r169, %r223;
	setp.ge.s32 	%p40, %r69, %r3;
	or.pred  	%p41, %p40, %p39;
	@%p41 bra 	$L__BB3_64;
	add.s32 	%r70, %r69, %r2;
	setp.ge.s32 	%p42, %r70, %r80;
	@%p42 bra 	$L__BB3_64;
	mul.wide.s32 	%rd85, %r70, 4;
	add.s64 	%rd86, %rd3, %rd85;
	ld.global.nc.u32 	%r170, [%rd86];
	and.b32  	%r171, %r68, 992;
	or.b32  	%r172, %r171, %r16;
	shl.b32 	%r173, %r172, 2;
	add.s32 	%r174, %r6, %r173;
	ld.shared.f32 	%f48, [%r174];
	cvt.s64.s32 	%rd87, %r170;
	mul.wide.s32 	%rd88, %r170, 4;
	add.s64 	%rd89, %rd2, %rd88;
	ld.global.nc.f32 	%f49, [%rd89];
	mul.f32 	%f47, %f48, %f49;
	// begin inline asm
	{  cvt.rn.f16.f32 %rs13, %f47;}

	// end inline asm
	mad.lo.s64 	%rd90, %rd87, %rd6, %rd8;
	shl.b64 	%rd91, %rd90, 1;
	add.s64 	%rd92, %rd1, %rd91;
	st.global.u16 	[%rd92], %rs13;
$L__BB3_64:
	setp.ge.u32 	%p43, %r161, %r81;
	add.s32 	%r71, %r65, 256;
	shr.u32 	%r176, %r71, 5;
	add.s32 	%r72, %r176, %r223;
	setp.ge.s32 	%p44, %r72, %r3;
	or.pred  	%p45, %p44, %p43;
	@%p45 bra 	$L__BB3_67;
	add.s32 	%r73, %r72, %r2;
	setp.ge.s32 	%p46, %r73, %r80;
	@%p46 bra 	$L__BB3_67;
	mul.wide.s32 	%rd94, %r73, 4;
	add.s64 	%rd95, %rd3, %rd94;
	ld.global.nc.u32 	%r177, [%rd95];
	and.b32  	%r178, %r71, 992;
	or.b32  	%r179, %r178, %r16;
	shl.b32 	%r180, %r179, 2;
	add.s32 	%r181, %r6, %r180;
	ld.shared.f32 	%f51, [%r181];
	cvt.s64.s32 	%rd96, %r177;
	mul.wide.s32 	%rd97, %r177, 4;
	add.s64 	%rd98, %rd2, %rd97;
	ld.global.nc.f32 	%f52, [%rd98];
	mul.f32 	%f50, %f51, %f52;
	// begin inline asm
	{  cvt.rn.f16.f32 %rs14, %f50;}

	// end inline asm
	mad.lo.s64 	%rd99, %rd96, %rd6, %rd8;
	shl.b64 	%rd100, %rd99, 1;
	add.s64 	%rd101, %rd1, %rd100;
	st.global.u16 	[%rd101], %rs14;
$L__BB3_67:
	setp.ge.u32 	%p47, %r161, %r81;
	add.s32 	%r74, %r65, 384;
	shr.u32 	%r183, %r74, 5;
	add.s32 	%r75, %r183, %r223;
	setp.ge.s32 	%p48, %r75, %r3;
	or.pred  	%p49, %p48, %p47;
	@%p49 bra 	$L__BB3_70;
	add.s32 	%r76, %r75, %r2;
	setp.ge.s32 	%p50, %r76, %r80;
	@%p50 bra 	$L__BB3_70;
	mul.wide.s32 	%rd103, %r76, 4;
	add.s64 	%rd104, %rd3, %rd103;
	ld.global.nc.u32 	%r184, [%rd104];
	and.b32  	%r185, %r74, 992;
	or.b32  	%r186, %r185, %r16;
	shl.b32 	%r187, %r186, 2;
	add.s32 	%r188, %r6, %r187;
	ld.shared.f32 	%f54, [%r188];
	cvt.s64.s32 	%rd105, %r184;
	mul.wide.s32 	%rd106, %r184, 4;
	add.s64 	%rd107, %rd2, %rd106;
	ld.global.nc.f32 	%f55, [%rd107];
	mul.f32 	%f53, %f54, %f55;
	// begin inline asm
	{  cvt.rn.f16.f32 %rs15, %f53;}

	// end inline asm
	mad.lo.s64 	%rd108, %rd105, %rd6, %rd8;
	shl.b64 	%rd109, %rd108, 1;
	add.s64 	%rd110, %rd1, %rd109;
	st.global.u16 	[%rd110], %rs15;
$L__BB3_70:
	add.s32 	%r229, %r65, 512;
	setp.lt.u32 	%p51, %r65, 512;
	@%p51 bra 	$L__BB3_58;
$L__BB3_71:
	bar.sync 	0;
	add.s32 	%r223, %r223, 32;
	setp.lt.s32 	%p85, %r223, %r3;
	@%p85 bra 	$L__BB3_5;
$L__BB3_72:
	ret;

}
	// .globl	_Z45blockwise_fp8_moe_gemm_wmma_transposed_kernelI13__nv_bfloat16EvPKT_PK13__nv_fp8_e4m3PKfPKiSA_S8_PS1_iiiiiiiii
.visible .entry _Z45blockwise_fp8_moe_gemm_wmma_transposed_kernelI13__nv_bfloat16EvPKT_PK13__nv_fp8_e4m3PKfPKiSA_S8_PS1_iiiiiiiii(
	.param .u64 .ptr .align 1 _Z45blockwise_fp8_moe_gemm_wmma_transposed_kernelI13__nv_bfloat16EvPKT_PK13__nv_fp8_e4m3PKfPKiSA_S8_PS1_iiiiiiiii_param_0,
	.param .u64 .ptr .align 1 _Z45blockwise_fp8_moe_gemm_wmma_transposed_kernelI13__nv_bfloat16EvPKT_PK13__nv_fp8_e4m3PKfPKiSA_S8_PS1_iiiiiiiii_param_1,
	.param .u64 .ptr .align 1 _Z45blockwise_fp8_moe_gemm_wmma_transposed_kernelI13__nv_bfloat16EvPKT_PK13__nv_fp8_e4m3PKfPKiSA_S8_PS1_iiiiiiiii_param_2,
	.param .u64 .ptr .align 1 _Z45blockwise_fp8_moe_gemm_wmma_transposed_kernelI13__nv_bfloat16EvPKT_PK13__nv_fp8_e4m3PKfPKiSA_S8_PS1_iiiiiiiii_param_3,
	.param .u64 .ptr .align 1 _Z45blockwise_fp8_moe_gemm_wmma_transposed_kernelI13__nv_bfloat16EvPKT_PK13__nv_fp8_e4m3PKfPKiSA_S8_PS1_iiiiiiiii_param_4,
	.param .u64 .ptr .align 1 _Z45blockwise_fp8_moe_gemm_wmma_transposed_kernelI13__nv_bfloat16EvPKT_PK13__nv_fp8_e4m3PKfPKiSA_S8_PS1_iiiiiiiii_param_5,
	.param .u64 .ptr .align 1 _Z45blockwise_fp8_moe_gemm_wmma_transposed_kernelI13__nv_bfloat16EvPKT_PK13__nv_fp8_e4m3PKfPKiSA_S8_PS1_iiiiiiiii_param_6,
	.param .u32 _Z45blockwise_fp8_moe_gemm_wmma_transposed_kernelI13__nv_bfloat16EvPKT_PK13__nv_fp8_e4m3PKfPKiSA_S8_PS1_iiiiiiiii_param_7,
	.param .u32 _Z45blockwise_fp8_moe_gemm_wmma_transposed_kernelI13__nv_bfloat16EvPKT_PK13__nv_fp8_e4m3PKfPKiSA_S8_PS1_iiiiiiiii_param_8,
	.param .u32 _Z45blockwise_fp8_moe_gemm_wmma_transposed_kernelI13__nv_bfloat16EvPKT_PK13__nv_fp8_e4m3PKfPKiSA_S8_PS1_iiiiiiiii_param_9,
	.param .u32 _Z45blockwise_fp8_moe_gemm_wmma_transposed_kernelI13__nv_bfloat16EvPKT_PK13__nv_fp8_e4m3PKfPKiSA_S8_PS1_iiiiiiiii_param_10,
	.param .u32 _Z45blockwise_fp8_moe_gemm_wmma_transposed_kernelI13__nv_bfloat16EvPKT_PK13__nv_fp8_e4m3PKfPKiSA_S8_PS1_iiiiiiiii_param_11,
	.param .u32 _Z45blockwise_fp8_moe_gemm_wmma_transposed_kernelI13__nv_bfloat16EvPKT_PK13__nv_fp8_e4m3PKfPKiSA_S8_PS1_iiiiiiiii_param_12,
	.param .u32 _Z45blockwise_fp8_moe_gemm_wmma_transposed_kernelI13__nv_bfloat16EvPKT_PK13__nv_fp8_e4m3PKfPKiSA_S8_PS1_iiiiiiiii_param_13,
	.param .u32 _Z45blockwise_fp8_moe_gemm_wmma_transposed_kernelI13__nv_bfloat16EvPKT_PK13__nv_fp8_e4m3PKfPKiSA_S8_PS1_iiiiiiiii_param_14,
	.param .u32 _Z45blockwise_fp8_moe_gemm_wmma_transposed_kernelI13__nv_bfloat16EvPKT_PK13__nv_fp8_e4m3PKfPKiSA_S8_PS1_iiiiiiiii_param_15
)
{
	.reg .pred 	%p<86>;
	.reg .b16 	%rs<24>;
	.reg .b32 	%r<228>;
	.reg .b32 	%f<79>;
	.reg .b64 	%rd<170>;

	ld.param.u64 	%rd18, [_Z45blockwise_fp8_moe_gemm_wmma_transposed_kernelI13__nv_bfloat16EvPKT_PK13__nv_fp8_e4m3PKfPKiSA_S8_PS1_iiiiiiiii_param_3];
	ld.param.u64 	%rd16, [_Z45blockwise_fp8_moe_gemm_wmma_transposed_kernelI13__nv_bfloat16EvPKT_PK13__nv_fp8_e4m3PKfPKiSA_S8_PS1_iiiiiiiii_param_4];
	ld.param.u64 	%rd17, [_Z45blockwise_fp8_moe_gemm_wmma_transposed_kernelI13__nv_bfloat16EvPKT_PK13__nv_fp8_e4m3PKfPKiSA_S8_PS1_iiiiiiiii_param_5];
	ld.param.u64 	%rd19, [_Z45blockwise_fp8_moe_gemm_wmma_transposed_kernelI13__nv_bfloat16EvPKT_PK13__nv_fp8_e4m3PKfPKiSA_S8_PS1_iiiiiiiii_param_6];
	ld.param.u32 	%r82, [_Z45blockwise_fp8_moe_gemm_wmma_transposed_kernelI13__nv_bfloat16EvPKT_PK13__nv_fp8_e4m3PKfPKiSA_S8_PS1_iiiiiiiii_param_7];
	ld.param.u32 	%r75, [_Z45blockwise_fp8_moe_gemm_wmma_transposed_kernelI13__nv_bfloat16EvPKT_PK13__nv_fp8_e4m3PKfPKiSA_S8_PS1_iiiiiiiii_param_9];
	ld.param.u32 	%r76, [_Z45blockwise_fp8_moe_gemm_wmma_transposed_kernelI13__nv_bfloat16EvPKT_PK13__nv_fp8_e4m3PKfPKiSA_S8_PS1_iiiiiiiii_param_10];
	ld.param.u32 	%r77, [_Z45blockwise_fp8_moe_gemm_wmma_transposed_kernelI13__nv_bfloat16EvPKT_PK13__nv_fp8_e4m3PKfPKiSA_S8_PS1_iiiiiiiii_param_11];
	ld.param.u32 	%r78, [_Z45blockwise_fp8_moe_gemm_wmma_transposed_kernelI13__nv_bfloat16EvPKT_PK13__nv_fp8_e4m3PKfPKiSA_S8_PS1_iiiiiiiii_param_12];
	ld.param.u32 	%r79, [_Z45blockwise_fp8_moe_gemm_wmma_transposed_kernelI13__nv_bfloat16EvPKT_PK13__nv_fp8_e4m3PKfPKiSA_S8_PS1_iiiiiiiii_param_13];
	ld.param.u32 	%r81, [_Z45blockwise_fp8_moe_gemm_wmma_transposed_kernelI13__nv_bfloat16EvPKT_PK13__nv_fp8_e4m3PKfPKiSA_S8_PS1_iiiiiiiii_param_15];
	cvta.to.global.u64 	%rd1, %rd19;
	cvta.to.global.u64 	%rd2, %rd17;
	cvta.to.global.u64 	%rd3, %rd18;
	mov.u32 	%r1, %ctaid.x;
	setp.ge.s32 	%p1, %r1, %r82;
	@%p1 bra 	$L__BB4_72;
	cvta.to.global.u64 	%rd20, %rd16;
	cvt.u64.u32 	%rd4, %r1;
	mul.wide.u32 	%rd21, %r1, 4;
	add.s64 	%rd22, %rd20, %rd21;
	ld.global.nc.u32 	%r2, [%rd22];
	ld.global.nc.u32 	%r83, [%rd22+4];
	sub.s32 	%r3, %r83, %r2;
	setp.eq.s32 	%p2, %r3, 0;
	@%p2 bra 	$L__BB4_72;
	mov.u32 	%r84, %ctaid.y;
	shl.b32 	%r4, %r84, 5;
	setp.ge.s32 	%p3, %r4, %r76;
	@%p3 bra 	$L__BB4_72;
	cvt.s64.s32 	%rd5, %r77;
	cvt.u64.u32 	%rd6, %r76;
	mov.u32 	%r5, %tid.x;
	setp.lt.s32 	%p4, %r3, 1;
	@%p4 bra 	$L__BB4_72;
	ld.param.u32 	%r219, [_Z45blockwise_fp8_moe_gemm_wmma_transposed_kernelI13__nv_bfloat16EvPKT_PK13__nv_fp8_e4m3PKfPKiSA_S8_PS1_iiiiiiiii_param_14];
	ld.param.u32 	%r218, [_Z45blockwise_fp8_moe_gemm_wmma_transposed_kernelI13__nv_bfloat16EvPKT_PK13__nv_fp8_e4m3PKfPKiSA_S8_PS1_iiiiiiiii_param_8];
	ld.param.u64 	%rd168, [_Z45blockwise_fp8_moe_gemm_wmma_transposed_kernelI13__nv_bfloat16EvPKT_PK13__nv_fp8_e4m3PKfPKiSA_S8_PS1_iiiiiiiii_param_2];
	mov.u32 	%r86, smem_bytes;
	cvt.u64.u32 	%rd23, %r86;
	cvta.shared.u64 	%rd24, %rd23;
	add.s64 	%rd25, %rd24, 2048;
	and.b64  	%rd26, %rd25, 3;
	cvt.u32.u64 	%r87, %rd26;
	sub.s32 	%r88, 4, %r87;
	setp.eq.s64 	%p5, %rd26, 0;
	selp.b32 	%r89, 0, %r88, %p5;
	add.s32 	%r90, %r86, %r89;
	add.s32 	%r6, %r90, 2048;
	shr.u32 	%r7, %r5, 5;
	shl.b32 	%r91, %r5, 3;
	shr.u32 	%r8, %r5, 1;
	and.b32  	%r9, %r91, 8;
	shl.b32 	%r92, %r5, 4;
	and.b32  	%r93, %r92, 16;
	shl.b32 	%r94, %r8, 5;
	or.b32  	%r95, %r94, %r93;
	add.s32 	%r10, %r86, %r95;
	setp.eq.s64 	%p6, %rd17, 0;
	selp.b32 	%r11, %r218, 1, %p6;
	and.b32  	%r12, %r5, 15;
	and.b32  	%r13, %r5, 31;
	max.u32 	%r96, %r5, 896;
	sub.s32 	%r97, %r96, %r5;
	add.s32 	%r14, %r97, 127;
	shr.u32 	%r98, %r14, 7;
	add.s32 	%r99, %r98, 1;
	and.b32  	%r15, %r99, 3;
	add.s32 	%r100, %r13, %r4;
	shl.b32 	%r101, %r5, 2;
	add.s32 	%r16, %r6, %r101;
	cvt.u64.u32 	%rd7, %r100;
	add.s32 	%r17, %r5, 128;
	and.b32  	%r102, %r17, 992;
	or.b32  	%r103, %r102, %r13;
	shl.b32 	%r104, %r103, 2;
	add.s32 	%r18, %r6, %r104;
	add.s32 	%r19, %r5, 256;
	and.b32  	%r105, %r19, 992;
	or.b32  	%r106, %r105, %r13;
	shl.b32 	%r107, %r106, 2;
	add.s32 	%r20, %r6, %r107;
	add.s32 	%r21, %r5, 384;
	shr.u32 	%r108, %r5, 4;
	add.s32 	%r22, %r108, %r4;
	cvta.to.global.u64 	%rd8, %rd168;
	cvt.s64.s32 	%rd27, %r81;
	cvt.s64.s32 	%rd28, %r219;
	mul.lo.s64 	%rd29, %rd28, %rd4;
	mul.lo.s64 	%rd9, %rd29, %rd27;
	mov.b32 	%r220, 0;
$L__BB4_5:
	setp.lt.s32 	%p7, %r77, 1;
	mov.f32 	%f71, 0f00000000;
	mov.f32 	%f72, %f71;
	mov.f32 	%f73, %f71;
	mov.f32 	%f74, %f71;
	mov.f32 	%f75, %f71;
	mov.f32 	%f76, %f71;
	mov.f32 	%f77, %f71;
	mov.f32 	%f78, %f71;
	@%p7 bra 	$L__BB4_18;
	add.s32 	%r24, %r8, %r220;
	mov.b32 	%r221, 0;
	mov.f32 	%f71, 0f00000000;
$L__BB4_7:
	setp.gt.u32 	%p8, %r5, 511;
	@%p8 bra 	$L__BB4_13;
	ld.param.u64 	%rd167, [_Z45blockwise_fp8_moe_gemm_wmma_transposed_kernelI13__nv_bfloat16EvPKT_PK13__nv_fp8_e4m3PKfPKiSA_S8_PS1_iiiiiiiii_param_1];
	add.s32 	%r26, %r12, %r221;
	cvt.u64.u32 	%rd30, %r26;
	mov.u32 	%r110, %ctaid.x;
	cvt.u64.u32 	%rd31, %r110;
	mad.lo.s64 	%rd32, %rd5, %rd31, %rd30;
	cvta.to.global.u64 	%rd33, %rd167;
	cvt.u64.u32 	%rd34, %r22;
	add.s64 	%rd35, %rd33, %rd34;
	mad.lo.s64 	%rd169, %rd32, %rd6, %rd35;
	div.s32 	%r113, %r26, %r78;
	mov.u32 	%r222, %r22;
	mov.u32 	%r223, %r5;
$L__BB4_9:
	setp.ge.s32 	%p9, %r26, %r77;
	setp.ge.s32 	%p10, %r222, %r76;
	or.pred  	%p11, %p10, %p9;
	@%p11 bra 	$L__BB4_11;
	div.s32 	%r114, %r222, %r79;
	mad.lo.s32 	%r115, %r113, %r81, %r114;
	cvt.s64.s32 	%rd36, %r115;
	add.s64 	%rd37, %rd9, %rd36;
	shl.b64 	%rd38, %rd37, 2;
	add.s64 	%rd39, %rd8, %rd38;
	ld.global.nc.f32 	%f29, [%rd39];
	ld.global.nc.u8 	%rs8, [%rd169];
	cvt.u16.u8 	%rs5, %rs8;
	// begin inline asm
	{cvt.rn.f16x2.e4m3x2 %r112, %rs5;}

	// end inline asm
	cvt.u16.u32 	%rs6, %r112;
	// begin inline asm
	{  cvt.f32.f16 %f27, %rs6;}

	// end inline asm
	mul.f32 	%f28, %f29, %f27;
	// begin inline asm
	{  cvt.rn.bf16.f32 %rs23, %f28;}

	// end inline asm
	bra.uni 	$L__BB4_12;
$L__BB4_11:
	mov.b32 	%r111, 0;
	// begin inline asm
	cvt.rn.bf16.s32 %rs23, %r111;
	// end inline asm
$L__BB4_12:
	and.b32  	%r116, %r223, 496;
	or.b32  	%r117, %r116, %r12;
	shl.b32 	%r118, %r117, 1;
	mov.u32 	%r119, smem_bytes;
	add.s32 	%r120, %r119, %r118;
	st.shared.u16 	[%r120+1024], %rs23;
	add.s32 	%r29, %r223, 128;
	add.s32 	%r222, %r222, 8;
	add.s64 	%rd169, %rd169, 8;
	setp.lt.u32 	%p12, %r223, 384;
	mov.u32 	%r223, %r29;
	@%p12 bra 	$L__BB4_9;
$L__BB4_13:
	setp.lt.u32 	%p13, %r5, 64;
	@%p13 bra 	$L__BB4_14;
	bra.uni 	$L__BB4_17;
$L__BB4_14:
	setp.ge.s32 	%p14, %r24, %r3;
	add.s32 	%r31, %r9, %r221;
	setp.ge.s32 	%p15, %r31, %r77;
	or.pred  	%p16, %p14, %p15;
	@%p16 bra 	$L__BB4_16;
	ld.param.u64 	%rd166, [_Z45blockwise_fp8_moe_gemm_wmma_transposed_kernelI13__nv_bfloat16EvPKT_PK13__nv_fp8_e4m3PKfPKiSA_S8_PS1_iiiiiiiii_param_0];
	add.s32 	%r122, %r24, %r2;
	mul.wide.s32 	%rd40, %r122, 4;
	add.s64 	%rd41, %rd3, %rd40;
	ld.global.nc.u32 	%r123, [%rd41];
	div.s32 	%r124, %r123, %r11;
	cvt.s64.s32 	%rd42, %r124;
	cvt.u64.u32 	%rd43, %r31;
	mad.lo.s64 	%rd44, %rd42, %rd5, %rd43;
	cvta.to.global.u64 	%rd45, %rd166;
	shl.b64 	%rd46, %rd44, 1;
	add.s64 	%rd47, %rd45, %rd46;
	ld.global.nc.v4.f32 	{%f31, %f32, %f33, %f34}, [%rd47];
	st.shared.v4.f32 	[%r10], {%f31, %f32, %f33, %f34};
	bra.uni 	$L__BB4_17;
$L__BB4_16:
	mov.f32 	%f30, 0f00000000;
	st.shared.v4.f32 	[%r10], {%f30, %f30, %f30, %f30};
$L__BB4_17:
	bar.sync 	0;
	shl.b32 	%r125, %r5, 2;
	and.b32  	%r126, %r125, 3840;
	mov.u32 	%r127, smem_bytes;
	cvt.u64.u32 	%rd48, %r127;
	cvta.shared.u64 	%rd49, %rd48;
	mul.wide.u32 	%rd50, %r126, 2;
	add.s64 	%rd51, %rd49, %rd50;
	mov.b32 	%r128, 16;
	wmma.load.a.sync.aligned.row.m16n16k16.bf16 	{%r129, %r130, %r131, %r132}, [%rd51], %r128;
	shl.b32 	%r133, %r7, 8;
	and.b32  	%r134, %r133, 256;
	mul.wide.u32 	%rd52, %r134, 2;
	add.s64 	%rd53, %rd49, %rd52;
	wmma.load.b.sync.aligned.col.m16n16k16.bf16 	{%r135, %r136, %r137, %r138}, [%rd53+1024], %r128;
	wmma.mma.sync.aligned.row.col.m16n16k16.f32.bf16.bf16.f32 {%f78, %f77, %f76, %f75, %f74, %f73, %f72, %f71}, {%r129, %r130, %r131, %r132}, {%r135, %r136, %r137, %r138}, {%f78, %f77, %f76, %f75, %f74, %f73, %f72, %f71};
	bar.sync 	0;
	add.s32 	%r221, %r221, 16;
	setp.lt.s32 	%p17, %r221, %r77;
	@%p17 bra 	$L__BB4_7;
$L__BB4_18:
	setp.ne.s64 	%p18, %rd17, 0;
	shl.b32 	%r139, %r7, 6;
	and.b32  	%r140, %r139, 64;
	shl.b32 	%r141, %r5, 5;
	and.b32  	%r142, %r141, 30720;
	or.b32  	%r143, %r142, %r140;
	add.s32 	%r144, %r6, %r143;
	mov.b32 	%r145, 32;
	wmma.store.d.sync.aligned.row.m16n16k16.shared.f32 	[%r144], {%f78, %f77, %f76, %f75, %f74, %f73, %f72, %f71}, %r145;
	bar.sync 	0;
	@%p18 bra 	$L__BB4_45;
	setp.eq.s32 	%p52, %r15, 0;
	mov.u32 	%r224, %r5;
	@%p52 bra 	$L__BB4_31;
	cvt.u32.u64 	%r182, %rd7;
	setp.ge.u32 	%p53, %r182, %r76;
	add.s32 	%r33, %r7, %r220;
	setp.ge.s32 	%p54, %r33, %r3;
	or.pred  	%p55, %p54, %p53;
	@%p55 bra 	$L__BB4_23;
	add.s32 	%r34, %r33, %r2;
	setp.ge.s32 	%p56, %r34, %r75;
	@%p56 bra 	$L__BB4_23;
	mul.wide.s32 	%rd118, %r34, 4;
	add.s64 	%rd119, %rd3, %rd118;
	ld.shared.f32 	%f56, [%r16];
	ld.global.nc.u32 	%r183, [%rd119];
	cvt.s64.s32 	%rd120, %r183;
	// begin inline asm
	{  cvt.rn.bf16.f32 %rs16, %f56;}

	// end inline asm
	mad.lo.s64 	%rd121, %rd120, %rd6, %rd7;
	shl.b64 	%rd122, %rd121, 1;
	add.s64 	%rd123, %rd1, %rd122;
	st.global.u16 	[%rd123], %rs16;
$L__BB4_23:
	setp.eq.s32 	%p57, %r15, 1;
	mov.u32 	%r224, %r17;
	@%p57 bra 	$L__BB4_31;
	setp.ge.u32 	%p58, %r182, %r76;
	shr.u32 	%r185, %r17, 5;
	add.s32 	%r35, %r185, %r220;
	setp.ge.s32 	%p59, %r35, %r3;
	or.pred  	%p60, %p59, %p58;
	@%p60 bra 	$L__BB4_27;
	add.s32 	%r36, %r35, %r2;
	setp.ge.s32 	%p61, %r36, %r75;
	@%p61 bra 	$L__BB4_27;
	mul.wide.s32 	%rd125, %r36, 4;
	add.s64 	%rd126, %rd3, %rd125;
	ld.shared.f32 	%f57, [%r18];
	ld.global.nc.u32 	%r186, [%rd126];
	cvt.s64.s32 	%rd127, %r186;
	// begin inline asm
	{  cvt.rn.bf16.f32 %rs17, %f57;}

	// end inline asm
	mad.lo.s64 	%rd128, %rd127, %rd6, %rd7;
	shl.b64 	%rd129, %rd128, 1;
	add.s64 	%rd130, %rd1, %rd129;
	st.global.u16 	[%rd130], %rs17;
$L__BB4_27:
	setp.eq.s32 	%p62, %r15, 2;
	mov.u32 	%r224, %r19;
	@%p62 bra 	$L__BB4_31;
	setp.ge.u32 	%p63, %r182, %r76;
	shr.u32 	%r188, %r19, 5;
	add.s32 	%r37, %r188, %r220;
	setp.ge.s32 	%p64, %r37, %r3;
	or.pred  	%p65, %p64, %p63;
	mov.u32 	%r224, %r21;
	@%p65 bra 	$L__BB4_31;
	add.s32 	%r38, %r37, %r2;
	setp.ge.s32 	%p66, %r38, %r75;
	mov.u32 	%r224, %r21;
	@%p66 bra 	$L__BB4_31;
	mul.wide.s32 	%rd132, %r38, 4;
	add.s64 	%rd133, %rd3, %rd132;
	ld.shared.f32 	%f58, [%r20];
	ld.global.nc.u32 	%r189, [%rd133];
	cvt.s64.s32 	%rd134, %r189;
	// begin inline asm
	{  cvt.rn.bf16.f32 %rs18, %f58;}

	// end inline asm
	mad.lo.s64 	%rd135, %rd134, %rd6, %rd7;
	shl.b64 	%rd136, %rd135, 1;
	add.s64 	%rd137, %rd1, %rd136;
	st.global.u16 	[%rd137], %rs18;
	mov.u32 	%r224, %r21;
$L__BB4_31:
	setp.lt.u32 	%p67, %r14, 384;
	@%p67 bra 	$L__BB4_71;
$L__BB4_32:
	mov.u32 	%r40, %r224;
	cvt.u32.u64 	%r190, %rd7;
	setp.ge.u32 	%p68, %r190, %r76;
	shr.u32 	%r191, %r40, 5;
	add.s32 	%r41, %r191, %r220;
	setp.ge.s32 	%p69, %r41, %r3;
	or.pred  	%p70, %p69, %p68;
	@%p70 bra 	$L__BB4_35;
	add.s32 	%r42, %r41, %r2;
	setp.ge.s32 	%p71, %r42, %r75;
	@%p71 bra 	$L__BB4_35;
	mul.wide.s32 	%rd139, %r42, 4;
	add.s64 	%rd140, %rd3, %rd139;
	and.b32  	%r192, %r40, 992;
	or.b32  	%r193, %r192, %r13;
	shl.b32 	%r194, %r193, 2;
	add.s32 	%r195, %r6, %r194;
	ld.shared.f32 	%f59, [%r195];
	ld.global.nc.u32 	%r196, [%rd140];
	cvt.s64.s32 	%rd141, %r196;
	// begin inline asm
	{  cvt.rn.bf16.f32 %rs19, %f59;}

	// end inline asm
	mad.lo.s64 	%rd142, %rd141, %rd6, %rd7;
	shl.b64 	%rd143, %rd142, 1;
	add.s64 	%rd144, %rd1, %rd143;
	st.global.u16 	[%rd144], %rs19;
$L__BB4_35:
	setp.ge.u32 	%p72, %r190, %r76;
	add.s32 	%r43, %r40, 128;
	shr.u32 	%r198, %r43, 5;
	add.s32 	%r44, %r198, %r220;
	setp.ge.s32 	%p73, %r44, %r3;
	or.pred  	%p74, %p73, %p72;
	@%p74 bra 	$L__BB4_38;
	add.s32 	%r45, %r44, %r2;
	setp.ge.s32 	%p75, %r45, %r75;
	@%p75 bra 	$L__BB4_38;
	mul.wide.s32 	%rd146, %r45, 4;
	add.s64 	%rd147, %rd3, %rd146;
	and.b32  	%r199, %r43, 992;
	or.b32  	%r200, %r199, %r13;
	shl.b32 	%r201, %r200, 2;
	add.s32 	%r202, %r6, %r201;
	ld.shared.f32 	%f60, [%r202];
	ld.global.nc.u32 	%r203, [%rd147];
	cvt.s64.s32 	%rd148, %r203;
	// begin inline asm
	{  cvt.rn.bf16.f32 %rs20, %f60;}

	// end inline asm
	mad.lo.s64 	%rd149, %rd148, %rd6, %rd7;
	shl.b64 	%rd150, %rd149, 1;
	add.s64 	%rd151, %rd1, %rd150;
	st.global.u16 	[%rd151], %rs20;
$L__BB4_38:
	setp.ge.u32 	%p76, %r190, %r76;
	add.s32 	%r46, %r40, 256;
	shr.u32 	%r205, %r46, 5;
	add.s32 	%r47, %r205, %r220;
	setp.ge.s32 	%p77, %r47, %r3;
	or.pred  	%p78, %p77, %p76;
	@%p78 bra 	$L__BB4_41;
	add.s32 	%r48, %r47, %r2;
	setp.ge.s32 	%p79, %r48, %r75;
	@%p79 bra 	$L__BB4_41;
	mul.wide.s32 	%rd153, %r48, 4;
	add.s64 	%rd154, %rd3, %rd153;
	and.b32  	%r206, %r46, 992;
	or.b32  	%r207, %r206, %r13;
	shl.b32 	%r208, %r207, 2;
	add.s32 	%r209, %r6, %r208;
	ld.shared.f32 	%f61, [%r209];
	ld.global.nc.u32 	%r210, [%rd154];
	cvt.s64.s32 	%rd155, %r210;
	// begin inline asm
	{  cvt.rn.bf16.f32 %rs21, %f61;}

	// end inline asm
	mad.lo.s64 	%rd156, %rd155, %rd6, %rd7;
	shl.b64 	%rd157, %rd156, 1;
	add.s64 	%rd158, %rd1, %rd157;
	st.global.u16 	[%rd158], %rs21;
$L__BB4_41:
	setp.ge.u32 	%p80, %r190, %r76;
	add.s32 	%r49, %r40, 384;
	shr.u32 	%r212, %r49, 5;
	add.s32 	%r50, %r212, %r220;
	setp.ge.s32 	%p81, %r50, %r3;
	or.pred  	%p82, %p81, %p80;
	@%p82 bra 	$L__BB4_44;
	add.s32 	%r51, %r50, %r2;
	setp.ge.s32 	%p83, %r51, %r75;
	@%p83 bra 	$L__BB4_44;
	mul.wide.s32 	%rd160, %r51, 4;
	add.s64 	%rd161, %rd3, %rd160;
	and.b32  	%r213, %r49, 992;
	or.b32  	%r214, %r213, %r13;
	shl.b32 	%r215, %r214, 2;
	add.s32 	%r216, %r6, %r215;
	ld.shared.f32 	%f62, [%r216];
	ld.global.nc.u32 	%r217, [%rd161];
	cvt.s64.s32 	%rd162, %r217;
	// begin inline asm
	{  cvt.rn.bf16.f32 %rs22, %f62;}

	// end inline asm
	mad.lo.s64 	%rd163, %rd162, %rd6, %rd7;
	shl.b64 	%rd164, %rd163, 1;
	add.s64 	%rd165, %rd1, %rd164;
	st.global.u16 	[%rd165], %rs22;
$L__BB4_44:
	add.s32 	%r224, %r40, 512;
	setp.lt.u32 	%p84, %r40, 512;
	@%p84 bra 	$L__BB4_32;
	bra.uni 	$L__BB4_71;
$L__BB4_45:
	setp.eq.s32 	%p19, %r15, 0;
	mov.u32 	%r226, %r5;
	@%p19 bra 	$L__BB4_57;
	cvt.u32.u64 	%r146, %rd7;
	setp.ge.u32 	%p20, %r146, %r76;
	add.s32 	%r53, %r7, %r220;
	setp.ge.s32 	%p21, %r53, %r3;
	or.pred  	%p22, %p21, %p20;
	@%p22 bra 	$L__BB4_49;
	add.s32 	%r54, %r53, %r2;
	setp.ge.s32 	%p23, %r54, %r75;
	@%p23 bra 	$L__BB4_49;
	mul.wide.s32 	%rd55, %r54, 4;
	add.s64 	%rd56, %rd3, %rd55;
	ld.global.nc.u32 	%r147, [%rd56];
	ld.shared.f32 	%f36, [%r16];
	cvt.s64.s32 	%rd57, %r147;
	mul.wide.s32 	%rd58, %r147, 4;
	add.s64 	%rd59, %rd2, %rd58;
	ld.global.nc.f32 	%f37, [%rd59];
	mul.f32 	%f35, %f36, %f37;
	// begin inline asm
	{  cvt.rn.bf16.f32 %rs9, %f35;}

	// end inline asm
	mad.lo.s64 	%rd60, %rd57, %rd6, %rd7;
	shl.b64 	%rd61, %rd60, 1;
	add.s64 	%rd62, %rd1, %rd61;
	st.global.u16 	[%rd62], %rs9;
$L__BB4_49:
	setp.eq.s32 	%p24, %r15, 1;
	mov.u32 	%r226, %r17;
	@%p24 bra 	$L__BB4_57;
	setp.ge.u32 	%p25, %r146, %r76;
	shr.u32 	%r149, %r17, 5;
	add.s32 	%r55, %r149, %r220;
	setp.ge.s32 	%p26, %r55, %r3;
	or.pred  	%p27, %p26, %p25;
	@%p27 bra 	$L__BB4_53;
	add.s32 	%r56, %r55, %r2;
	setp.ge.s32 	%p28, %r56, %r75;
	@%p28 bra 	$L__BB4_53;
	mul.wide.s32 	%rd64, %r56, 4;
	add.s64 	%rd65, %rd3, %rd64;
	ld.global.nc.u32 	%r150, [%rd65];
	ld.shared.f32 	%f39, [%r18];
	cvt.s64.s32 	%rd66, %r150;
	mul.wide.s32 	%rd67, %r150, 4;
	add.s64 	%rd68, %rd2, %rd67;
	ld.global.nc.f32 	%f40, [%rd68];
	mul.f32 	%f38, %f39, %f40;
	// begin inline asm
	{  cvt.rn.bf16.f32 %rs10, %f38;}

	// end inline asm
	mad.lo.s64 	%rd69, %rd66, %rd6, %rd7;
	shl.b64 	%rd70, %rd69, 1;
	add.s64 	%rd71, %rd1, %rd70;
	st.global.u16 	[%rd71], %rs10;
$L__BB4_53:
	setp.eq.s32 	%p29, %r15, 2;
	mov.u32 	%r226, %r19;
	@%p29 bra 	$L__BB4_57;
	setp.ge.u32 	%p30, %r146, %r76;
	shr.u32 	%r152, %r19, 5;
	add.s32 	%r57, %r152, %r220;
	setp.ge.s32 	%p31, %r57, %r3;
	or.pred  	%p32, %p31, %p30;
	mov.u32 	%r226, %r21;
	@%p32 bra 	$L__BB4_57;
	add.s32 	%r58, %r57, %r2;
	setp.ge.s32 	%p33, %r58, %r75;
	mov.u32 	%r226, %r21;
	@%p33 bra 	$L__BB4_57;
	mul.wide.s32 	%rd73, %r58, 4;
	add.s64 	%rd74, %rd3, %rd73;
	ld.global.nc.u32 	%r153, [%rd74];
	ld.shared.f32 	%f42, [%r20];
	cvt.s64.s32 	%rd75, %r153;
	mul.wide.s32 	%rd76, %r153, 4;
	add.s64 	%rd77, %rd2, %rd76;
	ld.global.nc.f32 	%f43, [%rd77];
	mul.f32 	%f41, %f42, %f43;
	// begin inline asm
	{  cvt.rn.bf16.f32 %rs11, %f41;}

	// end inline asm
	mad.lo.s64 	%rd78, %rd75, %rd6, %rd7;
	shl.b64 	%rd79, %rd78, 1;
	add.s64 	%rd80, %rd1, %rd79;
	st.global.u16 	[%rd80], %rs11;
	mov.u32 	%r226, %r21;
$L__BB4_57:
	setp.lt.u32 	%p34, %r14, 384;
	@%p34 bra 	$L__BB4_71;
$L__BB4_58:
	mov.u32 	%r60, %r226;
	cvt.u32.u64 	%r154, %rd7;
	setp.ge.u32 	%p35, %r154, %r76;
	shr.u32 	%r155, %r60, 5;
	add.s32 	%r61, %r155, %r220;
	setp.ge.s32 	%p36, %r61, %r3;
	or.pred  	%p37, %p36, %p35;
	@%p37 bra 	$L__BB4_61;
	add.s32 	%r62, %r61, %r2;
	setp.ge.s32 	%p38, %r62, %r75;
	@%p38 bra 	$L__BB4_61;
	mul.wide.s32 	%rd82, %r62, 4;
	add.s64 	%rd83, %rd3, %rd82;
	ld.global.nc.u32 	%r156, [%rd83];
	and.b32  	%r157, %r60, 992;
	or.b32  	%r158, %r157, %r13;
	shl.b32 	%r159, %r158, 2;
	add.s32 	%r160, %r6, %r159;
	ld.shared.f32 	%f45, [%r160];
	cvt.s64.s32 	%rd84, %r156;
	mul.wide.s32 	%rd85, %r156, 4;
	add.s64 	%rd86, %rd2, %rd85;
	ld.global.nc.f32 	%f46, [%rd86];
	mul.f32 	%f44, %f45, %f46;
	// begin inline asm
	{  cvt.rn.bf16.f32 %rs12, %f44;}

	// end inline asm
	mad.lo.s64 	%rd87, %rd84, %rd6, %rd7;
	shl.b64 	%rd88, %rd87, 1;
	add.s64 	%rd89, %rd1, %rd88;
	st.global.u16 	[%rd89], %rs12;
$L__BB4_61:
	setp.ge.u32 	%p39, %r154, %r76;
	add.s32 	%r63, %r60, 128;
	shr.u32 	%r162, %r63, 5;
	add.s32 	%r64, %r162, %r220;
	setp.ge.s32 	%p40, %r64, %r3;
	or.pred  	%p41, %p40, %p39;
	@%p41 bra 	$L__BB4_64;
	add.s32 	%r65, %r64, %r2;
	setp.ge.s32 	%p42, %r65, %r75;
	@%p42 bra 	$L__BB4_64;
	mul.wide.s32 	%rd91, %r65, 4;
	add.s64 	%rd92, %rd3, %rd91;
	ld.global.nc.u32 	%r163, [%rd92];
	and.b32  	%r164, %r63, 992;
	or.b32  	%r165, %r164, %r13;
	shl.b32 	%r166, %r165, 2;
	add.s32 	%r167, %r6, %r166;
	ld.shared.f32 	%f48, [%r167];
	cvt.s64.s32 	%rd93, %r163;
	mul.wide.s32 	%rd94, %r163, 4;
	add.s64 	%rd95, %rd2, %rd94;
	ld.global.nc.f32 	%f49, [%rd95];
	mul.f32 	%f47, %f48, %f49;
	// begin inline asm
	{  cvt.rn.bf16.f32 %rs13, %f47;}

	// end inline asm
	mad.lo.s64 	%rd96, %rd93, %rd6, %rd7;
	shl.b64 	%rd97, %rd96, 1;
	add.s64 	%rd98, %rd1, %rd97;
	st.global.u16 	[%rd98], %rs13;
$L__BB4_64:
	setp.ge.u32 	%p43, %r154, %r76;
	add.s32 	%r66, %r60, 256;
	shr.u32 	%r169, %r66, 5;
	add.s32 	%r67, %r169, %r220;
	setp.ge.s32 	%p44, %r67, %r3;
	or.pred  	%p45, %p44, %p43;
	@%p45 bra 	$L__BB4_67;
	add.s32 	%r68, %r67, %r2;
	setp.ge.s32 	%p46, %r68, %r75;
	@%p46 bra 	$L__BB4_67;
	mul.wide.s32 	%rd100, %r68, 4;
	add.s64 	%rd101, %rd3, %rd100;
	ld.global.nc.u32 	%r170, [%rd101];
	and.b32  	%r171, %r66, 992;
	or.b32  	%r172, %r171, %r13;
	shl.b32 	%r173, %r172, 2;
	add.s32 	%r174, %r6, %r173;
	ld.shared.f32 	%f51, [%r174];
	cvt.s64.s32 	%rd102, %r170;
	mul.wide.s32 	%rd103, %r170, 4;
	add.s64 	%rd104, %rd2, %rd103;
	ld.global.nc.f32 	%f52, [%rd104];
	mul.f32 	%f50, %f51, %f52;
	// begin inline asm
	{  cvt.rn.bf16.f32 %rs14, %f50;}

	// end inline asm
	mad.lo.s64 	%rd105, %rd102, %rd6, %rd7;
	shl.b64 	%rd106, %rd105, 1;
	add.s64 	%rd107, %rd1, %rd106;
	st.global.u16 	[%rd107], %rs14;
$L__BB4_67:
	setp.ge.u32 	%p47, %r154, %r76;
	add.s32 	%r69, %r60, 384;
	shr.u32 	%r176, %r69, 5;
	add.s32 	%r70, %r176, %r220;
	setp.ge.s32 	%p48, %r70, %r3;
	or.pred  	%p49, %p48, %p47;
	@%p49 bra 	$L__BB4_70;
	add.s32 	%r71, %r70, %r2;
	setp.ge.s32 	%p50, %r71, %r75;
	@%p50 bra 	$L__BB4_70;
	mul.wide.s32 	%rd109, %r71, 4;
	add.s64 	%rd110, %rd3, %rd109;
	ld.global.nc.u32 	%r177, [%rd110];
	and.b32  	%r178, %r69, 992;
	or.b32  	%r179, %r178, %r13;
	shl.b32 	%r180, %r179, 2;
	add.s32 	%r181, %r6, %r180;
	ld.shared.f32 	%f54, [%r181];
	cvt.s64.s32 	%rd111, %r177;
	mul.wide.s32 	%rd112, %r177, 4;
	add.s64 	%rd113, %rd2, %rd112;
	ld.global.nc.f32 	%f55, [%rd113];
	mul.f32 	%f53, %f54, %f55;
	// begin inline asm
	{  cvt.rn.bf16.f32 %rs15, %f53;}

	// end inline asm
	mad.lo.s64 	%rd114, %rd111, %rd6, %rd7;
	shl.b64 	%rd115, %rd114, 1;
	add.s64 	%rd116, %rd1, %rd115;
	st.global.u16 	[%rd116], %rs15;
$L__BB4_70:
	add.s32 	%r226, %r60, 512;
	setp.lt.u32 	%p51, %r60, 512;
	@%p51 bra 	$L__BB4_58;
$L__BB4_71:
	bar.sync 	0;
	add.s32 	%r220, %r220, 32;
	setp.lt.s32 	%p85, %r220, %r3;
	@%p85 bra 	$L__BB4_5;
$L__BB4_72:
	ret;

}
	// .globl	_ZN3cub18CUB_300001_SM_10006detail11EmptyKernelIvEEvv
.visible .entry _ZN3cub18CUB_300001_SM_10006detail11EmptyKernelIvEEvv()
{


	ret;

}
	// .globl	_ZN3cub18CUB_300001_SM_10006detail4scan20DeviceScanInitKernelINS0_13ScanTileStateIiLb1EEEEEvT_i
.visible .entry _ZN3cub18CUB_300001_SM_10006detail4scan20DeviceScanInitKernelINS0_13ScanTileStateIiLb1EEEEEvT_i(
	.param .align 8 .b8 _ZN3cub18CUB_300001_SM_10006detail4scan20DeviceScanInitKernelINS0_13ScanTileStateIiLb1EEEEEvT_i_param_0[8],
	.param .u32 _ZN3cub18CUB_300001_SM_10006detail4scan20DeviceScanInitKernelINS0_13ScanTileStateIiLb1EEEEEvT_i_param_1
)
{
	.reg .pred 	%p<5>;
	.reg .b32 	%r<10>;
	.reg .b64 	%rd<7>;

	ld.param.u64 	%rd2, [_ZN3cub18CUB_300001_SM_10006detail4scan20DeviceScanInitKernelINS0_13ScanTileStateIiLb1EEEEEvT_i_param_0];
	ld.param.u32 	%r4, [_ZN3cub18CUB_300001_SM_10006detail4scan20DeviceScanInitKernelINS0_13ScanTileStateIiLb1EEEEEvT_i_param_1];
	cvta.to.global.u64 	%rd1, %rd2;
	mov.u32 	%r1, %ctaid.x;
	mov.u32 	%r5, %ntid.x;
	mov.u32 	%r2, %tid.x;
	mad.lo.s32 	%r3, %r1, %r5, %r2;
	setp.ge.s32 	%p1, %r3, %r4;
	@%p1 bra 	$L__BB6_2;
	mul.wide.s32 	%rd3, %r3, 8;
	add.s64 	%rd4, %rd1, %rd3;
	mov.b32 	%r6, 0;
	mov.b32 	%r7, 99;
	st.global.v2.u32 	[%rd4+256], {%r7, %r6};
$L__BB6_2:
	setp.ne.s32 	%p2, %r1, 0;
	setp.gt.u32 	%p3, %r2, 31;
	or.pred  	%p4, %p2, %p3;
	@%p4 bra 	$L__BB6_4;
	mul.wide.u32 	%rd5, %r2, 8;
	add.s64 	%rd6, %rd1, %rd5;
	mov.b32 	%r9, 0;
	st.global.v2.u32 	[%rd6], {%r9, %r9};
$L__BB6_4:
	ret;

}
	// .globl	_ZN3cub18CUB_300001_SM_10006detail4scan16DeviceScanKernelINS2_10policy_hubIiiijN4cuda3std3__44plusIvEEE10Policy1000EN6thrust24THRUST_300001_SM_1000_NS10device_ptrIKiEENSE_IiEENS0_13ScanTileStateIiLb1EEES9_NS0_8NullTypeEjiLb0ESK_EEvT0_T1_T2_iT3_T4_T5_
.visible .entry _ZN3cub18CUB_300001_SM_10006detail4scan16DeviceScanKernelINS2_10policy_hubIiiijN4cuda3std3__44plusIvEEE10Policy1000EN6thrust24THRUST_300001_SM_1000_NS10device_ptrIKiEENSE_IiEENS0_13ScanTileStateIiLb1EEES9_NS0_8NullTypeEjiLb0ESK_EEvT0_T1_T2_iT3_T4_T5_(
	.param .align 8 .b8 _ZN3cub18CUB_300001_SM_10006detail4scan16DeviceScanKernelINS2_10policy_hubIiiijN4cuda3std3__44plusIvEEE10Policy1000EN6thrust24THRUST_300001_SM_1000_NS10device_ptrIKiEENSE_IiEENS0_13ScanTileStateIiLb1EEES9_NS0_8NullTypeEjiLb0ESK_EEvT0_T1_T2_iT3_T4_T5__param_0[8],
	.param .align 8 .b8 _ZN3cub18CUB_300001_SM_10006detail4scan16DeviceScanKernelINS2_10policy_hubIiiijN4cuda3std3__44plusIvEEE10Policy1000EN6thrust24THRUST_300001_SM_1000_NS10device_ptrIKiEENSE_IiEENS0_13ScanTileStateIiLb1EEES9_NS0_8NullTypeEjiLb0ESK_EEvT0_T1_T2_iT3_T4_T5__param_1[8],
	.param .align 8 .b8 _ZN3cub18CUB_300001_SM_10006detail4scan16DeviceScanKernelINS2_10policy_hubIiiijN4cuda3std3__44plusIvEEE10Policy1000EN6thrust24THRUST_300001_SM_1000_NS10device_ptrIKiEENSE_IiEENS0_13ScanTileStateIiLb1EEES9_NS0_8NullTypeEjiLb0ESK_EEvT0_T1_T2_iT3_T4_T5__param_2[8],
	.param .u32 _ZN3cub18CUB_300001_SM_10006detail4scan16DeviceScanKernelINS2_10policy_hubIiiijN4cuda3std3__44plusIvEEE10Policy1000EN6thrust24THRUST_300001_SM_1000_NS10device_ptrIKiEENSE_IiEENS0_13ScanTileStateIiLb1EEES9_NS0_8NullTypeEjiLb0ESK_EEvT0_T1_T2_iT3_T4_T5__param_3,
	.param .align 1 .b8 _ZN3cub18CUB_300001_SM_10006detail4scan16DeviceScanKernelINS2_10policy_hubIiiijN4cuda3std3__44plusIvEEE10Policy1000EN6thrust24THRUST_300001_SM_1000_NS10device_ptrIKiEENSE_IiEENS0_13ScanTileStateIiLb1EEES9_NS0_8NullTypeEjiLb0ESK_EEvT0_T1_T2_iT3_T4_T5__param_4[1],
	.param .align 1 .b8 _ZN3cub18CUB_300001_SM_10006detail4scan16DeviceScanKernelINS2_10policy_hubIiiijN4cuda3std3__44plusIvEEE10Policy1000EN6thrust24THRUST_300001_SM_1000_NS10device_ptrIKiEENSE_IiEENS0_13ScanTileStateIiLb1EEES9_NS0_8NullTypeEjiLb0ESK_EEvT0_T1_T2_iT3_T4_T5__param_5[1],
	.param .u32 _ZN3cub18CUB_300001_SM_10006detail4scan16DeviceScanKernelINS2_10policy_hubIiiijN4cuda3std3__44plusIvEEE10Policy1000EN6thrust24THRUST_300001_SM_1000_NS10device_ptrIKiEENSE_IiEENS0_13ScanTileStateIiLb1EEES9_NS0_8NullTypeEjiLb0ESK_EEvT0_T1_T2_iT3_T4_T5__param_6
)
.maxntid 384
{
	.reg .pred 	%p<160>;
	.reg .b32 	%r<1050>;
	.reg .b64 	%rd<55>;
	// demoted variable
	.shared .align 16 .b8 _ZZN3cub18CUB_300001_SM_10006detail4scan16DeviceScanKernelINS2_10policy_hubIiiijN4cuda3std3__44plusIvEEE10Policy1000EN6thrust24THRUST_300001_SM_1000_NS10device_ptrIKiEENSE_IiEENS0_13ScanTileStateIiLb1EEES9_NS0_8NullTypeEjiLb0ESK_EEvT0_T1_T2_iT3_T4_T5_E12temp_storage[33808];
	ld.param.u64 	%rd1, [_ZN3cub18CUB_300001_SM_10006detail4scan16DeviceScanKernelINS2_10policy_hubIiiijN4cuda3std3__44plusIvEEE10Policy1000EN6thrust24THRUST_300001_SM_1000_NS10device_ptrIKiEENSE_IiEENS0_13ScanTileStateIiLb1EEES9_NS0_8NullTypeEjiLb0ESK_EEvT0_T1_T2_iT3_T4_T5__param_2];
	ld.param.u64 	%rd13, [_ZN3cub18CUB_300001_SM_10006detail4scan16DeviceScanKernelINS2_10policy_hubIiiijN4cuda3std3__44plusIvEEE10Policy1000EN6thrust24THRUST_300001_SM_1000_NS10device_ptrIKiEENSE_IiEENS0_13ScanTileStateIiLb1EEES9_NS0_8NullTypeEjiLb0ESK_EEvT0_T1_T2_iT3_T4_T5__param_1];
	ld.param.u64 	%rd14, [_ZN3cub18CUB_300001_SM_10006detail4scan16DeviceScanKernelINS2_10policy_hubIiiijN4cuda3std3__44plusIvEEE10Policy1000EN6thrust24THRUST_300001_SM_1000_NS10device_ptrIKiEENSE_IiEENS0_13ScanTileStateIiLb1EEES9_NS0_8NullTypeEjiLb0ESK_EEvT0_T1_T2_iT3_T4_T5__param_0];
	ld.param.u32 	%r233, [_ZN3cub18CUB_300001_SM_10006detail4scan16DeviceScanKernelINS2_10policy_hubIiiijN4cuda3std3__44plusIvEEE10Policy1000EN6thrust24THRUST_300001_SM_1000_NS10device_ptrIKiEENSE_IiEENS0_13ScanTileStateIiLb1EEES9_NS0_8NullTypeEjiLb0ESK_EEvT0_T1_T2_iT3_T4_T5__param_3];
	ld.param.u32 	%r234, [_ZN3cub18CUB_300001_SM_10006detail4scan16DeviceScanKernelINS2_10policy_hubIiiijN4cuda3std3__44plusIvEEE10Policy1000EN6thrust24THRUST_300001_SM_1000_NS10device_ptrIKiEENSE_IiEENS0_13ScanTileStateIiLb1EEES9_NS0_8NullTypeEjiLb0ESK_EEvT0_T1_T2_iT3_T4_T5__param_6];
	cvta.to.global.u64 	%rd2, %rd14;
	cvta.to.global.u64 	%rd3, %rd13;
	mov.u32 	%r235, %ctaid.x;
	add.s32 	%r998, %r233, %r235;
	mul.lo.s32 	%r2, %r998, 8448;
	sub.s32 	%r3, %r234, %r2;
	setp.lt.u32 	%p1, %r3, 8449;
	@%p1 bra 	$L__BB7_26;
	cvt.u64.u32 	%rd37, %r2;
	mov.u32 	%r4, %tid.x;
	and.b32  	%r642, %r4, 31;
	and.b32  	%r643, %r4, 992;
	mul.lo.s32 	%r644, %r643, 22;
	or.b32  	%r645, %r644, %r642;
	cvt.u64.u32 	%rd38, %r645;
	add.s64 	%rd4, %rd38, %rd37;
	shl.b64 	%rd39, %rd4, 2;
	add.s64 	%rd40, %rd2, %rd39;
	ld.global.u32 	%r646, [%rd40];
	ld.global.u32 	%r647, [%rd40+128];
	ld.global.u32 	%r648, [%rd40+256];
	ld.global.u32 	%r649, [%rd40+384];
	ld.global.u32 	%r650, [%rd40+512];
	ld.global.u32 	%r651, [%rd40+640];
	ld.global.u32 	%r652, [%rd40+768];
	ld.global.u32 	%r653, [%rd40+896];
	ld.global.u32 	%r654, [%rd40+1024];
	ld.global.u32 	%r655, [%rd40+1152];
	ld.global.u32 	%r656, [%rd40+1280];
	ld.global.u32 	%r657, [%rd40+1408];
	ld.global.u32 	%r658, [%rd40+1536];
	ld.global.u32 	%r659, [%rd40+1664];
	ld.global.u32 	%r660, [%rd40+1792];
	ld.global.u32 	%r661, [%rd40+1920];
	ld.global.u32 	%r662, [%rd40+2048];
	ld.global.u32 	%r663, [%rd40+2176];
	ld.global.u32 	%r664, [%rd40+2304];
	ld.global.u32 	%r665, [%rd40+2432];
	ld.global.u32 	%r666, [%rd40+2560];
	ld.global.u32 	%r667, [%rd40+2688];
	// begin inline asm
	mov.u32 %r641, %laneid;
	// end inline asm
	shr.u32 	%r6, %r4, 5;
	mad.lo.s32 	%r668, %r6, 704, %r641;
	shl.b32 	%r669, %r668, 2;
	mov.u32 	%r670, _ZZN3cub18CUB_300001_SM_10006detail4scan16DeviceScanKernelINS2_10policy_hubIiiijN4cuda3std3__44plusIvEEE10Policy1000EN6thrust24THRUST_300001_SM_1000_NS10device_ptrIKiEENSE_IiEENS0_13ScanTileStateIiLb1EEES9_NS0_8NullTypeEjiLb0ESK_EEvT0_T1_T2_iT3_T4_T5_E12temp_storage;
	add.s32 	%r7, %r670, %r669;
	st.shared.u32 	[%r7], %r646;
	st.shared.u32 	[%r7+128], %r647;
	st.shared.u32 	[%r7+256], %r648;
	st.shared.u32 	[%r7+384], %r649;
	st.shared.u32 	[%r7+512], %r650;
	st.shared.u32 	[%r7+640], %r651;
	st.shared.u32 	[%r7+768], %r652;
	st.shared.u32 	[%r7+896], %r653;
	st.shared.u32 	[%r7+1024], %r654;
	st.shared.u32 	[%r7+1152], %r655;
	st.shared.u32 	[%r7+1280], %r656;
	st.shared.u32 	[%r7+1408], %r657;
	st.shared.u32 	[%r7+1536], %r658;
	st.shared.u32 	[%r7+1664], %r659;
	st.shared.u32 	[%r7+1792], %r660;
	st.shared.u32 	[%r7+1920], %r661;
	st.shared.u32 	[%r7+2048], %r662;
	st.shared.u32 	[%r7+2176], %r663;
	st.shared.u32 	[%r7+2304], %r664;
	st.shared.u32 	[%r7+2432], %r665;
	st.shared.u32 	[%r7+2560], %r666;
	st.shared.u32 	[%r7+2688], %r667;
	bar.warp.sync 	-1;
	mad.lo.s32 	%r8, %r641, 84, %r7;
	ld.shared.v2.u32 	{%r9, %r10}, [%r8];
	ld.shared.v2.u32 	{%r11, %r12}, [%r8+8];
	ld.shared.v2.u32 	{%r13, %r14}, [%r8+16];
	ld.shared.v2.u32 	{%r15, %r16}, [%r8+24];
	ld.shared.v2.u32 	{%r17, %r18}, [%r8+32];
	ld.shared.v2.u32 	{%r19, %r20}, [%r8+40];
	ld.shared.v2.u32 	{%r21, %r22}, [%r8+48];
	ld.shared.v2.u32 	{%r23, %r24}, [%r8+56];
	ld.shared.v2.u32 	{%r25, %r26}, [%r8+64];
	ld.shared.v2.u32 	{%r27, %r28}, [%r8+72];
	ld.shared.v2.u32 	{%r29, %r30}, [%r8+80];
	bar.sync 	0;
	setp.ne.s32 	%p104, %r998, 0;
	@%p104 bra 	$L__BB7_6;
	add.s32 	%r892, %r10, %r9;
	add.s32 	%r893, %r11, %r892;
	add.s32 	%r894, %r12, %r893;
	add.s32 	%r895, %r13, %r894;
	add.s32 	%r896, %r14, %r895;
	add.s32 	%r897, %r15, %r896;
	add.s32 	%r898, %r16, %r897;
	add.s32 	%r899, %r17, %r898;
	add.s32 	%r900, %r18, %r899;
	add.s32 	%r901, %r19, %r900;
	add.s32 	%r902, %r20, %r901;
	add.s32 	%r903, %r21, %r902;
	add.s32 	%r904, %r22, %r903;
	add.s32 	%r905, %r23, %r904;
	add.s32 	%r906, %r24, %r905;
	add.s32 	%r907, %r25, %r906;
	add.s32 	%r908, %r26, %r907;
	add.s32 	%r909, %r27, %r908;
	add.s32 	%r910, %r28, %r909;
	add.s32 	%r911, %r29, %r910;
	add.s32 	%r866, %r30, %r911;
	mov.b32 	%r864, 1;
	mov.b32 	%r889, 0;
	mov.b32 	%r891, -1;
	// begin inline asm
	{  .reg .s32 r0;  .reg .pred p;  shfl.sync.up.b32 r0|p, %r866, %r864, %r889, %r891;  @p add.s32 r0, r0, %r866;  mov.s32 %r862, r0;}
	// end inline asm
	mov.b32 	%r870, 2;
	// begin inline asm
	{  .reg .s32 r0;  .reg .pred p;  shfl.sync.up.b32 r0|p, %r862, %r870, %r889, %r891;  @p add.s32 r0, r0, %r862;  mov.s32 %r868, r0;}
	// end inline asm
	mov.b32 	%r876, 4;
	// begin inline asm
	{  .reg .s32 r0;  .reg .pred p;  shfl.sync.up.b32 r0|p, %r868, %r876, %r889, %r891;  @p add.s32 r0, r0, %r868;  mov.s32 %r874, r0;}
	// end inline asm
	mov.b32 	%r882, 8;
	// begin inline asm
	{  .reg .s32 r0;  .reg .pred p;  shfl.sync.up.b32 r0|p, %r874, %r882, %r889, %r891;  @p add.s32 r0, r0, %r874;  mov.s32 %r880, r0;}
	// end inline asm
	mov.b32 	%r888, 16;
	// begin inline asm
	{  .reg .s32 r0;  .reg .pred p;  shfl.sync.up.b32 r0|p, %r880, %r888, %r889, %r891;  @p add.s32 r0, r0, %r880;  mov.s32 %r886, r0;}
	// end inline asm
	setp.ne.s32 	%p146, %r641, 31;
	@%p146 bra 	$L__BB7_4;
	shl.b32 	%r912, %r6, 2;
	add.s32 	%r914, %r670, %r912;
	st.shared.u32 	[%r914+16], %r886;
$L__BB7_4:
	sub.s32 	%r915, %r886, %r866;
	bar.sync 	0;
	ld.shared.v4.u32 	{%r916, %r917, %r918, %r919}, [_ZZN3cub18CUB_300001_SM_10006detail4scan16DeviceScanKernelINS2_10policy_hubIiiijN4cuda3std3__44plusIvEEE10Policy1000EN6thrust24THRUST_300001_SM_1000_NS10device_ptrIKiEENSE_IiEENS0_13ScanTileStateIiLb1EEES9_NS0_8NullTypeEjiLb0ESK_EEvT0_T1_T2_iT3_T4_T5_E12temp_storage+16];
	add.s32 	%r920, %r917, %r916;
	setp.eq.s32 	%p147, %r6, 2;
	selp.b32 	%r921, %r920, %r916, %p147;
	add.s32 	%r922, %r920, %r918;
	setp.eq.s32 	%p148, %r6, 3;
	selp.b32 	%r923, %r922, %r921, %p148;
	add.s32 	%r924, %r922, %r919;
	setp.eq.s32 	%p149, %r6, 4;
	selp.b32 	%r925, %r924, %r923, %p149;
	ld.shared.v4.u32 	{%r926, %r927, %r928, %r929}, [_ZZN3cub18CUB_300001_SM_10006detail4scan16DeviceScanKernelINS2_10policy_hubIiiijN4cuda3std3__44plusIvEEE10Policy1000EN6thrust24THRUST_300001_SM_1000_NS10device_ptrIKiEENSE_IiEENS0_13ScanTileStateIiLb1EEES9_NS0_8NullTypeEjiLb0ESK_EEvT0_T1_T2_iT3_T4_T5_E12temp_storage+32];
	add.s32 	%r930, %r924, %r926;
	setp.eq.s32 	%p150, %r6, 5;
	selp.b32 	%r931, %r930, %r925, %p150;
	add.s32 	%r932, %r930, %r927;
	setp.eq.s32 	%p151, %r6, 6;
	selp.b32 	%r933, %r932, %r931, %p151;
	add.s32 	%r934, %r932, %r928;
	setp.eq.s32 	%p152, %r6, 7;
	selp.b32 	%r935, %r934, %r933, %p152;
	add.s32 	%r936, %r934, %r929;
	setp.eq.s32 	%p153, %r6, 8;
	selp.b32 	%r937, %r936, %r935, %p153;
	ld.shared.v4.u32 	{%r938, %r939, %r940, %r941}, [_ZZN3cub18CUB_300001_SM_10006detail4scan16DeviceScanKernelINS2_10policy_hubIiiijN4cuda3std3__44plusIvEEE10Policy1000EN6thrust24THRUST_300001_SM_1000_NS10device_ptrIKiEENSE_IiEENS0_13ScanTileStateIiLb1EEES9_NS0_8NullTypeEjiLb0ESK_EEvT0_T1_T2_iT3_T4_T5_E12temp_storage+48];
	add.s32 	%r942, %r936, %r938;
	setp.eq.s32 	%p154, %r6, 9;
	selp.b32 	%r943, %r942, %r937, %p154;
	add.s32 	%r944, %r942, %r939;
	setp.eq.s32 	%p155, %r6, 10;
	selp.b32 	%r945, %r944, %r943, %p155;
	add.s32 	%r946, %r944, %r940;
	setp.eq.s32 	%p156, %r6, 11;
	selp.b32 	%r947, %r946, %r945, %p156;
	add.s32 	%r33, %r946, %r941;
	setp.lt.u32 	%p157, %r4, 32;
	setp.eq.s32 	%p158, %r641, 0;
	selp.b32 	%r948, 0, %r915, %p158;
	add.s32 	%r949, %r947, %r948;
	selp.b32 	%r1012, %r915, %r949, %p157;
	setp.ne.s32 	%p159, %r4, 0;
	@%p159 bra 	$L__BB7_25;
	add.s64 	%rd52, %rd1, 256;
	mov.b32 	%r950, 101;
	// begin inline asm
	st.relaxed.gpu.v2.u32 [%rd52], {%r950, %r33};
	// end inline asm
	mov.b32 	%r1012, 0;
	bra.uni 	$L__BB7_25;
$L__BB7_6:
	add.s32 	%r701, %r10, %r9;
	add.s32 	%r702, %r11, %r701;
	add.s32 	%r703, %r12, %r702;
	add.s32 	%r704, %r13, %r703;
	add.s32 	%r705, %r14, %r704;
	add.s32 	%r706, %r15, %r705;
	add.s32 	%r707, %r16, %r706;
	add.s32 	%r708, %r17, %r707;
	add.s32 	%r709, %r18, %r708;
	add.s32 	%r710, %r19, %r709;
	add.s32 	%r711, %r20, %r710;
	add.s32 	%r712, %r21, %r711;
	add.s32 	%r713, %r22, %r712;
	add.s32 	%r714, %r23, %r713;
	add.s32 	%r715, %r24, %r714;
	add.s32 	%r716, %r25, %r715;
	add.s32 	%r717, %r26, %r716;
	add.s32 	%r718, %r27, %r717;
	add.s32 	%r719, %r28, %r718;
	add.s32 	%r720, %r29, %r719;
	add.s32 	%r675, %r30, %r720;
	mov.b32 	%r673, 1;
	mov.b32 	%r698, 0;
	mov.b32 	%r700, -1;
	// begin inline asm
	{  .reg .s32 r0;  .reg .pred p;  shfl.sync.up.b32 r0|p, %r675, %r673, %r698, %r700;  @p add.s32 r0, r0, %r675;  mov.s32 %r671, r0;}
	// end inline asm
	mov.b32 	%r679, 2;
	// begin inline asm
	{  .reg .s32 r0;  .reg .pred p;  shfl.sync.up.b32 r0|p, %r671, %r679, %r698, %r700;  @p add.s32 r0, r0, %r671;  mov.s32 %r677, r0;}
	// end inline asm
	mov.b32 	%r685, 4;
	// begin inline asm
	{  .reg .s32 r0;  .reg .pred p;  shfl.sync.up.b32 r0|p, %r677, %r685, %r698, %r700;  @p add.s32 r0, r0, %r677;  mov.s32 %r683, r0;}
	// end inline asm
	mov.b32 	%r691, 8;
	// begin inline asm
	{  .reg .s32 r0;  .reg .pred p;  shfl.sync.up.b32 r0|p, %r683, %r691, %r698, %r700;  @p add.s32 r0, r0, %r683;  mov.s32 %r689, r0;}
	// end inline asm
	mov.b32 	%r697, 16;
	// begin inline asm
	{  .reg .s32 r0;  .reg .pred p;  shfl.sync.up.b32 r0|p, %r689, %r697, %r698, %r700;  @p add.s32 r0, r0, %r689;  mov.s32 %r695, r0;}
	// end inline asm
	setp.ne.s32 	%p105, %r641, 31;
	@%p105 bra 	$L__BB7_8;
	shl.b32 	%r721, %r6, 2;
	add.s32 	%r723, %r670, %r721;
	st.shared.u32 	[%r723+16], %r695;
$L__BB7_8:
	sub.s32 	%r724, %r695, %r675;
	bar.sync 	0;
	ld.shared.v4.u32 	{%r725, %r726, %r727, %r728}, [_ZZN3cub18CUB_300001_SM_10006detail4scan16DeviceScanKernelINS2_10policy_hubIiiijN4cuda3std3__44plusIvEEE10Policy1000EN6thrust24THRUST_300001_SM_1000_NS10device_ptrIKiEENSE_IiEENS0_13ScanTileStateIiLb1EEES9_NS0_8NullTypeEjiLb0ESK_EEvT0_T1_T2_iT3_T4_T5_E12temp_storage+16];
	add.s32 	%r729, %r726, %r725;
	setp.eq.s32 	%p106, %r6, 2;
	selp.b32 	%r730, %r729, %r725, %p106;
	add.s32 	%r731, %r729, %r727;
	setp.eq.s32 	%p107, %r6, 3;
	selp.b32 	%r732, %r731, %r730, %p107;
	add.s32 	%r733, %r731, %r728;
	setp.eq.s32 	%p108, %r6, 4;
	selp.b32 	%r734, %r733, %r732, %p108;
	ld.shared.v4.u32 	{%r735, %r736, %r737, %r738}, [_ZZN3cub18CUB_300001_SM_10006detail4scan16DeviceScanKernelINS2_10policy_hubIiiijN4cuda3std3__44plusIvEEE10Policy1000EN6thrust24THRUST_300001_SM_1000_NS10device_ptrIKiEENSE_IiEENS0_13ScanTileStateIiLb1EEES9_NS0_8NullTypeEjiLb0ESK_EEvT0_T1_T2_iT3_T4_T5_E12temp_storage+32];
	add.s32 	%r739, %r733, %r735;
	setp.eq.s32 	%p109, %r6, 5;
	selp.b32 	%r740, %r739, %r734, %p109;
	add.s32 	%r741, %r739, %r736;
	setp.eq.s32 	%p110, %r6, 6;
	selp.b32 	%r742, %r741, %r740, %p110;
	add.s32 	%r743, %r741, %r737;
	setp.eq.s32 	%p111, %r6, 7;
	selp.b32 	%r744, %r743, %r742, %p111;
	add.s32 	%r745, %r743, %r738;
	setp.eq.s32 	%p112, %r6, 8;
	selp.b32 	%r746, %r745, %r744, %p112;
	ld.shared.v4.u32 	{%r747, %r748, %r749, %r750}, [_ZZN3cub18CUB_300001_SM_10006detail4scan16DeviceScanKernelINS2_10policy_hubIiiijN4cuda3std3__44plusIvEEE10Policy1000EN6thrust24THRUST_300001_SM_1000_NS10device_ptrIKiEENSE_IiEENS0_13ScanTileStateIiLb1EEES9_NS0_8NullTypeEjiLb0ESK_EEvT0_T1_T2_iT3_T4_T5_E12temp_storage+48];
	add.s32 	%r751, %r745, %r747;
	setp.eq.s32 	%p113, %r6, 9;
	selp.b32 	%r752, %r751, %r746, %p113;
	add.s32 	%r753, %r751, %r748;
	setp.eq.s32 	%p114, %r6, 10;
	selp.b32 	%r754, %r753, %r752, %p114;
	add.s32 	%r755, %r753, %r749;
	setp.eq.s32 	%p115, %r6, 11;
	selp.b32 	%r756, %r755, %r754, %p115;
	add.s32 	%r37, %r755, %r750;
	setp.gt.u32 	%p116, %r4, 31;
	setp.lt.u32 	%p117, %r4, 32;
	setp.eq.s32 	%p118, %r641, 0;
	selp.b32 	%r757, 0, %r724, %p118;
	add.s32 	%r1011, %r756, %r757;
	selp.b32 	%r39, %r724, %r1011, %p117;
	@%p116 bra 	$L__BB7_24;
	setp.ne.s32 	%p119, %r4, 0;
	mul.wide.s32 	%rd41, %r998, 8;
	add.s64 	%rd5, %rd1, %rd41;
	@%p119 bra 	$L__BB7_11;
	st.shared.u32 	[_ZZN3cub18CUB_300001_SM_10006detail4scan16DeviceScanKernelINS2_10policy_hubIiiijN4cuda3std3__44plusIvEEE10Policy1000EN6thrust24THRUST_300001_SM_1000_NS10device_ptrIKiEENSE_IiEENS0_13ScanTileStateIiLb1EEES9_NS0_8NullTypeEjiLb0ESK_EEvT0_T1_T2_iT3_T4_T5_E12temp_storage+12], %r37;
	add.s64 	%rd42, %rd5, 256;
	mov.b32 	%r758, 100;
	// begin inline asm
	st.relaxed.gpu.v2.u32 [%rd42], {%r758, %r37};
	// end inline asm
$L__BB7_11:
	not.b32 	%r764, %r4;
	add.s32 	%r1006, %r998, %r764;
	mov.b32 	%r760, 830;
	// begin inline asm
	nanosleep.u32 %r760;
	// end inline asm
	mul.wide.s32 	%rd44, %r1006, 8;
	add.s64 	%rd45, %rd1, %rd44;
	add.s64 	%rd43, %rd45, 256;
	// begin inline asm
	ld.relaxed.gpu.v2.u32 {%r1008, %r1000}, [%rd43];
	// end inline asm
	mov.b32 	%r1001, 952;
$L__BB7_12:
	setp.eq.s32 	%p120, %r1008, 99;
	mov.b32 	%r765, -1;
	vote.sync.any.pred 	%p121, %p120, %r765;
	not.pred 	%p122, %p121;
	@%p122 bra 	$L__BB7_14;
	mul.lo.s32 	%r860, %r998, 16807;
	and.b32  	%r998, %r860, 2147483647;
	add.s32 	%r861, %r1001, 1;
	rem.u32 	%r857, %r998, %r861;
	// begin inline asm
	nanosleep.u32 %r857;
	// end inline asm
	shr.u32 	%r1001, %r1001, 1;
	// begin inline asm
	ld.relaxed.gpu.v2.u32 {%r1008, %r1000}, [%rd43];
	// end inline asm
	bra.uni 	$L__BB7_12;
$L__BB7_14:
	setp.eq.s32 	%p123, %r1008, 101;
	mov.b32 	%r792, -1;
	vote.sync.ballot.b32 	%r794, %p123, %r792;
	// begin inline asm
	mov.u32 %r767, %lanemask_ge;
	// end inline asm
	and.b32  	%r795, %r794, %r767;
	or.b32  	%r796, %r795, -2147483648;
	add.s32 	%r797, %r796, -1;
	not.b32 	%r798, %r796;
	and.b32  	%r799, %r798, %r797;
	popc.b32 	%r771, %r799;
	mov.b32 	%r770, 1;
	// begin inline asm
	shfl.sync.down.b32 %r768, %r1000, %r770, %r771, %r792;
	// end inline asm
	setp.lt.s32 	%p125, %r641, %r771;
	selp.b32 	%r800, %r768, 0, %p125;
	add.s32 	%r774, %r800, %r1000;
	mov.b32 	%r775, 2;
	// begin inline asm
	shfl.sync.down.b32 %r773, %r774, %r775, %r771, %r792;
	// end inline asm
	add.s32 	%r54, %r641, 2;
	setp.gt.s32 	%p126, %r54, %r771;
	selp.b32 	%r801, 0, %r773, %p126;
	add.s32 	%r779, %r774, %r801;
	mov.b32 	%r780, 4;
	// begin inline asm
	shfl.sync.down.b32 %r778, %r779, %r780, %r771, %r792;
	// end inline asm
	add.s32 	%r55, %r641, 4;
	setp.gt.s32 	%p127, %r55, %r771;
	selp.b32 	%r802, 0, %r778, %p127;
	add.s32 	%r784, %r779, %r802;
	mov.b32 	%r785, 8;
	// begin inline asm
	shfl.sync.down.b32 %r783, %r784, %r785, %r771, %r792;
	// end inline asm
	add.s32 	%r56, %r641, 8;
	setp.gt.s32 	%p128, %r56, %r771;
	selp.b32 	%r803, 0, %r783, %p128;
	add.s32 	%r789, %r784, %r803;
	mov.b32 	%r790, 16;
	// begin inline asm
	shfl.sync.down.b32 %r788, %r789, %r790, %r771, %r792;
	// end inline asm
	add.s32 	%r57, %r641, 16;
	setp.gt.s32 	%p129, %r57, %r771;
	selp.b32 	%r804, 0, %r788, %p129;
	add.s32 	%r1005, %r789, %r804;
	add.s64 	%rd7, %rd1, 256;
	mov.b32 	%r1002, 952;
$L__BB7_15:
	setp.ne.s32 	%p130, %r1008, 101;
	mov.b32 	%r805, -1;
	vote.sync.all.pred 	%p131, %p130, %r805;
	not.pred 	%p132, %p131;
	@%p132 bra 	$L__BB7_20;
	shr.u32 	%r1002, %r1002, 1;
	mul.wide.s32 	%rd48, %r1006, 8;
	add.s64 	%rd49, %rd7, %rd48;
	add.s64 	%rd47, %rd49, -256;
	// begin inline asm
	ld.relaxed.gpu.v2.u32 {%r1008, %r1009}, [%rd47];
	// end inline asm
	mov.u32 	%r1010, %r1002;
$L__BB7_17:
	setp.eq.s32 	%p136, %r1008, 99;
	mov.b32 	%r813, -1;
	vote.sync.any.pred 	%p137, %p136, %r813;
	not.pred 	%p138, %p137;
	@%p138 bra 	$L__BB7_19;
	mul.lo.s32 	%r855, %r998, 16807;
	and.b32  	%r998, %r855, 2147483647;
	add.s32 	%r856, %r1010, 1;
	rem.u32 	%r852, %r998, %r856;
	// begin inline asm
	nanosleep.u32 %r852;
	// end inline asm
	shr.u32 	%r1010, %r1010, 1;
	// begin inline asm
	ld.relaxed.gpu.v2.u32 {%r1008, %r1009}, [%rd47];
	// end inline asm
	bra.uni 	$L__BB7_17;
$L__BB7_19:
	setp.eq.s32 	%p139, %r1008, 101;
	mov.b32 	%r839, -1;
	vote.sync.ballot.b32 	%r840, %p139, %r839;
	and.b32  	%r841, %r840, %r767;
	or.b32  	%r842, %r841, -2147483648;
	add.s32 	%r843, %r842, -1;
	not.b32 	%r844, %r842;
	and.b32  	%r845, %r844, %r843;
	popc.b32 	%r818, %r845;
	mov.b32 	%r817, 1;
	// begin inline asm
	shfl.sync.down.b32 %r815, %r1009, %r817, %r818, %r839;
	// end inline asm
	setp.lt.s32 	%p141, %r641, %r818;
	selp.b32 	%r846, %r815, 0, %p141;
	add.s32 	%r821, %r846, %r1009;
	mov.b32 	%r822, 2;
	// begin inline asm
	shfl.sync.down.b32 %r820, %r821, %r822, %r818, %r839;
	// end inline asm
	setp.gt.s32 	%p142, %r54, %r818;
	selp.b32 	%r847, 0, %r820, %p142;
	add.s32 	%r826, %r821, %r847;
	mov.b32 	%r827, 4;
	// begin inline asm
	shfl.sync.down.b32 %r825, %r826, %r827, %r818, %r839;
	// end inline asm
	setp.gt.s32 	%p143, %r55, %r818;
	selp.b32 	%r848, 0, %r825, %p143;
	add.s32 	%r831, %r826, %r848;
	mov.b32 	%r832, 8;
	// begin inline asm
	shfl.sync.down.b32 %r830, %r831, %r832, %r818, %r839;
	// end inline asm
	setp.gt.s32 	%p144, %r56, %r818;
	selp.b32 	%r849, 0, %r830, %p144;
	add.s32 	%r836, %r831, %r849;
	mov.b32 	%r837, 16;
	// begin inline asm
	shfl.sync.down.b32 %r835, %r836, %r837, %r818, %r839;
	// end inline asm
	setp.gt.s32 	%p145, %r57, %r818;
	selp.b32 	%r850, 0, %r835, %p145;
	add.s32 	%r851, %r850, %r1005;
	add.s32 	%r1005, %r851, %r836;
	add.s32 	%r1006, %r1006, -32;
	bra.uni 	$L__BB7_15;
$L__BB7_20:
	@%p119 bra 	$L__BB7_22;
	add.s32 	%r808, %r1005, %r37;
	add.s64 	%rd46, %rd5, 256;
	mov.b32 	%r807, 101;
	// begin inline asm
	st.relaxed.gpu.v2.u32 [%rd46], {%r807, %r808};
	// end inline asm
	st.shared.u32 	[_ZZN3cub18CUB_300001_SM_10006detail4scan16DeviceScanKernelINS2_10policy_hubIiiijN4cuda3std3__44plusIvEEE10Policy1000EN6thrust24THRUST_300001_SM_1000_NS10device_ptrIKiEENSE_IiEENS0_13ScanTileStateIiLb1EEES9_NS0_8NullTypeEjiLb0ESK_EEvT0_T1_T2_iT3_T4_T5_E12temp_storage+4], %r1005;
	st.shared.u32 	[_ZZN3cub18CUB_300001_SM_10006detail4scan16DeviceScanKernelINS2_10policy_hubIiiijN4cuda3std3__44plusIvEEE10Policy1000EN6thrust24THRUST_300001_SM_1000_NS10device_ptrIKiEENSE_IiEENS0_13ScanTileStateIiLb1EEES9_NS0_8NullTypeEjiLb0ESK_EEvT0_T1_T2_iT3_T4_T5_E12temp_storage+8], %r808;
$L__BB7_22:
	setp.ne.s32 	%p134, %r641, 0;
	mov.u32 	%r1011, %r39;
	@%p134 bra 	$L__BB7_24;
	st.shared.u32 	[_ZZN3cub18CUB_300001_SM_10006detail4scan16DeviceScanKernelINS2_10policy_hubIiiijN4cuda3std3__44plusIvEEE10Policy1000EN6thrust24THRUST_300001_SM_1000_NS10device_ptrIKiEENSE_IiEENS0_13ScanTileStateIiLb1EEES9_NS0_8NullTypeEjiLb0ESK_EEvT0_T1_T2_iT3_T4_T5_E12temp_storage+76], %r1005;
	mov.u32 	%r1011, %r1005;
$L__BB7_24:
	bar.sync 	0;
	setp.eq.s32 	%p135, %r4, 0;
	ld.shared.u32 	%r809, [_ZZN3cub18CUB_300001_SM_10006detail4scan16DeviceScanKernelINS2_10policy_hubIiiijN4cuda3std3__44plusIvEEE10Policy1000EN6thrust24THRUST_300001_SM_1000_NS10device_ptrIKiEENSE_IiEENS0_13ScanTileStateIiLb1EEES9_NS0_8NullTypeEjiLb0ESK_EEvT0_T1_T2_iT3_T4_T5_E12temp_storage+76];
	selp.b32 	%r810, 0, %r809, %p135;
	add.s32 	%r1012, %r810, %r1011;
$L__BB7_25:
	add.s32 	%r953, %r1012, %r9;
	add.s32 	%r954, %r10, %r953;
	add.s32 	%r955, %r11, %r954;
	add.s32 	%r956, %r12, %r955;
	add.s32 	%r957, %r13, %r956;
	add.s32 	%r958, %r14, %r957;
	add.s32 	%r959, %r15, %r958;
	add.s32 	%r960, %r16, %r959;
	add.s32 	%r961, %r17, %r960;
	add.s32 	%r962, %r18, %r961;
	add.s32 	%r963, %r19, %r962;
	add.s32 	%r964, %r20, %r963;
	add.s32 	%r965, %r21, %r964;
	add.s32 	%r966, %r22, %r965;
	add.s32 	%r967, %r23, %r966;
	add.s32 	%r968, %r24, %r967;
	add.s32 	%r969, %r25, %r968;
	add.s32 	%r970, %r26, %r969;
	add.s32 	%r971, %r27, %r970;
	add.s32 	%r972, %r28, %r971;
	add.s32 	%r973, %r29, %r972;
	add.s32 	%r974, %r30, %r973;
	bar.sync 	0;
	st.shared.v2.u32 	[%r8], {%r953, %r954};
	st.shared.v2.u32 	[%r8+8], {%r955, %r956};
	st.shared.v2.u32 	[%r8+16], {%r957, %r958};
	st.shared.v2.u32 	[%r8+24], {%r959, %r960};
	st.shared.v2.u32 	[%r8+32], {%r961, %r962};
	st.shared.v2.u32 	[%r8+40], {%r963, %r964};
	st.shared.v2.u32 	[%r8+48], {%r965, %r966};
	st.shared.v2.u32 	[%r8+56], {%r967, %r968};
	st.shared.v2.u32 	[%r8+64], {%r969, %r970};
	st.shared.v2.u32 	[%r8+72], {%r971, %r972};
	st.shared.v2.u32 	[%r8+80], {%r973, %r974};
	bar.warp.sync 	-1;
	ld.shared.u32 	%r975, [%r7];
	ld.shared.u32 	%r976, [%r7+128];
	ld.shared.u32 	%r977, [%r7+256];
	ld.shared.u32 	%r978, [%r7+384];
	ld.shared.u32 	%r979, [%r7+512];
	ld.shared.u32 	%r980, [%r7+640];
	ld.shared.u32 	%r981, [%r7+768];
	ld.shared.u32 	%r982, [%r7+896];
	ld.shared.u32 	%r983, [%r7+1024];
	ld.shared.u32 	%r984, [%r7+1152];
	ld.shared.u32 	%r985, [%r7+1280];
	ld.shared.u32 	%r986, [%r7+1408];
	ld.shared.u32 	%r987, [%r7+1536];
	ld.shared.u32 	%r988, [%r7+1664];
	ld.shared.u32 	%r989, [%r7+1792];
	ld.shared.u32 	%r990, [%r7+1920];
	ld.shared.u32 	%r991, [%r7+2048];
	ld.shared.u32 	%r992, [%r7+2176];
	ld.shared.u32 	%r993, [%r7+2304];
	ld.shared.u32 	%r994, [%r7+2432];
	ld.shared.u32 	%r995, [%r7+2560];
	ld.shared.u32 	%r996, [%r7+2688];
	add.s64 	%rd54, %rd3, %rd39;
	st.global.u32 	[%rd54], %r975;
	st.global.u32 	[%rd54+128], %r976;
	st.global.u32 	[%rd54+256], %r977;
	st.global.u32 	[%rd54+384], %r978;
	st.global.u32 	[%rd54+512], %r979;
	st.global.u32 	[%rd54+640], %r980;
	st.global.u32 	[%rd54+768], %r981;
	st.global.u32 	[%rd54+896], %r982;
	st.global.u32 	[%rd54+1024], %r983;
	st.global.u32 	[%rd54+1152], %r984;
	st.global.u32 	[%rd54+1280], %r985;
	st.global.u32 	[%rd54+1408], %r986;
	st.global.u32 	[%rd54+1536], %r987;
	st.global.u32 	[%rd54+1664], %r988;
	st.global.u32 	[%rd54+1792], %r989;
	st.global.u32 	[%rd54+1920], %r990;
	st.global.u32 	[%rd54+2048], %r991;
	st.global.u32 	[%rd54+2176], %r992;
	st.global.u32 	[%rd54+2304], %r993;
	st.global.u32 	[%rd54+2432], %r994;
	st.global.u32 	[%rd54+2560], %r995;
	st.global.u32 	[%rd54+2688], %r996;
	bra.uni 	$L__BB7_140;
$L__BB7_26:
	setp.eq.s32 	%p2, %r3, 0;
	@%p2 bra 	$L__BB7_140;
	mul.wide.u32 	%rd15, %r2, 4;
	add.s64 	%rd16, %rd2, %rd15;
	mov.u32 	%r82, %tid.x;
	ld.global.u32 	%r1034, [%rd16];
	and.b32  	%r236, %r82, 31;
	and.b32  	%r237, %r82, 992;
	mul.lo.s32 	%r238, %r237, 22;
	or.b32  	%r84, %r238, %r236;
	setp.ge.u32 	%p3, %r84, %r3;
	shl.b32 	%r239, %r84, 2;
	cvt.u64.u32 	%rd17, %r239;
	add.s64 	%rd9, %rd16, %rd17;
	mov.u32 	%r1013, %r1034;
	@%p3 bra 	$L__BB7_29;
	ld.global.u32 	%r1013, [%rd9];
$L__BB7_29:
	add.s32 	%r240, %r84, 32;
	setp.ge.u32 	%p4, %r240, %r3;
	mov.u32 	%r1014, %r1034;
	@%p4 bra 	$L__BB7_31;
	ld.global.u32 	%r1014, [%rd9+128];
$L__BB7_31:
	add.s32 	%r89, %r84, 64;
	setp.ge.u32 	%p5, %r89, %r3;
	mov.u32 	%r1015, %r1034;
	@%p5 bra 	$L__BB7_33;
	ld.global.u32 	%r1015, [%rd9+256];
$L__BB7_33:
	add.s32 	%r92, %r84, 96;
	setp.ge.u32 	%p6, %r92, %r3;
	mov.u32 	%r1016, %r1034;
	@%p6 bra 	$L__BB7_35;
	ld.global.u32 	%r1016, [%rd9+384];
$L__BB7_35:
	add.s32 	%r241, %r84, 128;
	setp.ge.u32 	%p7, %r241, %r3;
	mov.u32 	%r1017, %r1034;
	@%p7 bra 	$L__BB7_37;
	ld.global.u32 	%r1017, [%rd9+512];
$L__BB7_37:
	add.s32 	%r242, %r84, 160;
	setp.ge.u32 	%p8, %r242, %r3;
	mov.u32 	%r1018, %r1034;
	@%p8 bra 	$L__BB7_39;
	ld.global.u32 	%r1018, [%rd9+640];
$L__BB7_39:
	add.s32 	%r243, %r84, 192;
	setp.ge.u32 	%p9, %r243, %r3;
	mov.u32 	%r1019, %r1034;
	@%p9 bra 	$L__BB7_41;
	ld.global.u32 	%r1019, [%rd9+768];
$L__BB7_41:
	add.s32 	%r101, %r84, 224;
	setp.ge.u32 	%p10, %r101, %r3;
	mov.u32 	%r1020, %r1034;
	@%p10 bra 	$L__BB7_43;
	ld.global.u32 	%r1020, [%rd9+896];
$L__BB7_43:
	add.s32 	%r244, %r84, 256;
	setp.ge.u32 	%p11, %r244, %r3;
	mov.u32 	%r1021, %r1034;
	@%p11 bra 	$L__BB7_45;
	ld.global.u32 	%r1021, [%rd9+1024];
$L__BB7_45:
	add.s32 	%r245, %r84, 288;
	setp.ge.u32 	%p12, %r245, %r3;
	mov.u32 	%r1022, %r1034;
	@%p12 bra 	$L__BB7_47;
	ld.global.u32 	%r1022, [%rd9+1152];
$L__BB7_47:
	add.s32 	%r246, %r84, 320;
	setp.ge.u32 	%p13, %r246, %r3;
	mov.u32 	%r1023, %r1034;
	@%p13 bra 	$L__BB7_49;
	ld.global.u32 	%r1023, [%rd9+1280];
$L__BB7_49:
	add.s32 	%r110, %r84, 352;
	setp.ge.u32 	%p14, %r110, %r3;
	mov.u32 	%r1024, %r1034;
	@%p14 bra 	$L__BB7_51;
	ld.global.u32 	%r1024, [%rd9+1408];
$L__BB7_51:
	add.s32 	%r113, %r84, 384;
	setp.ge.u32 	%p15, %r113, %r3;
	mov.u32 	%r1025, %r1034;
	@%p15 bra 	$L__BB7_53;
	ld.global.u32 	%r1025, [%rd9+1536];
$L__BB7_53:
	add.s32 	%r116, %r84, 416;
	setp.ge.u32 	%p16, %r116, %r3;
	mov.u32 	%r1026, %r1034;
	@%p16 bra 	$L__BB7_55;
	ld.global.u32 	%r1026, [%rd9+1664];
$L__BB7_55:
	add.s32 	%r119, %r84, 448;
	setp.ge.u32 	%p17, %r119, %r3;
	mov.u32 	%r1027, %r1034;
	@%p17 bra 	$L__BB7_57;
	ld.global.u32 	%r1027, [%rd9+1792];
$L__BB7_57:
	add.s32 	%r247, %r84, 480;
	setp.ge.u32 	%p18, %r247, %r3;
	mov.u32 	%r1028, %r1034;
	@%p18 bra 	$L__BB7_59;
	ld.global.u32 	%r1028, [%rd9+1920];
$L__BB7_59:
	add.s32 	%r248, %r84, 512;
	setp.ge.u32 	%p19, %r248, %r3;
	mov.u32 	%r1029, %r1034;
	@%p19 bra 	$L__BB7_61;
	ld.global.u32 	%r1029, [%rd9+2048];
$L__BB7_61:
	add.s32 	%r126, %r84, 544;
	setp.ge.u32 	%p20, %r126, %r3;
	mov.u32 	%r1030, %r1034;
	@%p20 bra 	$L__BB7_63;
	ld.global.u32 	%r1030, [%rd9+2176];
$L__BB7_63:
	add.s32 	%r249, %r84, 576;
	setp.ge.u32 	%p21, %r249, %r3;
	mov.u32 	%r1031, %r1034;
	@%p21 bra 	$L__BB7_65;
	ld.global.u32 	%r1031, [%rd9+2304];
$L__BB7_65:
	add.s32 	%r131, %r84, 608;
	setp.ge.u32 	%p22, %r131, %r3;
	mov.u32 	%r1032, %r1034;
	@%p22 bra 	$L__BB7_67;
	ld.global.u32 	%r1032, [%rd9+2432];
$L__BB7_67:
	add.s32 	%r250, %r84, 640;
	setp.ge.u32 	%p23, %r250, %r3;
	mov.u32 	%r1033, %r1034;
	@%p23 bra 	$L__BB7_69;
	ld.global.u32 	%r1033, [%rd9+2560];
$L__BB7_69:
	add.s32 	%r251, %r84, 672;
	setp.ge.u32 	%p24, %r251, %r3;
	@%p24 bra 	$L__BB7_71;
	ld.global.u32 	%r1034, [%rd9+2688];
$L__BB7_71:
	// begin inline asm
	mov.u32 %r252, %laneid;
	// end inline asm
	shr.u32 	%r139, %r82, 5;
	mad.lo.s32 	%r253, %r139, 704, %r252;
	shl.b32 	%r254, %r253, 2;
	mov.u32 	%r255, _ZZN3cub18CUB_300001_SM_10006detail4scan16DeviceScanKernelINS2_10policy_hubIiiijN4cuda3std3__44plusIvEEE10Policy1000EN6thrust24THRUST_300001_SM_1000_NS10device_ptrIKiEENSE_IiEENS0_13ScanTileStateIiLb1EEES9_NS0_8NullTypeEjiLb0ESK_EEvT0_T1_T2_iT3_T4_T5_E12temp_storage;
	add.s32 	%r140, %r255, %r254;
	st.shared.u32 	[%r140], %r1013;
	st.shared.u32 	[%r140+128], %r1014;
	st.shared.u32 	[%r140+256], %r1015;
	st.shared.u32 	[%r140+384], %r1016;
	st.shared.u32 	[%r140+512], %r1017;
	st.shared.u32 	[%r140+640], %r1018;
	st.shared.u32 	[%r140+768], %r1019;
	st.shared.u32 	[%r140+896], %r1020;
	st.shared.u32 	[%r140+1024], %r1021;
	st.shared.u32 	[%r140+1152], %r1022;
	st.shared.u32 	[%r140+1280], %r1023;
	st.shared.u32 	[%r140+1408], %r1024;
	st.shared.u32 	[%r140+1536], %r1025;
	st.shared.u32 	[%r140+1664], %r1026;
	st.shared.u32 	[%r140+1792], %r1027;
	st.shared.u32 	[%r140+1920], %r1028;
	st.shared.u32 	[%r140+2048], %r1029;
	st.shared.u32 	[%r140+2176], %r1030;
	st.shared.u32 	[%r140+2304], %r1031;
	st.shared.u32 	[%r140+2432], %r1032;
	st.shared.u32 	[%r140+2560], %r1033;
	st.shared.u32 	[%r140+2688], %r1034;
	bar.warp.sync 	-1;
	mad.lo.s32 	%r141, %r252, 84, %r140;
	ld.shared.v2.u32 	{%r142, %r143}, [%r141];
	ld.shared.v2.u32 	{%r144, %r145}, [%r141+8];
	ld.shared.v2.u32 	{%r146, %r147}, [%r141+16];
	ld.shared.v2.u32 	{%r148, %r149}, [%r141+24];
	ld.shared.v2.u32 	{%r150, %r151}, [%r141+32];
	ld.shared.v2.u32 	{%r152, %r153}, [%r141+40];
	ld.shared.v2.u32 	{%r154, %r155}, [%r141+48];
	ld.shared.v2.u32 	{%r156, %r157}, [%r141+56];
	ld.shared.v2.u32 	{%r158, %r159}, [%r141+64];
	ld.shared.v2.u32 	{%r160, %r161}, [%r141+72];
	ld.shared.v2.u32 	{%r162, %r163}, [%r141+80];
	bar.sync 	0;
	setp.ne.s32 	%p25, %r998, 0;
	@%p25 bra 	$L__BB7_75;
	add.s32 	%r485, %r143, %r142;
	add.s32 	%r486, %r144, %r485;
	add.s32 	%r487, %r145, %r486;
	add.s32 	%r488, %r146, %r487;
	add.s32 	%r489, %r147, %r488;
	add.s32 	%r490, %r148, %r489;
	add.s32 	%r491, %r149, %r490;
	add.s32 	%r492, %r150, %r491;
	add.s32 	%r493, %r151, %r492;
	add.s32 	%r494, %r152, %r493;
	add.s32 	%r495, %r153, %r494;
	add.s32 	%r496, %r154, %r495;
	add.s32 	%r497, %r155, %r496;
	add.s32 	%r498, %r156, %r497;
	add.s32 	%r499, %r157, %r498;
	add.s32 	%r500, %r158, %r499;
	add.s32 	%r501, %r159, %r500;
	add.s32 	%r502, %r160, %r501;
	add.s32 	%r503, %r161, %r502;
	add.s32 	%r504, %r162, %r503;
	add.s32 	%r459, %r163, %r504;
	mov.b32 	%r457, 1;
	mov.b32 	%r482, 0;
	mov.b32 	%r484, -1;
	// begin inline asm
	{  .reg .s32 r0;  .reg .pred p;  shfl.sync.up.b32 r0|p, %r459, %r457, %r482, %r484;  @p add.s32 r0, r0, %r459;  mov.s32 %r455, r0;}
	// end inline asm
	mov.b32 	%r463, 2;
	// begin inline asm
	{  .reg .s32 r0;  .reg .pred p;  shfl.sync.up.b32 r0|p, %r455, %r463, %r482, %r484;  @p add.s32 r0, r0, %r455;  mov.s32 %r461, r0;}
	// end inline asm
	mov.b32 	%r469, 4;
	// begin inline asm
	{  .reg .s32 r0;  .reg .pred p;  shfl.sync.up.b32 r0|p, %r461, %r469, %r482, %r484;  @p add.s32 r0, r0, %r461;  mov.s32 %r467, r0;}
	// end inline asm
	mov.b32 	%r475, 8;
	// begin inline asm
	{  .reg .s32 r0;  .reg .pred p;  shfl.sync.up.b32 r0|p, %r467, %r475, %r482, %r484;  @p add.s32 r0, r0, %r467;  mov.s32 %r473, r0;}
	// end inline asm
	mov.b32 	%r481, 16;
	// begin inline asm
	{  .reg .s32 r0;  .reg .pred p;  shfl.sync.up.b32 r0|p, %r473, %r481, %r482, %r484;  @p add.s32 r0, r0, %r473;  mov.s32 %r479, r0;}
	// end inline asm
	setp.ne.s32 	%p67, %r252, 31;
	@%p67 bra 	$L__BB7_74;
	shl.b32 	%r505, %r139, 2;
	mov.u32 	%r506, _ZZN3cub18CUB_300001_SM_10006detail4scan16DeviceScanKernelINS2_10policy_hubIiiijN4cuda3std3__44plusIvEEE10Policy1000EN6thrust24THRUST_300001_SM_1000_NS10device_ptrIKiEENSE_IiEENS0_13ScanTileStateIiLb1EEES9_NS0_8NullTypeEjiLb0ESK_EEvT0_T1_T2_iT3_T4_T5_E12temp_storage;
	add.s32 	%r507, %r506, %r505;
	st.shared.u32 	[%r507+16], %r479;
$L__BB7_74:
	sub.s32 	%r508, %r479, %r459;
	bar.sync 	0;
	ld.shared.v4.u32 	{%r509, %r510, %r511, %r512}, [_ZZN3cub18CUB_300001_SM_10006detail4scan16DeviceScanKernelINS2_10policy_hubIiiijN4cuda3std3__44plusIvEEE10Policy1000EN6thrust24THRUST_300001_SM_1000_NS10device_ptrIKiEENSE_IiEENS0_13ScanTileStateIiLb1EEES9_NS0_8NullTypeEjiLb0ESK_EEvT0_T1_T2_iT3_T4_T5_E12temp_storage+16];
	add.s32 	%r513, %r510, %r509;
	setp.eq.s32 	%p68, %r139, 2;
	selp.b32 	%r514, %r513, %r509, %p68;
	add.s32 	%r515, %r513, %r511;
	setp.eq.s32 	%p69, %r139, 3;
	selp.b32 	%r516, %r515, %r514, %p69;
	add.s32 	%r517, %r515, %r512;
	setp.eq.s32 	%p70, %r139, 4;
	selp.b32 	%r518, %r517, %r516, %p70;
	ld.shared.v4.u32 	{%r519, %r520, %r521, %r522}, [_ZZN3cub18CUB_300001_SM_10006detail4scan16DeviceScanKernelINS2_10policy_hubIiiijN4cuda3std3__44plusIvEEE10Policy1000EN6thrust24THRUST_300001_SM_1000_NS10device_ptrIKiEENSE_IiEENS0_13ScanTileStateIiLb1EEES9_NS0_8NullTypeEjiLb0ESK_EEvT0_T1_T2_iT3_T4_T5_E12temp_storage+32];
	add.s32 	%r523, %r517, %r519;
	setp.eq.s32 	%p71, %r139, 5;
	selp.b32 	%r524, %r523, %r518, %p71;
	add.s32 	%r525, %r523, %r520;
	setp.eq.s32 	%p72, %r139, 6;
	selp.b32 	%r526, %r525, %r524, %p72;
	add.s32 	%r527, %r525, %r521;
	setp.eq.s32 	%p73, %r139, 7;
	selp.b32 	%r528, %r527, %r526, %p73;
	add.s32 	%r529, %r527, %r522;
	setp.eq.s32 	%p74, %r139, 8;
	selp.b32 	%r530, %r529, %r528, %p74;
	.pragma "used_bytes_mask 4095";
	ld.shared.v4.u32 	{%r531, %r532, %r533, %r534}, [_ZZN3cub18CUB_300001_SM_10006detail4scan16DeviceScanKernelINS2_10policy_hubIiiijN4cuda3std3__44plusIvEEE10Policy1000EN6thrust24THRUST_300001_SM_1000_NS10device_ptrIKiEENSE_IiEENS0_13ScanTileStateIiLb1EEES9_NS0_8NullTypeEjiLb0ESK_EEvT0_T1_T2_iT3_T4_T5_E12temp_storage+48];
	add.s32 	%r535, %r529, %r531;
	setp.eq.s32 	%p75, %r139, 9;
	selp.b32 	%r536, %r535, %r530, %p75;
	add.s32 	%r537, %r535, %r532;
	setp.eq.s32 	%p76, %r139, 10;
	selp.b32 	%r538, %r537, %r536, %p76;
	add.s32 	%r539, %r537, %r533;
	setp.eq.s32 	%p77, %r139, 11;
	selp.b32 	%r540, %r539, %r538, %p77;
	setp.lt.u32 	%p78, %r82, 32;
	setp.eq.s32 	%p79, %r252, 0;
	selp.b32 	%r541, 0, %r508, %p79;
	add.s32 	%r542, %r540, %r541;
	selp.b32 	%r543, %r508, %r542, %p78;
	setp.eq.s32 	%p80, %r82, 0;
	selp.b32 	%r1049, 0, %r543, %p80;
	bra.uni 	$L__BB7_94;
$L__BB7_75:
	add.s32 	%r286, %r143, %r142;
	add.s32 	%r287, %r144, %r286;
	add.s32 	%r288, %r145, %r287;
	add.s32 	%r289, %r146, %r288;
	add.s32 	%r290, %r147, %r289;
	add.s32 	%r291, %r148, %r290;
	add.s32 	%r292, %r149, %r291;
	add.s32 	%r293, %r150, %r292;
	add.s32 	%r294, %r151, %r293;
	add.s32 	%r295, %r152, %r294;
	add.s32 	%r296, %r153, %r295;
	add.s32 	%r297, %r154, %r296;
	add.s32 	%r298, %r155, %r297;
	add.s32 	%r299, %r156, %r298;
	add.s32 	%r300, %r157, %r299;
	add.s32 	%r301, %r158, %r300;
	add.s32 	%r302, %r159, %r301;
	add.s32 	%r303, %r160, %r302;
	add.s32 	%r304, %r161, %r303;
	add.s32 	%r305, %r162, %r304;
	add.s32 	%r260, %r163, %r305;
	mov.b32 	%r258, 1;
	mov.b32 	%r283, 0;
	mov.b32 	%r285, -1;
	// begin inline asm
	{  .reg .s32 r0;  .reg .pred p;  shfl.sync.up.b32 r0|p, %r260, %r258, %r283, %r285;  @p add.s32 r0, r0, %r260;  mov.s32 %r256, r0;}
	// end inline asm
	mov.b32 	%r264, 2;
	// begin inline asm
	{  .reg .s32 r0;  .reg .pred p;  shfl.sync.up.b32 r0|p, %r256, %r264, %r283, %r285;  @p add.s32 r0, r0, %r256;  mov.s32 %r262, r0;}
	// end inline asm
	mov.b32 	%r270, 4;
	// begin inline asm
	{  .reg .s32 r0;  .reg .pred p;  shfl.sync.up.b32 r0|p, %r262, %r270, %r283, %r285;  @p add.s32 r0, r0, %r262;  mov.s32 %r268, r0;}
	// end inline asm
	mov.b32 	%r276, 8;
	// begin inline asm
	{  .reg .s32 r0;  .reg .pred p;  shfl.sync.up.b32 r0|p, %r268, %r276, %r283, %r285;  @p add.s32 r0, r0, %r268;  mov.s32 %r274, r0;}
	// end inline asm
	mov.b32 	%r282, 16;
	// begin inline asm
	{  .reg .s32 r0;  .reg .pred p;  shfl.sync.up.b32 r0|p, %r274, %r282, %r283, %r285;  @p add.s32 r0, r0, %r274;  mov.s32 %r280, r0;}
	// end inline asm
	setp.ne.s32 	%p26, %r252, 31;
	@%p26 bra 	$L__BB7_77;
	shl.b32 	%r306, %r139, 2;
	mov.u32 	%r307, _ZZN3cub18CUB_300001_SM_10006detail4scan16DeviceScanKernelINS2_10policy_hubIiiijN4cuda3std3__44plusIvEEE10Policy1000EN6thrust24THRUST_300001_SM_1000_NS10device_ptrIKiEENSE_IiEENS0_13ScanTileStateIiLb1EEES9_NS0_8NullTypeEjiLb0ESK_EEvT0_T1_T2_iT3_T4_T5_E12temp_storage;
	add.s32 	%r308, %r307, %r306;
	st.shared.u32 	[%r308+16], %r280;
$L__BB7_77:
	sub.s32 	%r309, %r280, %r260;
	bar.sync 	0;
	ld.shared.v4.u32 	{%r310, %r311, %r312, %r313}, [_ZZN3cub18CUB_300001_SM_10006detail4scan16DeviceScanKernelINS2_10policy_hubIiiijN4cuda3std3__44plusIvEEE10Policy1000EN6thrust24THRUST_300001_SM_1000_NS10device_ptrIKiEENSE_IiEENS0_13ScanTileStateIiLb1EEES9_NS0_8NullTypeEjiLb0ESK_EEvT0_T1_T2_iT3_T4_T5_E12temp_storage+16];
	add.s32 	%r314, %r311, %r310;
	setp.eq.s32 	%p27, %r139, 2;
	selp.b32 	%r315, %r314, %r310, %p27;
	add.s32 	%r316, %r314, %r312;
	setp.eq.s32 	%p28, %r139, 3;
	selp.b32 	%r317, %r316, %r315, %p28;
	add.s32 	%r318, %r316, %r313;
	setp.eq.s32 	%p29, %r139, 4;
	selp.b32 	%r319, %r318, %r317, %p29;
	ld.shared.v4.u32 	{%r320, %r321, %r322, %r323}, [_ZZN3cub18CUB_300001_SM_10006detail4scan16DeviceScanKernelINS2_10policy_hubIiiijN4cuda3std3__44plusIvEEE10Policy1000EN6thrust24THRUST_300001_SM_1000_NS10device_ptrIKiEENSE_IiEENS0_13ScanTileStateIiLb1EEES9_NS0_8NullTypeEjiLb0ESK_EEvT0_T1_T2_iT3_T4_T5_E12temp_storage+32];
	add.s32 	%r324, %r318, %r320;
	setp.eq.s32 	%p30, %r139, 5;
	selp.b32 	%r325, %r324, %r319, %p30;
	add.s32 	%r326, %r324, %r321;
	setp.eq.s32 	%p31, %r139, 6;
	selp.b32 	%r327, %r326, %r325, %p31;
	add.s32 	%r328, %r326, %r322;
	setp.eq.s32 	%p32, %r139, 7;
	selp.b32 	%r329, %r328, %r327, %p32;
	add.s32 	%r330, %r328, %r323;
	setp.eq.s32 	%p33, %r139, 8;
	selp.b32 	%r331, %r330, %r329, %p33;
	ld.shared.v4.u32 	{%r332, %r333, %r334, %r335}, [_ZZN3cub18CUB_300001_SM_10006detail4scan16DeviceScanKernelINS2_10policy_hubIiiijN4cuda3std3__44plusIvEEE10Policy1000EN6thrust24THRUST_300001_SM_1000_NS10device_ptrIKiEENSE_IiEENS0_13ScanTileStateIiLb1EEES9_NS0_8NullTypeEjiLb0ESK_EEvT0_T1_T2_iT3_T4_T5_E12temp_storage+48];
	add.s32 	%r336, %r330, %r332;
	setp.eq.s32 	%p34, %r139, 9;
	selp.b32 	%r337, %r336, %r331, %p34;
	add.s32 	%r338, %r336, %r333;
	setp.eq.s32 	%p35, %r139, 10;
	selp.b32 	%r339, %r338, %r337, %p35;
	add.s32 	%r340, %r338, %r334;
	setp.eq.s32 	%p36, %r139, 11;
	selp.b32 	%r341, %r340, %r339, %p36;
	add.s32 	%r169, %r340, %r335;
	setp.gt.u32 	%p37, %r82, 31;
	setp.lt.u32 	%p38, %r82, 32;
	setp.eq.s32 	%p39, %r252, 0;
	selp.b32 	%r342, 0, %r309, %p39;
	add.s32 	%r1048, %r341, %r342;
	selp.b32 	%r171, %r309, %r1048, %p38;
	@%p37 bra 	$L__BB7_93;
	setp.ne.s32 	%p40, %r82, 0;
	mul.wide.s32 	%rd18, %r998, 8;
	add.s64 	%rd10, %rd1, %rd18;
	@%p40 bra 	$L__BB7_80;
	st.shared.u32 	[_ZZN3cub18CUB_300001_SM_10006detail4scan16DeviceScanKernelINS2_10policy_hubIiiijN4cuda3std3__44plusIvEEE10Policy1000EN6thrust24THRUST_300001_SM_1000_NS10device_ptrIKiEENSE_IiEENS0_13ScanTileStateIiLb1EEES9_NS0_8NullTypeEjiLb0ESK_EEvT0_T1_T2_iT3_T4_T5_E12temp_storage+12], %r169;
	add.s64 	%rd19, %rd10, 256;
	mov.b32 	%r343, 100;
	// begin inline asm
	st.relaxed.gpu.v2.u32 [%rd19], {%r343, %r169};
	// end inline asm
$L__BB7_80:
	not.b32 	%r349, %r82;
	add.s32 	%r1043, %r998, %r349;
	mov.b32 	%r345, 830;
	// begin inline asm
	nanosleep.u32 %r345;
	// end inline asm
	mul.wide.s32 	%rd21, %r1043, 8;
	add.s64 	%rd22, %rd1, %rd21;
	add.s64 	%rd20, %rd22, 256;
	// begin inline asm
	ld.relaxed.gpu.v2.u32 {%r1045, %r1037}, [%rd20];
	// end inline asm
	mov.b32 	%r1038, 952;
$L__BB7_81:
	setp.eq.s32 	%p41, %r1045, 99;
	mov.b32 	%r350, -1;
	vote.sync.any.pred 	%p42, %p41, %r350;
	not.pred 	%p43, %p42;
	@%p43 bra 	$L__BB7_83;
	mul.lo.s32 	%r453, %r998, 16807;
	and.b32  	%r998, %r453, 2147483647;
	add.s32 	%r454, %r1038, 1;
	rem.u32 	%r450, %r998, %r454;
	// begin inline asm
	nanosleep.u32 %r450;
	// end inline asm
	shr.u32 	%r1038, %r1038, 1;
	// begin inline asm
	ld.relaxed.gpu.v2.u32 {%r1045, %r1037}, [%rd20];
	// end inline asm
	bra.uni 	$L__BB7_81;
$L__BB7_83:
	setp.eq.s32 	%p44, %r1045, 101;
	mov.b32 	%r377, -1;
	vote.sync.ballot.b32 	%r379, %p44, %r377;
	// begin inline asm
	mov.u32 %r352, %lanemask_ge;
	// end inline asm
	and.b32  	%r380, %r379, %r352;
	or.b32  	%r381, %r380, -2147483648;
	add.s32 	%r382, %r381, -1;
	not.b32 	%r383, %r381;
	and.b32  	%r384, %r383, %r382;
	popc.b32 	%r356, %r384;
	mov.b32 	%r355, 1;
	// begin inline asm
	shfl.sync.down.b32 %r353, %r1037, %r355, %r356, %r377;
	// end inline asm
	setp.lt.s32 	%p46, %r252, %r356;
	selp.b32 	%r385, %r353, 0, %p46;
	add.s32 	%r359, %r385, %r1037;
	mov.b32 	%r360, 2;
	// begin inline asm
	shfl.sync.down.b32 %r358, %r359, %r360, %r356, %r377;
	// end inline asm
	add.s32 	%r386, %r252, 2;
	setp.gt.s32 	%p47, %r386, %r356;
	selp.b32 	%r387, 0, %r358, %p47;
	add.s32 	%r364, %r359, %r387;
	mov.b32 	%r365, 4;
	// begin inline asm
	shfl.sync.down.b32 %r363, %r364, %r365, %r356, %r377;
	// end inline asm
	add.s32 	%r388, %r252, 4;
	setp.gt.s32 	%p48, %r388, %r356;
	selp.b32 	%r389, 0, %r363, %p48;
	add.s32 	%r369, %r364, %r389;
	mov.b32 	%r370, 8;
	// begin inline asm
	shfl.sync.down.b32 %r368, %r369, %r370, %r356, %r377;
	// end inline asm
	add.s32 	%r390, %r252, 8;
	setp.gt.s32 	%p49, %r390, %r356;
	selp.b32 	%r391, 0, %r368, %p49;
	add.s32 	%r374, %r369, %r391;
	mov.b32 	%r375, 16;
	// begin inline asm
	shfl.sync.down.b32 %r373, %r374, %r375, %r356, %r377;
	// end inline asm
	add.s32 	%r392, %r252, 16;
	setp.gt.s32 	%p50, %r392, %r356;
	selp.b32 	%r393, 0, %r373, %p50;
	add.s32 	%r1041, %r374, %r393;
	add.s64 	%rd11, %rd1, 256;
	mov.b32 	%r1039, 952;
$L__BB7_84:
	setp.ne.s32 	%p51, %r1045, 101;
	mov.b32 	%r394, -1;
	vote.sync.all.pred 	%p52, %p51, %r394;
	not.pred 	%p53, %p52;
	@%p53 bra 	$L__BB7_89;
	shr.u32 	%r1039, %r1039, 1;
	mul.wide.s32 	%rd25, %r1043, 8;
	add.s64 	%rd26, %rd11, %rd25;
	add.s64 	%rd24, %rd26, -256;
	// begin inline asm
	ld.relaxed.gpu.v2.u32 {%r1045, %r1046}, [%rd24];
	// end inline asm
	mov.u32 	%r1047, %r1039;
$L__BB7_86:
	setp.eq.s32 	%p57, %r1045, 99;
	mov.b32 	%r402, -1;
	vote.sync.any.pred 	%p58, %p57, %r402;
	not.pred 	%p59, %p58;
	@%p59 bra 	$L__BB7_88;
	mul.lo.s32 	%r448, %r998, 16807;
	and.b32  	%r998, %r448, 2147483647;
	add.s32 	%r449, %r1047, 1;
	rem.u32 	%r445, %r998, %r449;
	// begin inline asm
	nanosleep.u32 %r445;
	// end inline asm
	shr.u32 	%r1047, %r1047, 1;
	// begin inline asm
	ld.relaxed.gpu.v2.u32 {%r1045, %r1046}, [%rd24];
	// end inline asm
	bra.uni 	$L__BB7_86;
$L__BB7_88:
	setp.eq.s32 	%p60, %r1045, 101;
	mov.b32 	%r428, -1;
	vote.sync.ballot.b32 	%r429, %p60, %r428;
	and.b32  	%r430, %r429, %r352;
	or.b32  	%r431, %r430, -2147483648;
	add.s32 	%r432, %r431, -1;
	not.b32 	%r433, %r431;
	and.b32  	%r434, %r433, %r432;
	popc.b32 	%r407, %r434;
	mov.b32 	%r406, 1;
	// begin inline asm
	shfl.sync.down.b32 %r404, %r1046, %r406, %r407, %r428;
	// end inline asm
	setp.lt.s32 	%p62, %r252, %r407;
	selp.b32 	%r435, %r404, 0, %p62;
	add.s32 	%r410, %r435, %r1046;
	mov.b32 	%r411, 2;
	// begin inline asm
	shfl.sync.down.b32 %r409, %r410, %r411, %r407, %r428;
	// end inline asm
	add.s32 	%r436, %r252, 2;
	setp.gt.s32 	%p63, %r436, %r407;
	selp.b32 	%r437, 0, %r409, %p63;
	add.s32 	%r415, %r410, %r437;
	mov.b32 	%r416, 4;
	// begin inline asm
	shfl.sync.down.b32 %r414, %r415, %r416, %r407, %r428;
	// end inline asm
	add.s32 	%r438, %r252, 4;
	setp.gt.s32 	%p64, %r438, %r407;
	selp.b32 	%r439, 0, %r414, %p64;
	add.s32 	%r420, %r415, %r439;
	mov.b32 	%r421, 8;
	// begin inline asm
	shfl.sync.down.b32 %r419, %r420, %r421, %r407, %r428;
	// end inline asm
	add.s32 	%r440, %r252, 8;
	setp.gt.s32 	%p65, %r440, %r407;
	selp.b32 	%r441, 0, %r419, %p65;
	add.s32 	%r425, %r420, %r441;
	mov.b32 	%r426, 16;
	// begin inline asm
	shfl.sync.down.b32 %r424, %r425, %r426, %r407, %r428;
	// end inline asm
	add.s32 	%r442, %r252, 16;
	setp.gt.s32 	%p66, %r442, %r407;
	selp.b32 	%r443, 0, %r424, %p66;
	add.s32 	%r444, %r443, %r1041;
	add.s32 	%r1041, %r444, %r425;
	add.s32 	%r1043, %r1043, -32;
	bra.uni 	$L__BB7_84;
$L__BB7_89:
	@%p40 bra 	$L__BB7_91;
	add.s32 	%r397, %r1041, %r169;
	add.s64 	%rd23, %rd10, 256;
	mov.b32 	%r396, 101;
	// begin inline asm
	st.relaxed.gpu.v2.u32 [%rd23], {%r396, %r397};
	// end inline asm
	st.shared.u32 	[_ZZN3cub18CUB_300001_SM_10006detail4scan16DeviceScanKernelINS2_10policy_hubIiiijN4cuda3std3__44plusIvEEE10Policy1000EN6thrust24THRUST_300001_SM_1000_NS10device_ptrIKiEENSE_IiEENS0_13ScanTileStateIiLb1EEES9_NS0_8NullTypeEjiLb0ESK_EEvT0_T1_T2_iT3_T4_T5_E12temp_storage+4], %r1041;
	st.shared.u32 	[_ZZN3cub18CUB_300001_SM_10006detail4scan16DeviceScanKernelINS2_10policy_hubIiiijN4cuda3std3__44plusIvEEE10Policy1000EN6thrust24THRUST_300001_SM_1000_NS10device_ptrIKiEENSE_IiEENS0_13ScanTileStateIiLb1EEES9_NS0_8NullTypeEjiLb0ESK_EEvT0_T1_T2_iT3_T4_T5_E12temp_storage+8], %r397;
$L__BB7_91:
	setp.ne.s32 	%p55, %r252, 0;
	mov.u32 	%r1048, %r171;
	@%p55 bra 	$L__BB7_93;
	st.shared.u32 	[_ZZN3cub18CUB_300001_SM_10006detail4scan16DeviceScanKernelINS2_10policy_hubIiiijN4cuda3std3__44plusIvEEE10Policy1000EN6thrust24THRUST_300001_SM_1000_NS10device_ptrIKiEENSE_IiEENS0_13ScanTileStateIiLb1EEES9_NS0_8NullTypeEjiLb0ESK_EEvT0_T1_T2_iT3_T4_T5_E12temp_storage+76], %r1041;
	mov.u32 	%r1048, %r1041;
$L__BB7_93:
	bar.sync 	0;
	setp.eq.s32 	%p56, %r82, 0;
	ld.shared.u32 	%r398, [_ZZN3cub18CUB_300001_SM_10006detail4scan16DeviceScanKernelINS2_10policy_hubIiiijN4cuda3std3__44plusIvEEE10Policy1000EN6thrust24THRUST_300001_SM_1000_NS10device_ptrIKiEENSE_IiEENS0_13ScanTileStateIiLb1EEES9_NS0_8NullTypeEjiLb0ESK_EEvT0_T1_T2_iT3_T4_T5_E12temp_storage+76];
	selp.b32 	%r399, 0, %r398, %p56;
	add.s32 	%r1049, %r399, %r1048;
$L__BB7_94:
	add.s32 	%r544, %r1049, %r142;
	add.s32 	%r545, %r143, %r544;
	add.s32 	%r546, %r144, %r545;
	add.s32 	%r547, %r145, %r546;
	add.s32 	%r548, %r146, %r547;
	add.s32 	%r549, %r147, %r548;
	add.s32 	%r550, %r148, %r549;
	add.s32 	%r551, %r149, %r550;
	add.s32 	%r552, %r150, %r551;
	add.s32 	%r553, %r151, %r552;
	add.s32 	%r554, %r152, %r553;
	add.s32 	%r555, %r153, %r554;
	add.s32 	%r556, %r154, %r555;
	add.s32 	%r557, %r155, %r556;
	add.s32 	%r558, %r156, %r557;
	add.s32 	%r559, %r157, %r558;
	add.s32 	%r560, %r158, %r559;
	add.s32 	%r561, %r159, %r560;
	add.s32 	%r562, %r160, %r561;
	add.s32 	%r563, %r161, %r562;
	add.s32 	%r564, %r162, %r563;
	add.s32 	%r565, %r163, %r564;
	bar.sync 	0;
	st.shared.v2.u32 	[%r141], {%r544, %r545};
	st.shared.v2.u32 	[%r141+8], {%r546, %r547};
	st.shared.v2.u32 	[%r141+16], {%r548, %r549};
	st.shared.v2.u32 	[%r141+24], {%r550, %r551};
	st.shared.v2.u32 	[%r141+32], {%r552, %r553};
	st.shared.v2.u32 	[%r141+40], {%r554, %r555};
	st.shared.v2.u32 	[%r141+48], {%r556, %r557};
	st.shared.v2.u32 	[%r141+56], {%r558, %r559};
	st.shared.v2.u32 	[%r141+64], {%r560, %r561};
	st.shared.v2.u32 	[%r141+72], {%r562, %r563};
	st.shared.v2.u32 	[%r141+80], {%r564, %r565};
	bar.warp.sync 	-1;
	ld.shared.u32 	%r210, [%r140];
	ld.shared.u32 	%r211, [%r140+128];
	ld.shared.u32 	%r212, [%r140+256];
	ld.shared.u32 	%r213, [%r140+384];
	ld.shared.u32 	%r214, [%r140+512];
	ld.shared.u32 	%r215, [%r140+640];
	ld.shared.u32 	%r216, [%r140+768];
	ld.shared.u32 	%r217, [%r140+896];
	ld.shared.u32 	%r218, [%r140+1024];
	ld.shared.u32 	%r219, [%r140+1152];
	ld.shared.u32 	%r220, [%r140+1280];
	ld.shared.u32 	%r221, [%r140+1408];
	ld.shared.u32 	%r222, [%r140+1536];
	ld.shared.u32 	%r223, [%r140+1664];
	ld.shared.u32 	%r224, [%r140+1792];
	ld.shared.u32 	%r225, [%r140+1920];
	ld.shared.u32 	%r226, [%r140+2048];
	ld.shared.u32 	%r227, [%r140+2176];
	ld.shared.u32 	%r228, [%r140+2304];
	ld.shared.u32 	%r229, [%r140+2432];
	ld.shared.u32 	%r230, [%r140+2560];
	ld.shared.u32 	%r231, [%r140+2688];
	setp.ne.s32 	%p81, %r82, 0;
	@%p81 bra 	$L__BB7_96;
	st.volatile.shared.u32 	[_ZZN3cub18CUB_300001_SM_10006detail4scan16DeviceScanKernelINS2_10policy_hubIiiijN4cuda3std3__44plusIvEEE10Policy1000EN6thrust24THRUST_300001_SM_1000_NS10device_ptrIKiEENSE_IiEENS0_13ScanTileStateIiLb1EEES9_NS0_8NullTypeEjiLb0ESK_EEvT0_T1_T2_iT3_T4_T5_E12temp_storage+33792], %r3;
$L__BB7_96:
	ld.param.u32 	%r997, [_ZN3cub18CUB_300001_SM_10006detail4scan16DeviceScanKernelINS2_10policy_hubIiiijN4cuda3std3__44plusIvEEE10Policy1000EN6thrust24THRUST_300001_SM_1000_NS10device_ptrIKiEENSE_IiEENS0_13ScanTileStateIiLb1EEES9_NS0_8NullTypeEjiLb0ESK_EEvT0_T1_T2_iT3_T4_T5__param_3];
	bar.sync 	0;
	ld.volatile.shared.u32 	%r232, [_ZZN3cub18CUB_300001_SM_10006detail4scan16DeviceScanKernelINS2_10policy_hubIiiijN4cuda3std3__44plusIvEEE10Policy1000EN6thrust24THRUST_300001_SM_1000_NS10device_ptrIKiEENSE_IiEENS0_13ScanTileStateIiLb1EEES9_NS0_8NullTypeEjiLb0ESK_EEvT0_T1_T2_iT3_T4_T5_E12temp_storage+33792];
	cvt.u64.u32 	%rd33, %r84;
	mov.u32 	%r566, %ctaid.x;
	add.s32 	%r567, %r997, %r566;
	mul.lo.s32 	%r568, %r567, 8448;
	cvt.u64.u32 	%rd34, %r568;
	add.s64 	%rd35, %rd33, %rd34;
	setp.ge.s32 	%p82, %r84, %r232;
	shl.b64 	%rd36, %rd35, 2;
	add.s64 	%rd12, %rd3, %rd36;
	@%p82 bra 	$L__BB7_98;
	st.global.u32 	[%rd12], %r210;
$L__BB7_98:
	mov.u32 	%r569, %tid.x;
	and.b32  	%r570, %r569, 992;
	mul.lo.s32 	%r571, %r570, 22;
	and.b32  	%r572, %r569, 31;
	or.b32  	%r573, %r571, %r572;
	or.b32  	%r574, %r573, 32;
	setp.ge.s32 	%p83, %r574, %r232;
	@%p83 bra 	$L__BB7_100;
	st.global.u32 	[%rd12+128], %r211;
$L__BB7_100:
	setp.ge.s32 	%p84, %r89, %r232;
	@%p84 bra 	$L__BB7_102;
	st.global.u32 	[%rd12+256], %r212;
$L__BB7_102:
	setp.ge.s32 	%p85, %r92, %r232;
	@%p85 bra 	$L__BB7_104;
	st.global.u32 	[%rd12+384], %r213;
$L__BB7_104:
	add.s32 	%r580, %r573, 128;
	setp.ge.s32 	%p86, %r580, %r232;
	@%p86 bra 	$L__BB7_106;
	st.global.u32 	[%rd12+512], %r214;
$L__BB7_106:
	add.s32 	%r586, %r573, 160;
	setp.ge.s32 	%p87, %r586, %r232;
	@%p87 bra 	$L__BB7_108;
	st.global.u32 	[%rd12+640], %r215;
$L__BB7_108:
	add.s32 	%r592, %r573, 192;
	setp.ge.s32 	%p88, %r592, %r232;
	@%p88 bra 	$L__BB7_110;
	st.global.u32 	[%rd12+768], %r216;
$L__BB7_110:
	setp.ge.s32 	%p89, %r101, %r232;
	@%p89 bra 	$L__BB7_112;
	st.global.u32 	[%rd12+896], %r217;
$L__BB7_112:
	add.s32 	%r598, %r573, 256;
	setp.ge.s32 	%p90, %r598, %r232;
	@%p90 bra 	$L__BB7_114;
	st.global.u32 	[%rd12+1024], %r218;
$L__BB7_114:
	add.s32 	%r604, %r573, 288;
	setp.ge.s32 	%p91, %r604, %r232;
	@%p91 bra 	$L__BB7_116;
	st.global.u32 	[%rd12+1152], %r219;
$L__BB7_116:
	add.s32 	%r610, %r573, 320;
	setp.ge.s32 	%p92, %r610, %r232;
	@%p92 bra 	$L__BB7_118;
	st.global.u32 	[%rd12+1280], %r220;
$L__BB7_118:
	setp.ge.s32 	%p93, %r110, %r232;
	@%p93 bra 	$L__BB7_120;
	st.global.u32 	[%rd12+1408], %r221;
$L__BB7_120:
	setp.ge.s32 	%p94, %r113, %r232;
	@%p94 bra 	$L__BB7_122;
	st.global.u32 	[%rd12+1536], %r222;
$L__BB7_122:
	setp.ge.s32 	%p95, %r116, %r232;
	@%p95 bra 	$L__BB7_124;
	st.global.u32 	[%rd12+1664], %r223;
$L__BB7_124:
	setp.ge.s32 	%p96, %r119, %r232;
	@%p96 bra 	$L__BB7_126;
	st.global.u32 	[%rd12+1792], %r224;
$L__BB7_126:
	add.s32 	%r616, %r573, 480;
	setp.ge.s32 	%p97, %r616, %r232;
	@%p97 bra 	$L__BB7_128;
	st.global.u32 	[%rd12+1920], %r225;
$L__BB7_128:
	add.s32 	%r622, %r573, 512;
	setp.ge.s32 	%p98, %r622, %r232;
	@%p98 bra 	$L__BB7_130;
	st.global.u32 	[%rd12+2048], %r226;
$L__BB7_130:
	setp.ge.s32 	%p99, %r126, %r232;
	@%p99 bra 	$L__BB7_132;
	st.global.u32 	[%rd12+2176], %r227;
$L__BB7_132:
	add.s32 	%r628, %r573, 576;
	setp.ge.s32 	%p100, %r628, %r232;
	@%p100 bra 	$L__BB7_134;
	st.global.u32 	[%rd12+2304], %r228;
$L__BB7_134:
	setp.ge.s32 	%p101, %r131, %r232;
	@%p101 bra 	$L__BB7_136;
	st.global.u32 	[%rd12+2432], %r229;
$L__BB7_136:
	add.s32 	%r634, %r573, 640;
	setp.ge.s32 	%p102, %r634, %r232;
	@%p102 bra 	$L__BB7_138;
	st.global.u32 	[%rd12+2560], %r230;
$L__BB7_138:
	add.s32 	%r640, %r573, 672;
	setp.ge.s32 	%p103, %r640, %r232;
	@%p103 bra 	$L__BB7_140;
	st.global.u32 	[%rd12+2688], %r231;
$L__BB7_140:
	ret;

}
	// .globl	_ZN3cub18CUB_300001_SM_10006detail4scan16DeviceScanKernelINS2_10policy_hubIiiimN4cuda3std3__44plusIvEEE10Policy1000EN6thrust24THRUST_300001_SM_1000_NS10device_ptrIKiEENSE_IiEENS0_13ScanTileStateIiLb1EEES9_NS0_8NullTypeEmiLb0ESK_EEvT0_T1_T2_iT3_T4_T5_
.visible .entry _ZN3cub18CUB_300001_SM_10006detail4scan16DeviceScanKernelINS2_10policy_hubIiiimN4cuda3std3__44plusIvEEE10Policy1000EN6thrust24THRUST_300001_SM_1000_NS10device_ptrIKiEENSE_IiEENS0_13ScanTileStateIiLb1EEES9_NS0_8NullTypeEmiLb0ESK_EEvT0_T1_T2_iT3_T4_T5_(
	.param .align 8 .b8 _ZN3cub18CUB_300001_SM_10006detail4scan16DeviceScanKernelINS2_10policy_hubIiiimN4cuda3std3__44plusIvEEE10Policy1000EN6thrust24THRUST_300001_SM_1000_NS10device_ptrIKiEENSE_IiEENS0_13ScanTileStateIiLb1EEES9_NS0_8NullTypeEmiLb0ESK_EEvT0_T1_T2_iT3_T4_T5__param_0[8],
	.param .align 8 .b8 _ZN3cub18CUB_300001_SM_10006detail4scan16DeviceScanKernelINS2_10policy_hubIiiimN4cuda3std3__44plusIvEEE10Policy1000EN6thrust24THRUST_300001_SM_1000_NS10device_ptrIKiEENSE_IiEENS0_13ScanTileStateIiLb1EEES9_NS0_8NullTypeEmiLb0ESK_EEvT0_T1_T2_iT3_T4_T5__param_1[8],
	.param .align 8 .b8 _ZN3cub18CUB_300001_SM_10006detail4scan16DeviceScanKernelINS2_10policy_hubIiiimN4cuda3std3__44plusIvEEE10Policy1000EN6thrust24THRUST_300001_SM_1000_NS10device_ptrIKiEENSE_IiEENS0_13ScanTileStateIiLb1EEES9_NS0_8NullTypeEmiLb0ESK_EEvT0_T1_T2_iT3_T4_T5__param_2[8],
	.param .u32 _ZN3cub18CUB_300001_SM_10006detail4scan16DeviceScanKernelINS2_10policy_hubIiiimN4cuda3std3__44plusIvEEE10Policy1000EN6thrust24THRUST_300001_SM_1000_NS10device_ptrIKiEENSE_IiEENS0_13ScanTileStateIiLb1EEES9_NS0_8NullTypeEmiLb0ESK_EEvT0_T1_T2_iT3_T4_T5__param_3,
	.param .align 1 .b8 _ZN3cub18CUB_300001_SM_10006detail4scan16DeviceScanKernelINS2_10policy_hubIiiimN4cuda3std3__44plusIvEEE10Policy1000EN6thrust24THRUST_300001_SM_1000_NS10device_ptrIKiEENSE_IiEENS0_13ScanTileStateIiLb1EEES9_NS0_8NullTypeEmiLb0ESK_EEvT0_T1_T2_iT3_T4_T5__param_4[1],
	.param .align 1 .b8 _ZN3cub18CUB_300001_SM_10006detail4scan16DeviceScanKernelINS2_10policy_hubIiiimN4cuda3std3__44plusIvEEE10Policy1000EN6thrust24THRUST_300001_SM_1000_NS10device_ptrIKiEENSE_IiEENS0_13ScanTileStateIiLb1EEES9_NS0_8NullTypeEmiLb0ESK_EEvT0_T1_T2_iT3_T4_T5__param_5[1],
	.param .u64 _ZN3cub18CUB_300001_SM_10006detail4scan16DeviceScanKernelINS2_10policy_hubIiiimN4cuda3std3__44plusIvEEE10Policy1000EN6thrust24THRUST_300001_SM_1000_NS10device_ptrIKiEENSE_IiEENS0_13ScanTileStateIiLb1EEES9_NS0_8NullTypeEmiLb0ESK_EEvT0_T1_T2_iT3_T4_T5__param_6
)
.maxntid 416
{
	.reg .pred 	%p<158>;
	.reg .b32 	%r<1009>;
	.reg .b64 	%rd<55>;
	// demoted variable
	.shared .align 16 .b8 _ZZN3cub18CUB_300001_SM_10006detail4scan16DeviceScanKernelINS2_10policy_hubIiiimN4cuda3std3__44plusIvEEE10Policy1000EN6thrust24THRUST_300001_SM_1000_NS10device_ptrIKiEENSE_IiEENS0_13ScanTileStateIiLb1EEES9_NS0_8NullTypeEmiLb0ESK_EEvT0_T1_T2_iT3_T4_T5_E12temp_storage[31632];
	ld.param.u64 	%rd1, [_ZN3cub18CUB_300001_SM_10006detail4scan16DeviceScanKernelINS2_10policy_hubIiiimN4cuda3std3__44plusIvEEE10Policy1000EN6thrust24THRUST_300001_SM_1000_NS10device_ptrIKiEENSE_IiEENS0_13ScanTileStateIiLb1EEES9_NS0_8NullTypeEmiLb0ESK_EEvT0_T1_T2_iT3_T4_T5__param_2];
	ld.param.u64 	%rd16, [_ZN3cub18CUB_300001_SM_10006detail4scan16DeviceScanKernelINS2_10policy_hubIiiimN4cuda3std3__44plusIvEEE10Policy1000EN6thrust24THRUST_300001_SM_1000_NS10device_ptrIKiEENSE_IiEENS0_13ScanTileStateIiLb1EEES9_NS0_8NullTypeEmiLb0ESK_EEvT0_T1_T2_iT3_T4_T5__param_1];
	ld.param.u64 	%rd17, [_ZN3cub18CUB_300001_SM_10006detail4scan16DeviceScanKernelINS2_10policy_hubIiiimN4cuda3std3__44plusIvEEE10Policy1000EN6thrust24THRUST_300001_SM_1000_NS10device_ptrIKiEENSE_IiEENS0_13ScanTileStateIiLb1EEES9_NS0_8NullTypeEmiLb0ESK_EEvT0_T1_T2_iT3_T4_T5__param_0];
	ld.param.u32 	%r200, [_ZN3cub18CUB_300001_SM_10006detail4scan16DeviceScanKernelINS2_10policy_hubIiiimN4cuda3std3__44plusIvEEE10Policy1000EN6thrust24THRUST_300001_SM_1000_NS10device_ptrIKiEENSE_IiEENS0_13ScanTileStateIiLb1EEES9_NS0_8NullTypeEmiLb0ESK_EEvT0_T1_T2_iT3_T4_T5__param_3];
	ld.param.u64 	%rd18, [_ZN3cub18CUB_300001_SM_10006detail4scan16DeviceScanKernelINS2_10policy_hubIiiimN4cuda3std3__44plusIvEEE10Policy1000EN6thrust24THRUST_300001_SM_1000_NS10device_ptrIKiEENSE_IiEENS0_13ScanTileStateIiLb1EEES9_NS0_8NullTypeEmiLb0ESK_EEvT0_T1_T2_iT3_T4_T5__param_6];
	cvta.to.global.u64 	%rd2, %rd17;
	cvta.to.global.u64 	%rd3, %rd16;
	mov.u32 	%r201, %ctaid.x;
	add.s32 	%r1, %r200, %r201;
	mul.wide.s32 	%rd4, %r1, 7904;
	sub.s64 	%rd5, %rd18, %rd4;
	setp.lt.u64 	%p1, %rd5, 7905;
	@%p1 bra 	$L__BB8_26;
	mov.u32 	%r2, %tid.x;
	and.b32  	%r625, %r2, 31;
	and.b32  	%r626, %r2, 992;
	mul.lo.s32 	%r627, %r626, 19;
	or.b32  	%r628, %r627, %r625;
	cvt.u64.u32 	%rd38, %r628;
	add.s64 	%rd6, %rd4, %rd38;
	shl.b64 	%rd39, %rd6, 2;
	add.s64 	%rd40, %rd2, %rd39;
	ld.global.u32 	%r629, [%rd40];
	ld.global.u32 	%r630, [%rd40+128];
	ld.global.u32 	%r631, [%rd40+256];
	ld.global.u32 	%r632, [%rd40+384];
	ld.global.u32 	%r633, [%rd40+512];
	ld.global.u32 	%r634, [%rd40+640];
	ld.global.u32 	%r635, [%rd40+768];
	ld.global.u32 	%r636, [%rd40+896];
	ld.global.u32 	%r637, [%rd40+1024];
	ld.global.u32 	%r638, [%rd40+1152];
	ld.global.u32 	%r639, [%rd40+1280];
	ld.global.u32 	%r640, [%rd40+1408];
	ld.global.u32 	%r641, [%rd40+1536];
	ld.global.u32 	%r642, [%rd40+1664];
	ld.global.u32 	%r643, [%rd40+1792];
	ld.global.u32 	%r644, [%rd40+1920];
	ld.global.u32 	%r645, [%rd40+2048];
	ld.global.u32 	%r646, [%rd40+2176];
	ld.global.u32 	%r647, [%rd40+2304];
	// begin inline asm
	mov.u32 %r624, %laneid;
	// end inline asm
	shr.u32 	%r4, %r2, 5;
	mad.lo.s32 	%r648, %r4, 608, %r624;
	shl.b32 	%r649, %r648, 2;
	mov.u32 	%r650, _ZZN3cub18CUB_300001_SM_10006detail4scan16DeviceScanKernelINS2_10policy_hubIiiimN4cuda3std3__44plusIvEEE10Policy1000EN6thrust24THRUST_300001_SM_1000_NS10device_ptrIKiEENSE_IiEENS0_13ScanTileStateIiLb1EEES9_NS0_8NullTypeEmiLb0ESK_EEvT0_T1_T2_iT3_T4_T5_E12temp_storage;
	add.s32 	%r5, %r650, %r649;
	st.shared.u32 	[%r5], %r629;
	st.shared.u32 	[%r5+128], %r630;
	st.shared.u32 	[%r5+256], %r631;
	st.shared.u32 	[%r5+384], %r632;
	st.shared.u32 	[%r5+512], %r633;
	st.shared.u32 	[%r5+640], %r634;
	st.shared.u32 	[%r5+768], %r635;
	st.shared.u32 	[%r5+896], %r636;
	st.shared.u32 	[%r5+1024], %r637;
	st.shared.u32 	[%r5+1152], %r638;
	st.shared.u32 	[%r5+1280], %r639;
	st.shared.u32 	[%r5+1408], %r640;
	st.shared.u32 	[%r5+1536], %r641;
	st.shared.u32 	[%r5+1664], %r642;
	st.shared.u32 	[%r5+1792], %r643;
	st.shared.u32 	[%r5+1920], %r644;
	st.shared.u32 	[%r5+2048], %r645;
	st.shared.u32 	[%r5+2176], %r646;
	st.shared.u32 	[%r5+2304], %r647;
	bar.warp.sync 	-1;
	mad.lo.s32 	%r6, %r624, 72, %r5;
	ld.shared.u32 	%r7, [%r6];
	ld.shared.u32 	%r8, [%r6+4];
	ld.shared.u32 	%r9, [%r6+8];
	ld.shared.u32 	%r10, [%r6+12];
	ld.shared.u32 	%r11, [%r6+16];
	ld.shared.u32 	%r12, [%r6+20];
	ld.shared.u32 	%r13, [%r6+24];
	ld.shared.u32 	%r14, [%r6+28];
	ld.shared.u32 	%r15, [%r6+32];
	ld.shared.u32 	%r16, [%r6+36];
	ld.shared.u32 	%r17, [%r6+40];
	ld.shared.u32 	%r18, [%r6+44];
	ld.shared.u32 	%r19, [%r6+48];
	ld.shared.u32 	%r20, [%r6+52];
	ld.shared.u32 	%r21, [%r6+56];
	ld.shared.u32 	%r22, [%r6+60];
	ld.shared.u32 	%r23, [%r6+64];
	ld.shared.u32 	%r24, [%r6+68];
	ld.shared.u32 	%r25, [%r6+72];
	bar.sync 	0;
	setp.ne.s32 	%p100, %r1, 0;
	@%p100 bra 	$L__BB8_6;
	add.s32 	%r868, %r8, %r7;
	add.s32 	%r869, %r9, %r868;
	add.s32 	%r870, %r10, %r869;
	add.s32 	%r871, %r11, %r870;
	add.s32 	%r872, %r12, %r871;
	add.s32 	%r873, %r13, %r872;
	add.s32 	%r874, %r14, %r873;
	add.s32 	%r875, %r15, %r874;
	add.s32 	%r876, %r16, %r875;
	add.s32 	%r877, %r17, %r876;
	add.s32 	%r878, %r18, %r877;
	add.s32 	%r879, %r19, %r878;
	add.s32 	%r880, %r20, %r879;
	add.s32 	%r881, %r21, %r880;
	add.s32 	%r882, %r22, %r881;
	add.s32 	%r883, %r23, %r882;
	add.s32 	%r884, %r24, %r883;
	add.s32 	%r842, %r25, %r884;
	mov.b32 	%r840, 1;
	mov.b32 	%r865, 0;
	mov.b32 	%r867, -1;
	// begin inline asm
	{  .reg .s32 r0;  .reg .pred p;  shfl.sync.up.b32 r0|p, %r842, %r840, %r865, %r867;  @p add.s32 r0, r0, %r842;  mov.s32 %r838, r0;}
	// end inline asm
	mov.b32 	%r846, 2;
	// begin inline asm
	{  .reg .s32 r0;  .reg .pred p;  shfl.sync.up.b32 r0|p, %r838, %r846, %r865, %r867;  @p add.s32 r0, r0, %r838;  mov.s32 %r844, r0;}
	// end inline asm
	mov.b32 	%r852, 4;
	// begin inline asm
	{  .reg .s32 r0;  .reg .pred p;  shfl.sync.up.b32 r0|p, %r844, %r852, %r865, %r867;  @p add.s32 r0, r0, %r844;  mov.s32 %r850, r0;}
	// end inline asm
	mov.b32 	%r858, 8;
	// begin inline asm
	{  .reg .s32 r0;  .reg .pred p;  shfl.sync.up.b32 r0|p, %r850, %r858, %r865, %r867;  @p add.s32 r0, r0, %r850;  mov.s32 %r856, r0;}
	// end inline asm
	mov.b32 	%r864, 16;
	// begin inline asm
	{  .reg .s32 r0;  .reg .pred p;  shfl.sync.up.b32 r0|p, %r856, %r864, %r865, %r867;  @p add.s32 r0, r0, %r856;  mov.s32 %r862, r0;}
	// end inline asm
	setp.ne.s32 	%p143, %r624, 31;
	@%p143 bra 	$L__BB8_4;
	shl.b32 	%r885, %r4, 2;
	mov.u32 	%r886, _ZZN3cub18CUB_300001_SM_10006detail4scan16DeviceScanKernelINS2_10policy_hubIiiimN4cuda3std3__44plusIvEEE10Policy1000EN6thrust24THRUST_300001_SM_1000_NS10device_ptrIKiEENSE_IiEENS0_13ScanTileStateIiLb1EEES9_NS0_8NullTypeEmiLb0ESK_EEvT0_T1_T2_iT3_T4_T5_E12temp_storage;
	add.s32 	%r887, %r886, %r885;
	st.shared.u32 	[%r887+16], %r862;
$L__BB8_4:
	sub.s32 	%r888, %r862, %r842;
	bar.sync 	0;
	ld.shared.v4.u32 	{%r889, %r890, %r891, %r892}, [_ZZN3cub18CUB_300001_SM_10006detail4scan16DeviceScanKernelINS2_10policy_hubIiiimN4cuda3std3__44plusIvEEE10Policy1000EN6thrust24THRUST_300001_SM_1000_NS10device_ptrIKiEENSE_IiEENS0_13ScanTileStateIiLb1EEES9_NS0_8NullTypeEmiLb0ESK_EEvT0_T1_T2_iT3_T4_T5_E12temp_storage+16];
	add.s32 	%r893, %r890, %r889;
	setp.eq.s32 	%p144, %r4, 2;
	selp.b32 	%r894, %r893, %r889, %p144;
	add.s32 	%r895, %r893, %r891;
	setp.eq.s32 	%p145, %r4, 3;
	selp.b32 	%r896, %r895, %r894, %p145;
	add.s32 	%r897, %r895, %r892;
	setp.eq.s32 	%p146, %r4, 4;
	selp.b32 	%r898, %r897, %r896, %p146;
	ld.shared.v4.u32 	{%r899, %r900, %r901, %r902}, [_ZZN3cub18CUB_300001_SM_10006detail4scan16DeviceScanKernelINS2_10policy_hubIiiimN4cuda3std3__44plusIvEEE10Policy1000EN6thrust24THRUST_300001_SM_1000_NS10device_ptrIKiEENSE_IiEENS0_13ScanTileStateIiLb1EEES9_NS0_8NullTypeEmiLb0ESK_EEvT0_T1_T2_iT3_T4_T5_E12temp_storage+32];
	add.s32 	%r903, %r897, %r899;
	setp.eq.s32 	%p147, %r4, 5;
	selp.b32 	%r904, %r903, %r898, %p147;
	add.s32 	%r905, %r903, %r900;
	setp.eq.s32 	%p148, %r4, 6;
	selp.b32 	%r906, %r905, %r904, %p148;
	add.s32 	%r907, %r905, %r901;
	setp.eq.s32 	%p149, %r4, 7;
	selp.b32 	%r908, %r907, %r906, %p149;
	add.s32 	%r909, %r907, %r902;
	setp.eq.s32 	%p150, %r4, 8;
	selp.b32 	%r910, %r909, %r908, %p150;
	ld.shared.v4.u32 	{%r911, %r912, %r913, %r914}, [_ZZN3cub18CUB_300001_SM_10006detail4scan16DeviceScanKernelINS2_10policy_hubIiiimN4cuda3std3__44plusIvEEE10Policy1000EN6thrust24THRUST_300001_SM_1000_NS10device_ptrIKiEENSE_IiEENS0_13ScanTileStateIiLb1EEES9_NS0_8NullTypeEmiLb0ESK_EEvT0_T1_T2_iT3_T4_T5_E12temp_storage+48];
	add.s32 	%r915, %r909, %r911;
	setp.eq.s32 	%p151, %r4, 9;
	selp.b32 	%r916, %r915, %r910, %p151;
	add.s32 	%r917, %r915, %r912;
	setp.eq.s32 	%p152, %r4, 10;
	selp.b32 	%r918, %r917, %r916, %p152;
	add.s32 	%r919, %r917, %r913;
	setp.eq.s32 	%p153, %r4, 11;
	selp.b32 	%r920, %r919, %r918, %p153;
	add.s32 	%r28, %r919, %r914;
	setp.eq.s32 	%p154, %r4, 12;
	selp.b32 	%r921, %r28, %r920, %p154;
	setp.lt.u32 	%p155, %r2, 32;
	setp.eq.s32 	%p156, %r624, 0;
	selp.b32 	%r922, 0, %r888, %p156;
	add.s32 	%r923, %r921, %r922;
	selp.b32 	%r977, %r888, %r923, %p155;
	setp.ne.s32 	%p157, %r2, 0;
	@%p157 bra 	$L__BB8_25;
	ld.shared.u32 	%r927, [_ZZN3cub18CUB_300001_SM_10006detail4scan16DeviceScanKernelINS2_10policy_hubIiiimN4cuda3std3__44plusIvEEE10Policy1000EN6thrust24THRUST_300001_SM_1000_NS10device_ptrIKiEENSE_IiEENS0_13ScanTileStateIiLb1EEES9_NS0_8NullTypeEmiLb0ESK_EEvT0_T1_T2_iT3_T4_T5_E12temp_storage+64];
	add.s64 	%rd52, %rd1, 256;
	add.s32 	%r925, %r28, %r927;
	mov.b32 	%r924, 101;
	// begin inline asm
	st.relaxed.gpu.v2.u32 [%rd52], {%r924, %r925};
	// end inline asm
	mov.b32 	%r977, 0;
	bra.uni 	$L__BB8_25;
$L__BB8_6:
	add.s32 	%r681, %r8, %r7;
	add.s32 	%r682, %r9, %r681;
	add.s32 	%r683, %r10, %r682;
	add.s32 	%r684, %r11, %r683;
	add.s32 	%r685, %r12, %r684;
	add.s32 	%r686, %r13, %r685;
	add.s32 	%r687, %r14, %r686;
	add.s32 	%r688, %r15, %r687;
	add.s32 	%r689, %r16, %r688;
	add.s32 	%r690, %r17, %r689;
	add.s32 	%r691, %r18, %r690;
	add.s32 	%r692, %r19, %r691;
	add.s32 	%r693, %r20, %r692;
	add.s32 	%r694, %r21, %r693;
	add.s32 	%r695, %r22, %r694;
	add.s32 	%r696, %r23, %r695;
	add.s32 	%r697, %r24, %r696;
	add.s32 	%r655, %r25, %r697;
	mov.b32 	%r653, 1;
	mov.b32 	%r678, 0;
	mov.b32 	%r680, -1;
	// begin inline asm
	{  .reg .s32 r0;  .reg .pred p;  shfl.sync.up.b32 r0|p, %r655, %r653, %r678, %r680;  @p add.s32 r0, r0, %r655;  mov.s32 %r651, r0;}
	// end inline asm
	mov.b32 	%r659, 2;
	// begin inline asm
	{  .reg .s32 r0;  .reg .pred p;  shfl.sync.up.b32 r0|p, %r651, %r659, %r678, %r680;  @p add.s32 r0, r0, %r651;  mov.s32 %r657, r0;}
	// end inline asm
	mov.b32 	%r665, 4;
	// begin inline asm
	{  .reg .s32 r0;  .reg .pred p;  shfl.sync.up.b32 r0|p, %r657, %r665, %r678, %r680;  @p add.s32 r0, r0, %r657;  mov.s32 %r663, r0;}
	// end inline asm
	mov.b32 	%r671, 8;
	// begin inline asm
	{  .reg .s32 r0;  .reg .pred p;  shfl.sync.up.b32 r0|p, %r663, %r671, %r678, %r680;  @p add.s32 r0, r0, %r663;  mov.s32 %r669, r0;}
	// end inline asm
	mov.b32 	%r677, 16;
	// begin inline asm
	{  .reg .s32 r0;  .reg .pred p;  shfl.sync.up.b32 r0|p, %r669, %r677, %r678, %r680;  @p add.s32 r0, r0, %r669;  mov.s32 %r675, r0;}
	// end inline asm
	setp.ne.s32 	%p101, %r624, 31;
	@%p101 bra 	$L__BB8_8;
	shl.b32 	%r698, %r4, 2;
	mov.u32 	%r699, _ZZN3cub18CUB_300001_SM_10006detail4scan16DeviceScanKernelINS2_10policy_hubIiiimN4cuda3std3__44plusIvEEE10Policy1000EN6thrust24THRUST_300001_SM_1000_NS10device_ptrIKiEENSE_IiEENS0_13ScanTileStateIiLb1EEES9_NS0_8NullTypeEmiLb0ESK_EEvT0_T1_T2_iT3_T4_T5_E12temp_storage;
	add.s32 	%r700, %r699, %r698;
	st.shared.u32 	[%r700+16], %r675;
$L__BB8_8:
	sub.s32 	%r701, %r675, %r655;
	bar.sync 	0;
	ld.shared.v4.u32 	{%r702, %r703, %r704, %r705}, [_ZZN3cub18CUB_300001_SM_10006detail4scan16DeviceScanKernelINS2_10policy_hubIiiimN4cuda3std3__44plusIvEEE10Policy1000EN6thrust24THRUST_300001_SM_1000_NS10device_ptrIKiEENSE_IiEENS0_13ScanTileStateIiLb1EEES9_NS0_8NullTypeEmiLb0ESK_EEvT0_T1_T2_iT3_T4_T5_E12temp_storage+16];
	add.s32 	%r706, %r703, %r702;
	setp.eq.s32 	%p102, %r4, 2;
	selp.b32 	%r707, %r706, %r702, %p102;
	add.s32 	%r708, %r706, %r704;
	setp.eq.s32 	%p103, %r4, 3;
	selp.b32 	%r709, %r708, %r707, %p103;
	add.s32 	%r710, %r708, %r705;
	setp.eq.s32 	%p104, %r4, 4;
	selp.b32 	%r711, %r710, %r709, %p104;
	ld.shared.v4.u32 	{%r712, %r713, %r714, %r715}, [_ZZN3cub18CUB_300001_SM_10006detail4scan16DeviceScanKernelINS2_10policy_hubIiiimN4cuda3std3__44plusIvEEE10Policy1000EN6thrust24THRUST_300001_SM_1000_NS10device_ptrIKiEENSE_IiEENS0_13ScanTileStateIiLb1EEES9_NS0_8NullTypeEmiLb0ESK_EEvT0_T1_T2_iT3_T4_T5_E12temp_storage+32];
	add.s32 	%r716, %r710, %r712;
	setp.eq.s32 	%p105, %r4, 5;
	selp.b32 	%r717, %r716, %r711, %p105;
	add.s32 	%r718, %r716, %r713;
	setp.eq.s32 	%p106, %r4, 6;
	selp.b32 	%r719, %r718, %r717, %p106;
	add.s32 	%r720, %r718, %r714;
	setp.eq.s32 	%p107, %r4, 7;
	selp.b32 	%r721, %r720, %r719, %p107;
	add.s32 	%r722, %r720, %r715;
	setp.eq.s32 	%p108, %r4, 8;
	selp.b32 	%r723, %r722, %r721, %p108;
	ld.shared.v4.u32 	{%r724, %r725, %r726, %r727}, [_ZZN3cub18CUB_300001_SM_10006detail4scan16DeviceScanKernelINS2_10policy_hubIiiimN4cuda3std3__44plusIvEEE10Policy1000EN6thrust24THRUST_300001_SM_1000_NS10device_ptrIKiEENSE_IiEENS0_13ScanTileStateIiLb1EEES9_NS0_8NullTypeEmiLb0ESK_EEvT0_T1_T2_iT3_T4_T5_E12temp_storage+48];
	add.s32 	%r728, %r722, %r724;
	setp.eq.s32 	%p109, %r4, 9;
	selp.b32 	%r729, %r728, %r723, %p109;
	add.s32 	%r730, %r728, %r725;
	setp.eq.s32 	%p110, %r4, 10;
	selp.b32 	%r731, %r730, %r729, %p110;
	add.s32 	%r732, %r730, %r726;
	setp.eq.s32 	%p111, %r4, 11;
	selp.b32 	%r733, %r732, %r731, %p111;
	add.s32 	%r734, %r732, %r727;
	setp.eq.s32 	%p112, %r4, 12;
	selp.b32 	%r735, %r734, %r733, %p112;
	ld.shared.u32 	%r736, [_ZZN3cub18CUB_300001_SM_10006detail4scan16DeviceScanKernelINS2_10policy_hubIiiimN4cuda3std3__44plusIvEEE10Policy1000EN6thrust24THRUST_300001_SM_1000_NS10device_ptrIKiEENSE_IiEENS0_13ScanTileStateIiLb1EEES9_NS0_8NullTypeEmiLb0ESK_EEvT0_T1_T2_iT3_T4_T5_E12temp_storage+64];
	add.s32 	%r32, %r734, %r736;
	setp.gt.u32 	%p113, %r2, 31;
	setp.lt.u32 	%p114, %r2, 32;
	setp.eq.s32 	%p115, %r624, 0;
	selp.b32 	%r737, 0, %r701, %p115;
	add.s32 	%r976, %r735, %r737;
	selp.b32 	%r34, %r701, %r976, %p114;
	@%p113 bra 	$L__BB8_24;
	setp.ne.s32 	%p116, %r2, 0;
	mul.wide.s32 	%rd41, %r1, 8;
	add.s64 	%rd7, %rd1, %rd41;
	@%p116 bra 	$L__BB8_11;
	st.shared.u32 	[_ZZN3cub18CUB_300001_SM_10006detail4scan16DeviceScanKernelINS2_10policy_hubIiiimN4cuda3std3__44plusIvEEE10Policy1000EN6thrust24THRUST_300001_SM_1000_NS10device_ptrIKiEENSE_IiEENS0_13ScanTileStateIiLb1EEES9_NS0_8NullTypeEmiLb0ESK_EEvT0_T1_T2_iT3_T4_T5_E12temp_storage+12], %r32;
	add.s64 	%rd42, %rd7, 256;
	mov.b32 	%r738, 100;
	// begin inline asm
	st.relaxed.gpu.v2.u32 [%rd42], {%r738, %r32};
	// end inline asm
$L__BB8_11:
	not.b32 	%r744, %r2;
	add.s32 	%r972, %r1, %r744;
	mov.b32 	%r740, 550;
	// begin inline asm
	nanosleep.u32 %r740;
	// end inline asm
	mul.wide.s32 	%rd44, %r972, 8;
	add.s64 	%rd45, %rd1, %rd44;
	add.s64 	%rd43, %rd45, 256;
	// begin inline asm
	ld.relaxed.gpu.v2.u32 {%r973, %r967}, [%rd43];
	// end inline asm
	mov.b32 	%r968, 478;
$L__BB8_12:
	setp.eq.s32 	%p117, %r973, 99;
	mov.b32 	%r745, -1;
	vote.sync.any.pred 	%p118, %p117, %r745;
	not.pred 	%p119, %p118;
	@%p119 bra 	$L__BB8_14;
	// begin inline asm
	nanosleep.u32 %r968;
	// end inline asm
	shr.u32 	%r968, %r968, 1;
	// begin inline asm
	ld.relaxed.gpu.v2.u32 {%r973, %r967}, [%rd43];
	// end inline asm
	bra.uni 	$L__BB8_12;
$L__BB8_14:
	setp.eq.s32 	%p120, %r973, 101;
	mov.b32 	%r772, -1;
	vote.sync.ballot.b32 	%r774, %p120, %r772;
	// begin inline asm
	mov.u32 %r747, %lanemask_ge;
	// end inline asm
	and.b32  	%r775, %r774, %r747;
	or.b32  	%r776, %r775, -2147483648;
	add.s32 	%r777, %r776, -1;
	not.b32 	%r778, %r776;
	and.b32  	%r779, %r778, %r777;
	popc.b32 	%r751, %r779;
	mov.b32 	%r750, 1;
	// begin inline asm
	shfl.sync.down.b32 %r748, %r967, %r750, %r751, %r772;
	// end inline asm
	setp.lt.s32 	%p122, %r624, %r751;
	selp.b32 	%r780, %r748, 0, %p122;
	add.s32 	%r754, %r780, %r967;
	mov.b32 	%r755, 2;
	// begin inline asm
	shfl.sync.down.b32 %r753, %r754, %r755, %r751, %r772;
	// end inline asm
	add.s32 	%r47, %r624, 2;
	setp.gt.s32 	%p123, %r47, %r751;
	selp.b32 	%r781, 0, %r753, %p123;
	add.s32 	%r759, %r754, %r781;
	mov.b32 	%r760, 4;
	// begin inline asm
	shfl.sync.down.b32 %r758, %r759, %r760, %r751, %r772;
	// end inline asm
	add.s32 	%r48, %r624, 4;
	setp.gt.s32 	%p124, %r48, %r751;
	selp.b32 	%r782, 0, %r758, %p124;
	add.s32 	%r764, %r759, %r782;
	mov.b32 	%r765, 8;
	// begin inline asm
	shfl.sync.down.b32 %r763, %r764, %r765, %r751, %r772;
	// end inline asm
	add.s32 	%r49, %r624, 8;
	setp.gt.s32 	%p125, %r49, %r751;
	selp.b32 	%r783, 0, %r763, %p125;
	add.s32 	%r769, %r764, %r783;
	mov.b32 	%r770, 16;
	// begin inline asm
	shfl.sync.down.b32 %r768, %r769, %r770, %r751, %r772;
	// end inline asm
	add.s32 	%r50, %r624, 16;
	setp.gt.s32 	%p126, %r50, %r751;
	selp.b32 	%r784, 0, %r768, %p126;
	add.s32 	%r971, %r769, %r784;
	add.s64 	%rd9, %rd1, 256;
	mov.b32 	%r969, 478;
$L__BB8_15:
	setp.ne.s32 	%p127, %r973, 101;
	mov.b32 	%r785, -1;
	vote.sync.all.pred 	%p128, %p127, %r785;
	not.pred 	%p129, %p128;
	@%p129 bra 	$L__BB8_20;
	shr.u32 	%r969, %r969, 1;
	mul.wide.s32 	%rd48, %r972, 8;
	add.s64 	%rd49, %rd9, %rd48;
	add.s64 	%rd47, %rd49, -256;
	// begin inline asm
	ld.relaxed.gpu.v2.u32 {%r973, %r974}, [%rd47];
	// end inline asm
	mov.u32 	%r975, %r969;
$L__BB8_17:
	setp.eq.s32 	%p133, %r973, 99;
	mov.b32 	%r793, -1;
	vote.sync.any.pred 	%p134, %p133, %r793;
	not.pred 	%p135, %p134;
	@%p135 bra 	$L__BB8_19;
	// begin inline asm
	nanosleep.u32 %r975;
	// end inline asm
	shr.u32 	%r975, %r975, 1;
	// begin inline asm
	ld.relaxed.gpu.v2.u32 {%r973, %r974}, [%rd47];
	// end inline asm
	bra.uni 	$L__BB8_17;
$L__BB8_19:
	setp.eq.s32 	%p136, %r973, 101;
	mov.b32 	%r819, -1;
	vote.sync.ballot.b32 	%r820, %p136, %r819;
	and.b32  	%r821, %r820, %r747;
	or.b32  	%r822, %r821, -2147483648;
	add.s32 	%r823, %r822, -1;
	not.b32 	%r824, %r822;
	and.b32  	%r825, %r824, %r823;
	popc.b32 	%r798, %r825;
	mov.b32 	%r797, 1;
	// begin inline asm
	shfl.sync.down.b32 %r795, %r974, %r797, %r798, %r819;
	// end inline asm
	setp.lt.s32 	%p138, %r624, %r798;
	selp.b32 	%r826, %r795, 0, %p138;
	add.s32 	%r801, %r826, %r974;
	mov.b32 	%r802, 2;
	// begin inline asm
	shfl.sync.down.b32 %r800, %r801, %r802, %r798, %r819;
	// end inline asm
	setp.gt.s32 	%p139, %r47, %r798;
	selp.b32 	%r827, 0, %r800, %p139;
	add.s32 	%r806, %r801, %r827;
	mov.b32 	%r807, 4;
	// begin inline asm
	shfl.sync.down.b32 %r805, %r806, %r807, %r798, %r819;
	// end inline asm
	setp.gt.s32 	%p140, %r48, %r798;
	selp.b32 	%r828, 0, %r805, %p140;
	add.s32 	%r811, %r806, %r828;
	mov.b32 	%r812, 8;
	// begin inline asm
	shfl.sync.down.b32 %r810, %r811, %r812, %r798, %r819;
	// end inline asm
	setp.gt.s32 	%p141, %r49, %r798;
	selp.b32 	%r829, 0, %r810, %p141;
	add.s32 	%r816, %r811, %r829;
	mov.b32 	%r817, 16;
	// begin inline asm
	shfl.sync.down.b32 %r815, %r816, %r817, %r798, %r819;
	// end inline asm
	setp.gt.s32 	%p142, %r50, %r798;
	selp.b32 	%r830, 0, %r815, %p142;
	add.s32 	%r831, %r830, %r971;
	add.s32 	%r971, %r831, %r816;
	add.s32 	%r972, %r972, -32;
	bra.uni 	$L__BB8_15;
$L__BB8_20:
	@%p116 bra 	$L__BB8_22;
	add.s32 	%r788, %r971, %r32;
	add.s64 	%rd46, %rd7, 256;
	mov.b32 	%r787, 101;
	// begin inline asm
	st.relaxed.gpu.v2.u32 [%rd46], {%r787, %r788};
	// end inline asm
	st.shared.u32 	[_ZZN3cub18CUB_300001_SM_10006detail4scan16DeviceScanKernelINS2_10policy_hubIiiimN4cuda3std3__44plusIvEEE10Policy1000EN6thrust24THRUST_300001_SM_1000_NS10device_ptrIKiEENSE_IiEENS0_13ScanTileStateIiLb1EEES9_NS0_8NullTypeEmiLb0ESK_EEvT0_T1_T2_iT3_T4_T5_E12temp_storage+4], %r971;
	st.shared.u32 	[_ZZN3cub18CUB_300001_SM_10006detail4scan16DeviceScanKernelINS2_10policy_hubIiiimN4cuda3std3__44plusIvEEE10Policy1000EN6thrust24THRUST_300001_SM_1000_NS10device_ptrIKiEENSE_IiEENS0_13ScanTileStateIiLb1EEES9_NS0_8NullTypeEmiLb0ESK_EEvT0_T1_T2_iT3_T4_T5_E12temp_storage+8], %r788;
$L__BB8_22:
	setp.ne.s32 	%p131, %r624, 0;
	mov.u32 	%r976, %r34;
	@%p131 bra 	$L__BB8_24;
	st.shared.u32 	[_ZZN3cub18CUB_300001_SM_10006detail4scan16DeviceScanKernelINS2_10policy_hubIiiimN4cuda3std3__44plusIvEEE10Policy1000EN6thrust24THRUST_300001_SM_1000_NS10device_ptrIKiEENSE_IiEENS0_13ScanTileStateIiLb1EEES9_NS0_8NullTypeEmiLb0ESK_EEvT0_T1_T2_iT3_T4_T5_E12temp_storage+84], %r971;
	mov.u32 	%r976, %r971;
$L__BB8_24:
	bar.sync 	0;
	setp.eq.s32 	%p132, %r2, 0;
	ld.shared.u32 	%r789, [_ZZN3cub18CUB_300001_SM_10006detail4scan16DeviceScanKernelINS2_10policy_hubIiiimN4cuda3std3__44plusIvEEE10Policy1000EN6thrust24THRUST_300001_SM_1000_NS10device_ptrIKiEENSE_IiEENS0_13ScanTileStateIiLb1EEES9_NS0_8NullTypeEmiLb0ESK_EEvT0_T1_T2_iT3_T4_T5_E12temp_storage+84];
	selp.b32 	%r790, 0, %r789, %p132;
	add.s32 	%r977, %r790, %r976;
$L__BB8_25:
	add.s32 	%r928, %r977, %r7;
	add.s32 	%r929, %r8, %r928;
	add.s32 	%r930, %r9, %r929;
	add.s32 	%r931, %r10, %r930;
	add.s32 	%r932, %r11, %r931;
	add.s32 	%r933, %r12, %r932;
	add.s32 	%r934, %r13, %r933;
	add.s32 	%r935, %r14, %r934;
	add.s32 	%r936, %r15, %r935;
	add.s32 	%r937, %r16, %r936;
	add.s32 	%r938, %r17, %r937;
	add.s32 	%r939, %r18, %r938;
	add.s32 	%r940, %r19, %r939;
	add.s32 	%r941, %r20, %r940;
	add.s32 	%r942, %r21, %r941;
	add.s32 	%r943, %r22, %r942;
	add.s32 	%r944, %r23, %r943;
	add.s32 	%r945, %r24, %r944;
	add.s32 	%r946, %r25, %r945;
	bar.sync 	0;
	st.shared.u32 	[%r6], %r928;
	st.shared.u32 	[%r6+4], %r929;
	st.shared.u32 	[%r6+8], %r930;
	st.shared.u32 	[%r6+12], %r931;
	st.shared.u32 	[%r6+16], %r932;
	st.shared.u32 	[%r6+20], %r933;
	st.shared.u32 	[%r6+24], %r934;
	st.shared.u32 	[%r6+28], %r935;
	st.shared.u32 	[%r6+32], %r936;
	st.shared.u32 	[%r6+36], %r937;
	st.shared.u32 	[%r6+40], %r938;
	st.shared.u32 	[%r6+44], %r939;
	st.shared.u32 	[%r6+48], %r940;
	st.shared.u32 	[%r6+52], %r941;
	st.shared.u32 	[%r6+56], %r942;
	st.shared.u32 	[%r6+60], %r943;
	st.shared.u32 	[%r6+64], %r944;
	st.shared.u32 	[%r6+68], %r945;
	st.shared.u32 	[%r6+72], %r946;
	bar.warp.sync 	-1;
	ld.shared.u32 	%r947, [%r5];
	ld.shared.u32 	%r948, [%r5+128];
	ld.shared.u32 	%r949, [%r5+256];
	ld.shared.u32 	%r950, [%r5+384];
	ld.shared.u32 	%r951, [%r5+512];
	ld.shared.u32 	%r952, [%r5+640];
	ld.shared.u32 	%r953, [%r5+768];
	ld.shared.u32 	%r954, [%r5+896];
	ld.shared.u32 	%r955, [%r5+1024];
	ld.shared.u32 	%r956, [%r5+1152];
	ld.shared.u32 	%r957, [%r5+1280];
	ld.shared.u32 	%r958, [%r5+1408];
	ld.shared.u32 	%r959, [%r5+1536];
	ld.shared.u32 	%r960, [%r5+1664];
	ld.shared.u32 	%r961, [%r5+1792];
	ld.shared.u32 	%r962, [%r5+1920];
	ld.shared.u32 	%r963, [%r5+2048];
	ld.shared.u32 	%r964, [%r5+2176];
	ld.shared.u32 	%r965, [%r5+2304];
	add.s64 	%rd54, %rd3, %rd39;
	st.global.u32 	[%rd54], %r947;
	st.global.u32 	[%rd54+128], %r948;
	st.global.u32 	[%rd54+256], %r949;
	st.global.u32 	[%rd54+384], %r950;
	st.global.u32 	[%rd54+512], %r951;
	st.global.u32 	[%rd54+640], %r952;
	st.global.u32 	[%rd54+768], %r953;
	st.global.u32 	[%rd54+896], %r954;
	st.global.u32 	[%rd54+1024], %r955;
	st.global.u32 	[%rd54+1152], %r956;
	st.global.u32 	[%rd54+1280], %r957;
	st.global.u32 	[%rd54+1408], %r958;
	st.global.u32 	[%rd54+1536], %r959;
	st.global.u32 	[%rd54+1664], %r960;
	st.global.u32 	[%rd54+1792], %r961;
	st.global.u32 	[%rd54+1920], %r962;
	st.global.u32 	[%rd54+2048], %r963;
	st.global.u32 	[%rd54+2176], %r964;
	st.global.u32 	[%rd54+2304], %r965;
	bra.uni 	$L__BB8_128;
$L__BB8_26:
	setp.eq.s64 	%p2, %rd5, 0;
	@%p2 bra 	$L__BB8_128;
	cvt.u32.u64 	%r72, %rd5;
	shl.b64 	%rd19, %rd4, 2;
	add.s64 	%rd20, %rd2, %rd19;
	mov.u32 	%r73, %tid.x;
	ld.global.u32 	%r996, [%rd20];
	and.b32  	%r202, %r73, 31;
	and.b32  	%r203, %r73, 992;
	mul.lo.s32 	%r204, %r203, 19;
	or.b32  	%r75, %r204, %r202;
	setp.ge.u32 	%p3, %r75, %r72;
	shl.b32 	%r205, %r75, 2;
	cvt.u64.u32 	%rd21, %r205;
	add.s64 	%rd11, %rd20, %rd21;
	mov.u32 	%r978, %r996;
	@%p3 bra 	$L__BB8_29;
	ld.global.u32 	%r978, [%rd11];
$L__BB8_29:
	add.s32 	%r206, %r75, 32;
	setp.ge.u32 	%p4, %r206, %r72;
	mov.u32 	%r979, %r996;
	@%p4 bra 	$L__BB8_31;
	ld.global.u32 	%r979, [%rd11+128];
$L__BB8_31:
	add.s32 	%r207, %r75, 64;
	setp.ge.u32 	%p5, %r207, %r72;
	mov.u32 	%r980, %r996;
	@%p5 bra 	$L__BB8_33;
	ld.global.u32 	%r980, [%rd11+256];
$L__BB8_33:
	add.s32 	%r208, %r75, 96;
	setp.ge.u32 	%p6, %r208, %r72;
	mov.u32 	%r981, %r996;
	@%p6 bra 	$L__BB8_35;
	ld.global.u32 	%r981, [%rd11+384];
$L__BB8_35:
	add.s32 	%r209, %r75, 128;
	setp.ge.u32 	%p7, %r209, %r72;
	mov.u32 	%r982, %r996;
	@%p7 bra 	$L__BB8_37;
	ld.global.u32 	%r982, [%rd11+512];
$L__BB8_37:
	add.s32 	%r210, %r75, 160;
	setp.ge.u32 	%p8, %r210, %r72;
	mov.u32 	%r983, %r996;
	@%p8 bra 	$L__BB8_39;
	ld.global.u32 	%r983, [%rd11+640];
$L__BB8_39:
	add.s32 	%r211, %r75, 192;
	setp.ge.u32 	%p9, %r211, %r72;
	mov.u32 	%r984, %r996;
	@%p9 bra 	$L__BB8_41;
	ld.global.u32 	%r984, [%rd11+768];
$L__BB8_41:
	add.s32 	%r212, %r75, 224;
	setp.ge.u32 	%p10, %r212, %r72;
	mov.u32 	%r985, %r996;
	@%p10 bra 	$L__BB8_43;
	ld.global.u32 	%r985, [%rd11+896];
$L__BB8_43:
	add.s32 	%r92, %r75, 256;
	setp.ge.u32 	%p11, %r92, %r72;
	mov.u32 	%r986, %r996;
	@%p11 bra 	$L__BB8_45;
	ld.global.u32 	%r986, [%rd11+1024];
$L__BB8_45:
	add.s32 	%r213, %r75, 288;
	setp.ge.u32 	%p12, %r213, %r72;
	mov.u32 	%r987, %r996;
	@%p12 bra 	$L__BB8_47;
	ld.global.u32 	%r987, [%rd11+1152];
$L__BB8_47:
	add.s32 	%r214, %r75, 320;
	setp.ge.u32 	%p13, %r214, %r72;
	mov.u32 	%r988, %r996;
	@%p13 bra 	$L__BB8_49;
	ld.global.u32 	%r988, [%rd11+1280];
$L__BB8_49:
	add.s32 	%r215, %r75, 352;
	setp.ge.u32 	%p14, %r215, %r72;
	mov.u32 	%r989, %r996;
	@%p14 bra 	$L__BB8_51;
	ld.global.u32 	%r989, [%rd11+1408];
$L__BB8_51:
	add.s32 	%r216, %r75, 384;
	setp.ge.u32 	%p15, %r216, %r72;
	mov.u32 	%r990, %r996;
	@%p15 bra 	$L__BB8_53;
	ld.global.u32 	%r990, [%rd11+1536];
$L__BB8_53:
	add.s32 	%r217, %r75, 416;
	setp.ge.u32 	%p16, %r217, %r72;
	mov.u32 	%r991, %r996;
	@%p16 bra 	$L__BB8_55;
	ld.global.u32 	%r991, [%rd11+1664];
$L__BB8_55:
	add.s32 	%r218, %r75, 448;
	setp.ge.u32 	%p17, %r218, %r72;
	mov.u32 	%r992, %r996;
	@%p17 bra 	$L__BB8_57;
	ld.global.u32 	%r992, [%rd11+1792];
$L__BB8_57:
	add.s32 	%r219, %r75, 480;
	setp.ge.u32 	%p18, %r219, %r72;
	mov.u32 	%r993, %r996;
	@%p18 bra 	$L__BB8_59;
	ld.global.u32 	%r993, [%rd11+1920];
$L__BB8_59:
	add.s32 	%r220, %r75, 512;
	setp.ge.u32 	%p19, %r220, %r72;
	mov.u32 	%r994, %r996;
	@%p19 bra 	$L__BB8_61;
	ld.global.u32 	%r994, [%rd11+2048];
$L__BB8_61:
	add.s32 	%r221, %r75, 544;
	setp.ge.u32 	%p20, %r221, %r72;
	mov.u32 	%r995, %r996;
	@%p20 bra 	$L__BB8_63;
	ld.global.u32 	%r995, [%rd11+2176];
$L__BB8_63:
	add.s32 	%r113, %r75, 576;
	setp.ge.u32 	%p21, %r113, %r72;
	@%p21 bra 	$L__BB8_65;
	ld.global.u32 	%r996, [%rd11+2304];
$L__BB8_65:
	// begin inline asm
	mov.u32 %r222, %laneid;
	// end inline asm
	shr.u32 	%r117, %r73, 5;
	mad.lo.s32 	%r223, %r117, 608, %r222;
	shl.b32 	%r224, %r223, 2;
	mov.u32 	%r225, _ZZN3cub18CUB_300001_SM_10006detail4scan16DeviceScanKernelINS2_10policy_hubIiiimN4cuda3std3__44plusIvEEE10Policy1000EN6thrust24THRUST_300001_SM_1000_NS10device_ptrIKiEENSE_IiEENS0_13ScanTileStateIiLb1EEES9_NS0_8NullTypeEmiLb0ESK_EEvT0_T1_T2_iT3_T4_T5_E12temp_storage;
	add.s32 	%r118, %r225, %r224;
	st.shared.u32 	[%r118], %r978;
	st.shared.u32 	[%r118+128], %r979;
	st.shared.u32 	[%r118+256], %r980;
	st.shared.u32 	[%r118+384], %r981;
	st.shared.u32 	[%r118+512], %r982;
	st.shared.u32 	[%r118+640], %r983;
	st.shared.u32 	[%r118+768], %r984;
	st.shared.u32 	[%r118+896], %r985;
	st.shared.u32 	[%r118+1024], %r986;
	st.shared.u32 	[%r118+1152], %r987;
	st.shared.u32 	[%r118+1280], %r988;
	st.shared.u32 	[%r118+1408], %r989;
	st.shared.u32 	[%r118+1536], %r990;
	st.shared.u32 	[%r118+1664], %r991;
	st.shared.u32 	[%r118+1792], %r992;
	st.shared.u32 	[%r118+1920], %r993;
	st.shared.u32 	[%r118+2048], %r994;
	st.shared.u32 	[%r118+2176], %r995;
	st.shared.u32 	[%r118+2304], %r996;
	bar.warp.sync 	-1;
	mad.lo.s32 	%r119, %r222, 72, %r118;
	ld.shared.u32 	%r120, [%r119];
	ld.shared.u32 	%r121, [%r119+4];
	ld.shared.u32 	%r122, [%r119+8];
	ld.shared.u32 	%r123, [%r119+12];
	ld.shared.u32 	%r124, [%r119+16];
	ld.shared.u32 	%r125, [%r119+20];
	ld.shared.u32 	%r126, [%r119+24];
	ld.shared.u32 	%r127, [%r119+28];
	ld.shared.u32 	%r128, [%r119+32];
	ld.shared.u32 	%r129, [%r119+36];
	ld.shared.u32 	%r130, [%r119+40];
	ld.shared.u32 	%r131, [%r119+44];
	ld.shared.u32 	%r132, [%r119+48];
	ld.shared.u32 	%r133, [%r119+52];
	ld.shared.u32 	%r134, [%r119+56];
	ld.shared.u32 	%r135, [%r119+60];
	ld.shared.u32 	%r136, [%r119+64];
	ld.shared.u32 	%r137, [%r119+68];
	ld.shared.u32 	%r138, [%r119+72];
	bar.sync 	0;
	setp.ne.s32 	%p22, %r1, 0;
	@%p22 bra 	$L__BB8_69;
	add.s32 	%r451, %r121, %r120;
	add.s32 	%r452, %r122, %r451;
	add.s32 	%r453, %r123, %r452;
	add.s32 	%r454, %r124, %r453;
	add.s32 	%r455, %r125, %r454;
	add.s32 	%r456, %r126, %r455;
	add.s32 	%r457, %r127, %r456;
	add.s32 	%r458, %r128, %r457;
	add.s32 	%r459, %r129, %r458;
	add.s32 	%r460, %r130, %r459;
	add.s32 	%r461, %r131, %r460;
	add.s32 	%r462, %r132, %r461;
	add.s32 	%r463, %r133, %r462;
	add.s32 	%r464, %r134, %r463;
	add.s32 	%r465, %r135, %r464;
	add.s32 	%r466, %r136, %r465;
	add.s32 	%r467, %r137, %r466;
	add.s32 	%r425, %r138, %r467;
	mov.b32 	%r423, 1;
	mov.b32 	%r448, 0;
	mov.b32 	%r450, -1;
	// begin inline asm
	{  .reg .s32 r0;  .reg .pred p;  shfl.sync.up.b32 r0|p, %r425, %r423, %r448, %r450;  @p add.s32 r0, r0, %r425;  mov.s32 %r421, r0;}
	// end inline asm
	mov.b32 	%r429, 2;
	// begin inline asm
	{  .reg .s32 r0;  .reg .pred p;  shfl.sync.up.b32 r0|p, %r421, %r429, %r448, %r450;  @p add.s32 r0, r0, %r421;  mov.s32 %r427, r0;}
	// end inline asm
	mov.b32 	%r435, 4;
	// begin inline asm
	{  .reg .s32 r0;  .reg .pred p;  shfl.sync.up.b32 r0|p, %r427, %r435, %r448, %r450;  @p add.s32 r0, r0, %r427;  mov.s32 %r433, r0;}
	// end inline asm
	mov.b32 	%r441, 8;
	// begin inline asm
	{  .reg .s32 r0;  .reg .pred p;  shfl.sync.up.b32 r0|p, %r433, %r441, %r448, %r450;  @p add.s32 r0, r0, %r433;  mov.s32 %r439, r0;}
	// end inline asm
	mov.b32 	%r447, 16;
	// begin inline asm
	{  .reg .s32 r0;  .reg .pred p;  shfl.sync.up.b32 r0|p, %r439, %r447, %r448, %r450;  @p add.s32 r0, r0, %r439;  mov.s32 %r445, r0;}
	// end inline asm
	setp.ne.s32 	%p65, %r222, 31;
	@%p65 bra 	$L__BB8_68;
	shl.b32 	%r468, %r117, 2;
	mov.u32 	%r469, _ZZN3cub18CUB_300001_SM_10006detail4scan16DeviceScanKernelINS2_10policy_hubIiiimN4cuda3std3__44plusIvEEE10Policy1000EN6thrust24THRUST_300001_SM_1000_NS10device_ptrIKiEENSE_IiEENS0_13ScanTileStateIiLb1EEES9_NS0_8NullTypeEmiLb0ESK_EEvT0_T1_T2_iT3_T4_T5_E12temp_storage;
	add.s32 	%r470, %r469, %r468;
	st.shared.u32 	[%r470+16], %r445;
$L__BB8_68:
	sub.s32 	%r471, %r445, %r425;
	bar.sync 	0;
	ld.shared.v4.u32 	{%r472, %r473, %r474, %r475}, [_ZZN3cub18CUB_300001_SM_10006detail4scan16DeviceScanKernelINS2_10policy_hubIiiimN4cuda3std3__44plusIvEEE10Policy1000EN6thrust24THRUST_300001_SM_1000_NS10device_ptrIKiEENSE_IiEENS0_13ScanTileStateIiLb1EEES9_NS0_8NullTypeEmiLb0ESK_EEvT0_T1_T2_iT3_T4_T5_E12temp_storage+16];
	add.s32 	%r476, %r473, %r472;
	setp.eq.s32 	%p66, %r117, 2;
	selp.b32 	%r477, %r476, %r472, %p66;
	add.s32 	%r478, %r476, %r474;
	setp.eq.s32 	%p67, %r117, 3;
	selp.b32 	%r479, %r478, %r477, %p67;
	add.s32 	%r480, %r478, %r475;
	setp.eq.s32 	%p68, %r117, 4;
	selp.b32 	%r481, %r480, %r479, %p68;
	ld.shared.v4.u32 	{%r482, %r483, %r484, %r485}, [_ZZN3cub18CUB_300001_SM_10006detail4scan16DeviceScanKernelINS2_10policy_hubIiiimN4cuda3std3__44plusIvEEE10Policy1000EN6thrust24THRUST_300001_SM_1000_NS10device_ptrIKiEENSE_IiEENS0_13ScanTileStateIiLb1EEES9_NS0_8NullTypeEmiLb0ESK_EEvT0_T1_T2_iT3_T4_T5_E12temp_storage+32];
	add.s32 	%r486, %r480, %r482;
	setp.eq.s32 	%p69, %r117, 5;
	selp.b32 	%r487, %r486, %r481, %p69;
	add.s32 	%r488, %r486, %r483;
	setp.eq.s32 	%p70, %r117, 6;
	selp.b32 	%r489, %r488, %r487, %p70;
	add.s32 	%r490, %r488, %r484;
	setp.eq.s32 	%p71, %r117, 7;
	selp.b32 	%r491, %r490, %r489, %p71;
	add.s32 	%r492, %r490, %r485;
	setp.eq.s32 	%p72, %r117, 8;
	selp.b32 	%r493, %r492, %r491, %p72;
	ld.shared.v4.u32 	{%r494, %r495, %r496, %r497}, [_ZZN3cub18CUB_300001_SM_10006detail4scan16DeviceScanKernelINS2_10policy_hubIiiimN4cuda3std3__44plusIvEEE10Policy1000EN6thrust24THRUST_300001_SM_1000_NS10device_ptrIKiEENSE_IiEENS0_13ScanTileStateIiLb1EEES9_NS0_8NullTypeEmiLb0ESK_EEvT0_T1_T2_iT3_T4_T5_E12temp_storage+48];
	add.s32 	%r498, %r492, %r494;
	setp.eq.s32 	%p73, %r117, 9;
	selp.b32 	%r499, %r498, %r493, %p73;
	add.s32 	%r500, %r498, %r495;
	setp.eq.s32 	%p74, %r117, 10;
	selp.b32 	%r501, %r500, %r499, %p74;
	add.s32 	%r502, %r500, %r496;
	setp.eq.s32 	%p75, %r117, 11;
	selp.b32 	%r503, %r502, %r501, %p75;
	add.s32 	%r504, %r502, %r497;
	setp.eq.s32 	%p76, %r117, 12;
	selp.b32 	%r505, %r504, %r503, %p76;
	setp.lt.u32 	%p77, %r73, 32;
	setp.eq.s32 	%p78, %r222, 0;
	selp.b32 	%r506, 0, %r471, %p78;
	add.s32 	%r507, %r505, %r506;
	selp.b32 	%r508, %r471, %r507, %p77;
	setp.eq.s32 	%p79, %r73, 0;
	selp.b32 	%r1008, 0, %r508, %p79;
	bra.uni 	$L__BB8_88;
$L__BB8_69:
	add.s32 	%r256, %r121, %r120;
	add.s32 	%r257, %r122, %r256;
	add.s32 	%r258, %r123, %r257;
	add.s32 	%r259, %r124, %r258;
	add.s32 	%r260, %r125, %r259;
	add.s32 	%r261, %r126, %r260;
	add.s32 	%r262, %r127, %r261;
	add.s32 	%r263, %r128, %r262;
	add.s32 	%r264, %r129, %r263;
	add.s32 	%r265, %r130, %r264;
	add.s32 	%r266, %r131, %r265;
	add.s32 	%r267, %r132, %r266;
	add.s32 	%r268, %r133, %r267;
	add.s32 	%r269, %r134, %r268;
	add.s32 	%r270, %r135, %r269;
	add.s32 	%r271, %r136, %r270;
	add.s32 	%r272, %r137, %r271;
	add.s32 	%r230, %r138, %r272;
	mov.b32 	%r228, 1;
	mov.b32 	%r253, 0;
	mov.b32 	%r255, -1;
	// begin inline asm
	{  .reg .s32 r0;  .reg .pred p;  shfl.sync.up.b32 r0|p, %r230, %r228, %r253, %r255;  @p add.s32 r0, r0, %r230;  mov.s32 %r226, r0;}
	// end inline asm
	mov.b32 	%r234, 2;
	// begin inline asm
	{  .reg .s32 r0;  .reg .pred p;  shfl.sync.up.b32 r0|p, %r226, %r234, %r253, %r255;  @p add.s32 r0, r0, %r226;  mov.s32 %r232, r0;}
	// end inline asm
	mov.b32 	%r240, 4;
	// begin inline asm
	{  .reg .s32 r0;  .reg .pred p;  shfl.sync.up.b32 r0|p, %r232, %r240, %r253, %r255;  @p add.s32 r0, r0, %r232;  mov.s32 %r238, r0;}
	// end inline asm
	mov.b32 	%r246, 8;
	// begin inline asm
	{  .reg .s32 r0;  .reg .pred p;  shfl.sync.up.b32 r0|p, %r238, %r246, %r253, %r255;  @p add.s32 r0, r0, %r238;  mov.s32 %r244, r0;}
	// end inline asm
	mov.b32 	%r252, 16;
	// begin inline asm
	{  .reg .s32 r0;  .reg .pred p;  shfl.sync.up.b32 r0|p, %r244, %r252, %r253, %r255;  @p add.s32 r0, r0, %r244;  mov.s32 %r250, r0;}
	// end inline asm
	setp.ne.s32 	%p23, %r222, 31;
	@%p23 bra 	$L__BB8_71;
	shl.b32 	%r273, %r117, 2;
	mov.u32 	%r274, _ZZN3cub18CUB_300001_SM_10006detail4scan16DeviceScanKernelINS2_10policy_hubIiiimN4cuda3std3__44plusIvEEE10Policy1000EN6thrust24THRUST_300001_SM_1000_NS10device_ptrIKiEENSE_IiEENS0_13ScanTileStateIiLb1EEES9_NS0_8NullTypeEmiLb0ESK_EEvT0_T1_T2_iT3_T4_T5_E12temp_storage;
	add.s32 	%r275, %r274, %r273;
	st.shared.u32 	[%r275+16], %r250;
$L__BB8_71:
	sub.s32 	%r276, %r250, %r230;
	bar.sync 	0;
	ld.shared.v4.u32 	{%r277, %r278, %r279, %r280}, [_ZZN3cub18CUB_300001_SM_10006detail4scan16DeviceScanKernelINS2_10policy_hubIiiimN4cuda3std3__44plusIvEEE10Policy1000EN6thrust24THRUST_300001_SM_1000_NS10device_ptrIKiEENSE_IiEENS0_13ScanTileStateIiLb1EEES9_NS0_8NullTypeEmiLb0ESK_EEvT0_T1_T2_iT3_T4_T5_E12temp_storage+16];
	add.s32 	%r281, %r278, %r277;
	setp.eq.s32 	%p24, %r117, 2;
	selp.b32 	%r282, %r281, %r277, %p24;
	add.s32 	%r283, %r281, %r279;
	setp.eq.s32 	%p25, %r117, 3;
	selp.b32 	%r284, %r283, %r282, %p25;
	add.s32 	%r285, %r283, %r280;
	setp.eq.s32 	%p26, %r117, 4;
	selp.b32 	%r286, %r285, %r284, %p26;
	ld.shared.v4.u32 	{%r287, %r288, %r289, %r290}, [_ZZN3cub18CUB_300001_SM_10006detail4scan16DeviceScanKernelINS2_10policy_hubIiiimN4cuda3std3__44plusIvEEE10Policy1000EN6thrust24THRUST_300001_SM_1000_NS10device_ptrIKiEENSE_IiEENS0_13ScanTileStateIiLb1EEES9_NS0_8NullTypeEmiLb0ESK_EEvT0_T1_T2_iT3_T4_T5_E12temp_storage+32];
	add.s32 	%r291, %r285, %r287;
	setp.eq.s32 	%p27, %r117, 5;
	selp.b32 	%r292, %r291, %r286, %p27;
	add.s32 	%r293, %r291, %r288;
	setp.eq.s32 	%p28, %r117, 6;
	selp.b32 	%r294, %r293, %r292, %p28;
	add.s32 	%r295, %r293, %r289;
	setp.eq.s32 	%p29, %r117, 7;
	selp.b32 	%r296, %r295, %r294, %p29;
	add.s32 	%r297, %r295, %r290;
	setp.eq.s32 	%p30, %r117, 8;
	selp.b32 	%r298, %r297, %r296, %p30;
	ld.shared.v4.u32 	{%r299, %r300, %r301, %r302}, [_ZZN3cub18CUB_300001_SM_10006detail4scan16DeviceScanKernelINS2_10policy_hubIiiimN4cuda3std3__44plusIvEEE10Policy1000EN6thrust24THRUST_300001_SM_1000_NS10device_ptrIKiEENSE_IiEENS0_13ScanTileStateIiLb1EEES9_NS0_8NullTypeEmiLb0ESK_EEvT0_T1_T2_iT3_T4_T5_E12temp_storage+48];
	add.s32 	%r303, %r297, %r299;
	setp.eq.s32 	%p31, %r117, 9;
	selp.b32 	%r304, %r303, %r298, %p31;
	add.s32 	%r305, %r303, %r300;
	setp.eq.s32 	%p32, %r117, 10;
	selp.b32 	%r306, %r305, %r304, %p32;
	add.s32 	%r307, %r305, %r301;
	setp.eq.s32 	%p33, %r117, 11;
	selp.b32 	%r308, %r307, %r306, %p33;
	add.s32 	%r309, %r307, %r302;
	setp.eq.s32 	%p34, %r117, 12;
	selp.b32 	%r310, %r309, %r308, %p34;
	ld.shared.u32 	%r311, [_ZZN3cub18CUB_300001_SM_10006detail4scan16DeviceScanKernelINS2_10policy_hubIiiimN4cuda3std3__44plusIvEEE10Policy1000EN6thrust24THRUST_300001_SM_1000_NS10device_ptrIKiEENSE_IiEENS0_13ScanTileStateIiLb1EEES9_NS0_8NullTypeEmiLb0ESK_EEvT0_T1_T2_iT3_T4_T5_E12temp_storage+64];
	add.s32 	%r144, %r309, %r311;
	setp.gt.u32 	%p35, %r73, 31;
	setp.lt.u32 	%p36, %r73, 32;
	setp.eq.s32 	%p37, %r222, 0;
	selp.b32 	%r312, 0, %r276, %p37;
	add.s32 	%r1007, %r310, %r312;
	selp.b32 	%r146, %r276, %r1007, %p36;
	@%p35 bra 	$L__BB8_87;
	setp.ne.s32 	%p38, %r73, 0;
	mul.wide.s32 	%rd22, %r1, 8;
	add.s64 	%rd12, %rd1, %rd22;
	@%p38 bra 	$L__BB8_74;
	st.shared.u32 	[_ZZN3cub18CUB_300001_SM_10006detail4scan16DeviceScanKernelINS2_10policy_hubIiiimN4cuda3std3__44plusIvEEE10Policy1000EN6thrust24THRUST_300001_SM_1000_NS10device_ptrIKiEENSE_IiEENS0_13ScanTileStateIiLb1EEES9_NS0_8NullTypeEmiLb0ESK_EEvT0_T1_T2_iT3_T4_T5_E12temp_storage+12], %r144;
	add.s64 	%rd23, %rd12, 256;
	mov.b32 	%r313, 100;
	// begin inline asm
	st.relaxed.gpu.v2.u32 [%rd23], {%r313, %r144};
	// end inline asm
$L__BB8_74:
	not.b32 	%r319, %r73;
	add.s32 	%r1003, %r1, %r319;
	mov.b32 	%r315, 550;
	// begin inline asm
	nanosleep.u32 %r315;
	// end inline asm
	mul.wide.s32 	%rd25, %r1003, 8;
	add.s64 	%rd26, %rd1, %rd25;
	add.s64 	%rd24, %rd26, 256;
	// begin inline asm
	ld.relaxed.gpu.v2.u32 {%r1004, %r998}, [%rd24];
	// end inline asm
	mov.b32 	%r999, 478;
$L__BB8_75:
	setp.eq.s32 	%p39, %r1004, 99;
	mov.b32 	%r320, -1;
	vote.sync.any.pred 	%p40, %p39, %r320;
	not.pred 	%p41, %p40;
	@%p41 bra 	$L__BB8_77;
	// begin inline asm
	nanosleep.u32 %r999;
	// end inline asm
	shr.u32 	%r999, %r999, 1;
	// begin inline asm
	ld.relaxed.gpu.v2.u32 {%r1004, %r998}, [%rd24];
	// end inline asm
	bra.uni 	$L__BB8_75;
$L__BB8_77:
	setp.eq.s32 	%p42, %r1004, 101;
	mov.b32 	%r347, -1;
	vote.sync.ballot.b32 	%r349, %p42, %r347;
	// begin inline asm
	mov.u32 %r322, %lanemask_ge;
	// end inline asm
	and.b32  	%r350, %r349, %r322;
	or.b32  	%r351, %r350, -2147483648;
	add.s32 	%r352, %r351, -1;
	not.b32 	%r353, %r351;
	and.b32  	%r354, %r353, %r352;
	popc.b32 	%r326, %r354;
	mov.b32 	%r325, 1;
	// begin inline asm
	shfl.sync.down.b32 %r323, %r998, %r325, %r326, %r347;
	// end inline asm
	setp.lt.s32 	%p44, %r222, %r326;
	selp.b32 	%r355, %r323, 0, %p44;
	add.s32 	%r329, %r355, %r998;
	mov.b32 	%r330, 2;
	// begin inline asm
	shfl.sync.down.b32 %r328, %r329, %r330, %r326, %r347;
	// end inline asm
	add.s32 	%r356, %r222, 2;
	setp.gt.s32 	%p45, %r356, %r326;
	selp.b32 	%r357, 0, %r328, %p45;
	add.s32 	%r334, %r329, %r357;
	mov.b32 	%r335, 4;
	// begin inline asm
	shfl.sync.down.b32 %r333, %r334, %r335, %r326, %r347;
	// end inline asm
	add.s32 	%r358, %r222, 4;
	setp.gt.s32 	%p46, %r358, %r326;
	selp.b32 	%r359, 0, %r333, %p46;
	add.s32 	%r339, %r334, %r359;
	mov.b32 	%r340, 8;
	// begin inline asm
	shfl.sync.down.b32 %r338, %r339, %r340, %r326, %r347;
	// end inline asm
	add.s32 	%r360, %r222, 8;
	setp.gt.s32 	%p47, %r360, %r326;
	selp.b32 	%r361, 0, %r338, %p47;
	add.s32 	%r344, %r339, %r361;
	mov.b32 	%r345, 16;
	// begin inline asm
	shfl.sync.down.b32 %r343, %r344, %r345, %r326, %r347;
	// end inline asm
	add.s32 	%r362, %r222, 16;
	setp.gt.s32 	%p48, %r362, %r326;
	selp.b32 	%r363, 0, %r343, %p48;
	add.s32 	%r1000, %r344, %r363;
	add.s64 	%rd13, %rd1, 256;
	mov.b32 	%r1001, 478;
$L__BB8_78:
	setp.ne.s32 	%p49, %r1004, 101;
	mov.b32 	%r364, -1;
	vote.sync.all.pred 	%p50, %p49, %r364;
	not.pred 	%p51, %p50;
	@%p51 bra 	$L__BB8_83;
	shr.u32 	%r1001, %r1001, 1;
	mul.wide.s32 	%rd29, %r1003, 8;
	add.s64 	%rd30, %rd13, %rd29;
	add.s64 	%rd28, %rd30, -256;
	// begin inline asm
	ld.relaxed.gpu.v2.u32 {%r1004, %r1005}, [%rd28];
	// end inline asm
	mov.u32 	%r1006, %r1001;
$L__BB8_80:
	setp.eq.s32 	%p55, %r1004, 99;
	mov.b32 	%r372, -1;
	vote.sync.any.pred 	%p56, %p55, %r372;
	not.pred 	%p57, %p56;
	@%p57 bra 	$L__BB8_82;
	// begin inline asm
	nanosleep.u32 %r1006;
	// end inline asm
	shr.u32 	%r1006, %r1006, 1;
	// begin inline asm
	ld.relaxed.gpu.v2.u32 {%r1004, %r1005}, [%rd28];
	// end inline asm
	bra.uni 	$L__BB8_80;
$L__BB8_82:
	setp.eq.s32 	%p58, %r1004, 101;
	mov.b32 	%r398, -1;
	vote.sync.ballot.b32 	%r399, %p58, %r398;
	and.b32  	%r400, %r399, %r322;
	or.b32  	%r401, %r400, -2147483648;
	add.s32 	%r402, %r401, -1;
	not.b32 	%r403, %r401;
	and.b32  	%r404, %r403, %r402;
	popc.b32 	%r377, %r404;
	mov.b32 	%r376, 1;
	// begin inline asm
	shfl.sync.down.b32 %r374, %r1005, %r376, %r377, %r398;
	// end inline asm
	setp.lt.s32 	%p60, %r222, %r377;
	selp.b32 	%r405, %r374, 0, %p60;
	add.s32 	%r380, %r405, %r1005;
	mov.b32 	%r381, 2;
	// begin inline asm
	shfl.sync.down.b32 %r379, %r380, %r381, %r377, %r398;
	// end inline asm
	add.s32 	%r406, %r222, 2;
	setp.gt.s32 	%p61, %r406, %r377;
	selp.b32 	%r407, 0, %r379, %p61;
	add.s32 	%r385, %r380, %r407;
	mov.b32 	%r386, 4;
	// begin inline asm
	shfl.sync.down.b32 %r384, %r385, %r386, %r377, %r398;
	// end inline asm
	add.s32 	%r408, %r222, 4;
	setp.gt.s32 	%p62, %r408, %r377;
	selp.b32 	%r409, 0, %r384, %p62;
	add.s32 	%r390, %r385, %r409;
	mov.b32 	%r391, 8;
	// begin inline asm
	shfl.sync.down.b32 %r389, %r390, %r391, %r377, %r398;
	// end inline asm
	add.s32 	%r410, %r222, 8;
	setp.gt.s32 	%p63, %r410, %r377;
	selp.b32 	%r411, 0, %r389, %p63;
	add.s32 	%r395, %r390, %r411;
	mov.b32 	%r396, 16;
	// begin inline asm
	shfl.sync.down.b32 %r394, %r395, %r396, %r377, %r398;
	// end inline asm
	add.s32 	%r412, %r222, 16;
	setp.gt.s32 	%p64, %r412, %r377;
	selp.b32 	%r413, 0, %r394, %p64;
	add.s32 	%r414, %r413, %r1000;
	add.s32 	%r1000, %r414, %r395;
	add.s32 	%r1003, %r1003, -32;
	bra.uni 	$L__BB8_78;
$L__BB8_83:
	@%p38 bra 	$L__BB8_85;
	add.s32 	%r367, %r1000, %r144;
	add.s64 	%rd27, %rd12, 256;
	mov.b32 	%r366, 101;
	// begin inline asm
	st.relaxed.gpu.v2.u32 [%rd27], {%r366, %r367};
	// end inline asm
	st.shared.u32 	[_ZZN3cub18CUB_300001_SM_10006detail4scan16DeviceScanKernelINS2_10policy_hubIiiimN4cuda3std3__44plusIvEEE10Policy1000EN6thrust24THRUST_300001_SM_1000_NS10device_ptrIKiEENSE_IiEENS0_13ScanTileStateIiLb1EEES9_NS0_8NullTypeEmiLb0ESK_EEvT0_T1_T2_iT3_T4_T5_E12temp_storage+4], %r1000;
	st.shared.u32 	[_ZZN3cub18CUB_300001_SM_10006detail4scan16DeviceScanKernelINS2_10policy_hubIiiimN4cuda3std3__44plusIvEEE10Policy1000EN6thrust24THRUST_300001_SM_1000_NS10device_ptrIKiEENSE_IiEENS0_13ScanTileStateIiLb1EEES9_NS0_8NullTypeEmiLb0ESK_EEvT0_T1_T2_iT3_T4_T5_E12temp_storage+8], %r367;
$L__BB8_85:
	setp.ne.s32 	%p53, %r222, 0;
	mov.u32 	%r1007, %r146;
	@%p53 bra 	$L__BB8_87;
	st.shared.u32 	[_ZZN3cub18CUB_300001_SM_10006detail4scan16DeviceScanKernelINS2_10policy_hubIiiimN4cuda3std3__44plusIvEEE10Policy1000EN6thrust24THRUST_300001_SM_1000_NS10device_ptrIKiEENSE_IiEENS0_13ScanTileStateIiLb1EEES9_NS0_8NullTypeEmiLb0ESK_EEvT0_T1_T2_iT3_T4_T5_E12temp_storage+84], %r1000;
	mov.u32 	%r1007, %r1000;
$L__BB8_87:
	bar.sync 	0;
	setp.eq.s32 	%p54, %r73, 0;
	ld.shared.u32 	%r368, [_ZZN3cub18CUB_300001_SM_10006detail4scan16DeviceScanKernelINS2_10policy_hubIiiimN4cuda3std3__44plusIvEEE10Policy1000EN6thrust24THRUST_300001_SM_1000_NS10device_ptrIKiEENSE_IiEENS0_13ScanTileStateIiLb1EEES9_NS0_8NullTypeEmiLb0ESK_EEvT0_T1_T2_iT3_T4_T5_E12temp_storage+84];
	selp.b32 	%r369, 0, %r368, %p54;
	add.s32 	%r1008, %r369, %r1007;
$L__BB8_88:
	add.s32 	%r509, %r1008, %r120;
	add.s32 	%r510, %r121, %r509;
	add.s32 	%r511, %r122, %r510;
	add.s32 	%r512, %r123, %r511;
	add.s32 	%r513, %r124, %r512;
	add.s32 	%r514, %r125, %r513;
	add.s32 	%r515, %r126, %r514;
	add.s32 	%r516, %r127, %r515;
	add.s32 	%r517, %r128, %r516;
	add.s32 	%r518, %r129, %r517;
	add.s32 	%r519, %r130, %r518;
	add.s32 	%r520, %r131, %r519;
	add.s32 	%r521, %r132, %r520;
	add.s32 	%r522, %r133, %r521;
	add.s32 	%r523, %r134, %r522;
	add.s32 	%r524, %r135, %r523;
	add.s32 	%r525, %r136, %r524;
	add.s32 	%r526, %r137, %r525;
	add.s32 	%r527, %r138, %r526;
	bar.sync 	0;
	st.shared.u32 	[%r119], %r509;
	st.shared.u32 	[%r119+4], %r510;
	st.shared.u32 	[%r119+8], %r511;
	st.shared.u32 	[%r119+12], %r512;
	st.shared.u32 	[%r119+16], %r513;
	st.shared.u32 	[%r119+20], %r514;
	st.shared.u32 	[%r119+24], %r515;
	st.shared.u32 	[%r119+28], %r516;
	st.shared.u32 	[%r119+32], %r517;
	st.shared.u32 	[%r119+36], %r518;
	st.shared.u32 	[%r119+40], %r519;
	st.shared.u32 	[%r119+44], %r520;
	st.shared.u32 	[%r119+48], %r521;
	st.shared.u32 	[%r119+52], %r522;
	st.shared.u32 	[%r119+56], %r523;
	st.shared.u32 	[%r119+60], %r524;
	st.shared.u32 	[%r119+64], %r525;
	st.shared.u32 	[%r119+68], %r526;
	st.shared.u32 	[%r119+72], %r527;
	bar.warp.sync 	-1;
	ld.shared.u32 	%r180, [%r118];
	ld.shared.u32 	%r181, [%r118+128];
	ld.shared.u32 	%r182, [%r118+256];
	ld.shared.u32 	%r183, [%r118+384];
	ld.shared.u32 	%r184, [%r118+512];
	ld.shared.u32 	%r185, [%r118+640];
	ld.shared.u32 	%r186, [%r118+768];
	ld.shared.u32 	%r187, [%r118+896];
	ld.shared.u32 	%r188, [%r118+1024];
	ld.shared.u32 	%r189, [%r118+1152];
	ld.shared.u32 	%r190, [%r118+1280];
	ld.shared.u32 	%r191, [%r118+1408];
	ld.shared.u32 	%r192, [%r118+1536];
	ld.shared.u32 	%r193, [%r118+1664];
	ld.shared.u32 	%r194, [%r118+1792];
	ld.shared.u32 	%r195, [%r118+1920];
	ld.shared.u32 	%r196, [%r118+2048];
	ld.shared.u32 	%r197, [%r118+2176];
	ld.shared.u32 	%r198, [%r118+2304];
	setp.ne.s32 	%p80, %r73, 0;
	@%p80 bra 	$L__BB8_90;
	st.volatile.shared.u32 	[_ZZN3cub18CUB_300001_SM_10006detail4scan16DeviceScanKernelINS2_10policy_hubIiiimN4cuda3std3__44plusIvEEE10Policy1000EN6thrust24THRUST_300001_SM_1000_NS10device_ptrIKiEENSE_IiEENS0_13ScanTileStateIiLb1EEES9_NS0_8NullTypeEmiLb0ESK_EEvT0_T1_T2_iT3_T4_T5_E12temp_storage+31616], %r72;
$L__BB8_90:
	bar.sync 	0;
	ld.volatile.shared.u32 	%r199, [_ZZN3cub18CUB_300001_SM_10006detail4scan16DeviceScanKernelINS2_10policy_hubIiiimN4cuda3std3__44plusIvEEE10Policy1000EN6thrust24THRUST_300001_SM_1000_NS10device_ptrIKiEENSE_IiEENS0_13ScanTileStateIiLb1EEES9_NS0_8NullTypeEmiLb0ESK_EEvT0_T1_T2_iT3_T4_T5_E12temp_storage+31616];
	cvt.u64.u32 	%rd35, %r75;
	add.s64 	%rd36, %rd4, %rd35;
	setp.ge.s32 	%p81, %r75, %r199;
	shl.b64 	%rd37, %rd36, 2;
	add.s64 	%rd15, %rd3, %rd37;
	@%p81 bra 	$L__BB8_92;
	st.global.u32 	[%rd15], %r180;
$L__BB8_92:
	mov.u32 	%r528, %tid.x;
	and.b32  	%r529, %r528, 992;
	mul.lo.s32 	%r530, %r529, 19;
	and.b32  	%r531, %r528, 31;
	or.b32  	%r532, %r530, %r531;
	add.s32 	%r533, %r532, 32;
	setp.ge.s32 	%p82, %r533, %r199;
	@%p82 bra 	$L__BB8_94;
	st.global.u32 	[%rd15+128], %r181;
$L__BB8_94:
	add.s32 	%r539, %r532, 64;
	setp.ge.s32 	%p83, %r539, %r199;
	@%p83 bra 	$L__BB8_96;
	st.global.u32 	[%rd15+256], %r182;
$L__BB8_96:
	add.s32 	%r545, %r532, 96;
	setp.ge.s32 	%p84, %r545, %r199;
	@%p84 bra 	$L__BB8_98;
	st.global.u32 	[%rd15+384], %r183;
$L__BB8_98:
	add.s32 	%r551, %r532, 128;
	setp.ge.s32 	%p85, %r551, %r199;
	@%p85 bra 	$L__BB8_100;
	st.global.u32 	[%rd15+512], %r184;
$L__BB8_100:
	add.s32 	%r557, %r532, 160;
	setp.ge.s32 	%p86, %r557, %r199;
	@%p86 bra 	$L__BB8_102;
	st.global.u32 	[%rd15+640], %r185;
$L__BB8_102:
	add.s32 	%r563, %r532, 192;
	setp.ge.s32 	%p87, %r563, %r199;
	@%p87 bra 	$L__BB8_104;
	st.global.u32 	[%rd15+768], %r186;
$L__BB8_104:
	add.s32 	%r569, %r532, 224;
	setp.ge.s32 	%p88, %r569, %r199;
	@%p88 bra 	$L__BB8_106;
	st.global.u32 	[%rd15+896], %r187;
$L__BB8_106:
	setp.ge.s32 	%p89, %r92, %r199;
	@%p89 bra 	$L__BB8_108;
	st.global.u32 	[%rd15+1024], %r188;
$L__BB8_108:
	add.s32 	%r575, %r532, 288;
	setp.ge.s32 	%p90, %r575, %r199;
	@%p90 bra 	$L__BB8_110;
	st.global.u32 	[%rd15+1152], %r189;
$L__BB8_110:
	add.s32 	%r581, %r532, 320;
	setp.ge.s32 	%p91, %r581, %r199;
	@%p91 bra 	$L__BB8_112;
	st.global.u32 	[%rd15+1280], %r190;
$L__BB8_112:
	add.s32 	%r587, %r532, 352;
	setp.ge.s32 	%p92, %r587, %r199;
	@%p92 bra 	$L__BB8_114;
	st.global.u32 	[%rd15+1408], %r191;
$L__BB8_114:
	add.s32 	%r593, %r532, 384;
	setp.ge.s32 	%p93, %r593, %r199;
	@%p93 bra 	$L__BB8_116;
	st.global.u32 	[%rd15+1536], %r192;
$L__BB8_116:
	add.s32 	%r599, %r532, 416;
	setp.ge.s32 	%p94, %r599, %r199;
	@%p94 bra 	$L__BB8_118;
	st.global.u32 	[%rd15+1664], %r193;
$L__BB8_118:
	add.s32 	%r605, %r532, 448;
	setp.ge.s32 	%p95, %r605, %r199;
	@%p95 bra 	$L__BB8_120;
	st.global.u32 	[%rd15+1792], %r194;
$L__BB8_120:
	add.s32 	%r611, %r532, 480;
	setp.ge.s32 	%p96, %r611, %r199;
	@%p96 bra 	$L__BB8_122;
	st.global.u32 	[%rd15+1920], %r195;
$L__BB8_122:
	add.s32 	%r617, %r532, 512;
	setp.ge.s32 	%p97, %r617, %r199;
	@%p97 bra 	$L__BB8_124;
	st.global.u32 	[%rd15+2048], %r196;
$L__BB8_124:
	add.s32 	%r623, %r532, 544;
	setp.ge.s32 	%p98, %r623, %r199;
	@%p98 bra 	$L__BB8_126;
	st.global.u32 	[%rd15+2176], %r197;
$L__BB8_126:
	setp.ge.s32 	%p99, %r113, %r199;
	@%p99 bra 	$L__BB8_128;
	st.global.u32 	[%rd15+2304], %r198;
$L__BB8_128:
	ret;

}


// ===== COMPILED SASS (sm_100) =====

	.target	sm_100

	.elftype	@"ET_EXEC"


//--------------------- .note.nv.tkinfo           --------------------------
	.section	.note.nv.tkinfo,"",@"SHT_NOTE"
	.sectionflags	@"SHF_NOTE_NV_TKINFO"
	.tkinfo
        /*0018*/ 	.word	0x00000002
        /*0030*/ 	.string	""
        /*0030*/ 	.string	"ptxas"
        /*0030*/ 	.string	"Cuda compilation tools, release 13.0, V13.0.88"
        /*0030*/ 	.string	"Build cuda_13.0.r13.0/compiler.36424714_0"
        /*0030*/ 	.string	"-arch sm_100 -m 64 "



//--------------------- .note.nv.cuinfo           --------------------------
	.section	.note.nv.cuinfo,"",@"SHT_NOTE"
	.sectionflags	@"SHF_NOTE_NV_CUINFO"
        /*0018*/ 	.short	0x0002
        /*001a*/ 	.short	0x0064
        /*001c*/ 	.short	0x0082
	.zero		2


//--------------------- .nv.info                  --------------------------
	.section	.nv.info,"",@"SHT_CUDA_INFO"
	.align	4


	//----- nvinfo : EIATTR_REGCOUNT
	.align		4
        /*0000*/ 	.byte	0x04, 0x2f
        /*0002*/ 	.short	(.L_46 - .L_45)
	.align		4
.L_45:
        /*0004*/ 	.word	index@(_Z30count_tokens_per_expert_kernelPKiPii)
        /*0008*/ 	.word	0x0000000a


	//----- nvinfo : EIATTR_FRAME_SIZE
	.align		4
.L_46:
        /*000c*/ 	.byte	0x04, 0x11
        /*000e*/ 	.short	(.L_48 - .L_47)
	.align		4
.L_47:
        /*0010*/ 	.word	index@(_Z30count_tokens_per_expert_kernelPKiPii)
        /*0014*/ 	.word	0x00000000


	//----- nvinfo : EIATTR_REGCOUNT
	.align		4
.L_48:
        /*0018*/ 	.byte	0x04, 0x2f
        /*001a*/ 	.short	(.L_50 - .L_49)
	.align		4
.L_49:
        /*001c*/ 	.word	index@(_Z34blockwise_fp8_moe_gemm_wmma_kernelI6__halfEvPKT_PK13__nv_fp8_e4m3PKfPKiSA_S8_PS1_iiiiiiiii)
        /*0020*/ 	.word	0x00000026


	//----- nvinfo : EIATTR_FRAME_SIZE
	.align		4
.L_50:
        /*0024*/ 	.byte	0x04, 0x11
        /*0026*/ 	.short	(.L_52 - .L_51)
	.align		4
.L_51:
        /*0028*/ 	.word	index@(_Z34blockwise_fp8_moe_gemm_wmma_kernelI6__halfEvPKT_PK13__nv_fp8_e4m3PKfPKiSA_S8_PS1_iiiiiiiii)
        /*002c*/ 	.word	0x00000000


	//----- nvinfo : EIATTR_REGCOUNT
	.align		4
.L_52:
        /*0030*/ 	.byte	0x04, 0x2f
        /*0032*/ 	.short	(.L_54 - .L_53)
	.align		4
.L_53:
        /*0034*/ 	.word	index@(_Z34blockwise_fp8_moe_gemm_wmma_kernelI13__nv_bfloat16EvPKT_PK13__nv_fp8_e4m3PKfPKiSA_S8_PS1_iiiiiiiii)
        /*0038*/ 	.word	0x00000020


	//----- nvinfo : EIATTR_FRAME_SIZE
	.align		4
.L_54:
        /*003c*/ 	.byte	0x04, 0x11
        /*003e*/ 	.short	(.L_56 - .L_55)
	.align		4
.L_55:
        /*0040*/ 	.word	index@(_Z34blockwise_fp8_moe_gemm_wmma_kernelI13__nv_bfloat16EvPKT_PK13__nv_fp8_e4m3PKfPKiSA_S8_PS1_iiiiiiiii)
        /*0044*/ 	.word	0x00000000


	//----- nvinfo : EIATTR_REGCOUNT
	.align		4
.L_56:
        /*0048*/ 	.byte	0x04, 0x2f
        /*004a*/ 	.short	(.L_58 - .L_57)
	.align		4
.L_57:
        /*004c*/ 	.word	index@(_Z45blockwise_fp8_moe_gemm_wmma_transposed_kernelI6__halfEvPKT_PK13__nv_fp8_e4m3PKfPKiSA_S8_PS1_iiiiiiiii)
        /*0050*/ 	.word	0x00000024


	//----- nvinfo : EIATTR_FRAME_SIZE
	.align		4
.L_58:
        /*0054*/ 	.byte	0x04, 0x11
        /*0056*/ 	.short	(.L_60 - .L_59)
	.align		4
.L_59:
        /*0058*/ 	.word	index@(_Z45blockwise_fp8_moe_gemm_wmma_transposed_kernelI6__halfEvPKT_PK13__nv_fp8_e4m3PKfPKiSA_S8_PS1_iiiiiiiii)
        /*005c*/ 	.word	0x00000000


	//----- nvinfo : EIATTR_REGCOUNT
	.align		4
.L_60:
        /*0060*/ 	.byte	0x04, 0x2f
        /*0062*/ 	.short	(.L_62 - .L_61)
	.align		4
.L_61:
        /*0064*/ 	.word	index@(_Z45blockwise_fp8_moe_gemm_wmma_transposed_kernelI13__nv_bfloat16EvPKT_PK13__nv_fp8_e4m3PKfPKiSA_S8_PS1_iiiiiiiii)
        /*0068*/ 	.word	0x0000001e


	//----- nvinfo : EIATTR_FRAME_SIZE
	.align		4
.L_62:
        /*006c*/ 	.byte	0x04, 0x11
        /*006e*/ 	.short	(.L_64 - .L_63)
	.align		4
.L_63:
        /*0070*/ 	.word	index@(_Z45blockwise_fp8_moe_gemm_wmma_transposed_kernelI13__nv_bfloat16EvPKT_PK13__nv_fp8_e4m3PKfPKiSA_S8_PS1_iiiiiiiii)
        /*0074*/ 	.word	0x00000000


	//----- nvinfo : EIATTR_REGCOUNT
	.align		4
.L_64:
        /*0078*/ 	.byte	0x04, 0x2f
        /*007a*/ 	.short	(.L_66 - .L_65)
	.align		4
.L_65:
        /*007c*/ 	.word	index@(_ZN3cub18CUB_300001_SM_10006detail11EmptyKernelIvEEvv)
        /*0080*/ 	.word	0x00000004


	//----- nvinfo : EIATTR_FRAME_SIZE
	.align		4
.L_66:
        /*0084*/ 	.byte	0x04, 0x11
        /*0086*/ 	.short	(.L_68 - .L_67)
	.align		4
.L_67:
        /*0088*/ 	.word	index@(_ZN3cub18CUB_300001_SM_10006detail11EmptyKernelIvEEvv)
        /*008c*/ 	.word	0x00000000


	//----- nvinfo : EIATTR_REGCOUNT
	.align		4
.L_68:
        /*0090*/ 	.byte	0x04, 0x2f
        /*0092*/ 	.short	(.L_70 - .L_69)
	.align		4
.L_69:
        /*0094*/ 	.word	index@(_ZN3cub18CUB_300001_SM_10006detail4scan20DeviceScanInitKernelINS0_13ScanTileStateIiLb1EEEEEvT_i)
        /*0098*/ 	.word	0x00000008


	//----- nvinfo : EIATTR_FRAME_SIZE
	.align		4
.L_70:
        /*009c*/ 	.byte	0x04, 0x11
        /*009e*/ 	.short	(.L_72 - .L_71)
	.align		4
.L_71:
        /*00a0*/ 	.word	index@(_ZN3cub18CUB_300001_SM_10006detail4scan20DeviceScanInitKernelINS0_13ScanTileStateIiLb1EEEEEvT_i)
        /*00a4*/ 	.word	0x00000000


	//----- nvinfo : EIATTR_REGCOUNT
	.align		4
.L_72:
        /*00a8*/ 	.byte	0x04, 0x2f
        /*00aa*/ 	.short	(.L_74 - .L_73)
	.align		4
.L_73:
        /*00ac*/ 	.word	index@(_ZN3cub18CUB_300001_SM_10006detail4scan16DeviceScanKernelINS2_10policy_hubIiiijN4cuda3std3__44plusIvEEE10Policy1000EN6thrust24THRUST_300001_SM_1000_NS10device_ptrIKiEENSE_IiEENS0_13ScanTileStateIiLb1EEES9_NS0_8NullTypeEjiLb0ESK_EEvT0_T1_T2_iT3_T4_T5_)
        /*00b0*/ 	.word	0x00000038


	//----- nvinfo : EIATTR_FRAME_SIZE
	.align		4
.L_74:
        /*00b4*/ 	.byte	0x04, 0x11
        /*00b6*/ 	.short	(.L_76 - .L_75)
	.align		4
.L_75:
        /*00b8*/ 	.word	index@(_ZN3cub18CUB_300001_SM_10006detail4scan16DeviceScanKernelINS2_10policy_hubIiiijN4cuda3std3__44plusIvEEE10Policy1000EN6thrust24THRUST_300001_SM_1000_NS10device_ptrIKiEENSE_IiEENS0_13ScanTileStateIiLb1EEES9_NS0_8NullTypeEjiLb0ESK_EEvT0_T1_T2_iT3_T4_T5_)
        /*00bc*/ 	.word	0x00000000


	//----- nvinfo : EIATTR_REGCOUNT
	.align		4
.L_76:
        /*00c0*/ 	.byte	0x04, 0x2f
        /*00c2*/ 	.short	(.L_78 - .L_77)
	.align		4
.L_77:
        /*00c4*/ 	.word	index@(_ZN3cub18CUB_300001_SM_10006detail4scan16DeviceScanKernelINS2_10policy_hubIiiimN4cuda3std3__44plusIvEEE10Policy1000EN6thrust24THRUST_300001_SM_1000_NS10device_ptrIKiEENSE_IiEENS0_13ScanTileStateIiLb1EEES9_NS0_8NullTypeEmiLb0ESK_EEvT0_T1_T2_iT3_T4_T5_)
        /*00c8*/ 	.word	0x00000030


	//----- nvinfo : EIATTR_FRAME_SIZE
	.align		4
.L_78:
        /*00cc*/ 	.byte	0x04, 0x11
        /*00ce*/ 	.short	(.L_80 - .L_79)
	.align		4
.L_79:
        /*00d0*/ 	.word	index@(_ZN3cub18CUB_300001_SM_10006detail4scan16DeviceScanKernelINS2_10policy_hubIiiimN4cuda3std3__44plusIvEEE10Policy1000EN6thrust24THRUST_300001_SM_1000_NS10device_ptrIKiEENSE_IiEENS0_13ScanTileStateIiLb1EEES9_NS0_8NullTypeEmiLb0ESK_EEvT0_T1_T2_iT3_T4_T5_)
        /*00d4*/ 	.word	0x00000000


	//----- nvinfo : EIATTR_MIN_STACK_SIZE
	.align		4
.L_80:
        /*00d8*/ 	.byte	0x04, 0x12
        /*00da*/ 	.short	(.L_82 - .L_81)
	.align		4
.L_81:
        /*00dc*/ 	.word	index@(_Z30count_tokens_per_expert_kernelPKiPii)
        /*00e0*/ 	.word	0x00000000


	//----- nvinfo : EIATTR_MIN_STACK_SIZE
	.align		4
.L_82:
        /*00e4*/ 	.byte	0x04, 0x12
        /*00e6*/ 	.short	(.L_84 - .L_83)
	.align		4
.L_83:
        /*00e8*/ 	.word	index@(_ZN3cub18CUB_300001_SM_10006detail4scan16DeviceScanKernelINS2_10policy_hubIiiimN4cuda3std3__44plusIvEEE10Policy1000EN6thrust24THRUST_300001_SM_1000_NS10device_ptrIKiEENSE_IiEENS0_13ScanTileStateIiLb1EEES9_NS0_8NullTypeEmiLb0ESK_EEvT0_T1_T2_iT3_T4_T5_)
        /*00ec*/ 	.word	0x00000000


	//----- nvinfo : EIATTR_MIN_STACK_SIZE
	.align		4
.L_84:
        /*00f0*/ 	.byte	0x04, 0x12
        /*00f2*/ 	.short	(.L_86 - .L_85)
	.align		4
.L_85:
        /*00f4*/ 	.word	index@(_ZN3cub18CUB_300001_SM_10006detail4scan16DeviceScanKernelINS2_10policy_hubIiiijN4cuda3std3__44plusIvEEE10Policy1000EN6thrust24THRUST_300001_SM_1000_NS10device_ptrIKiEENSE_IiEENS0_13ScanTileStateIiLb1EEES9_NS0_8NullTypeEjiLb0ESK_EEvT0_T1_T2_iT3_T4_T5_)
        /*00f8*/ 	.word	0x00000000


	//----- nvinfo : EIATTR_MIN_STACK_SIZE
	.align		4
.L_86:
        /*00fc*/ 	.byte	0x04, 0x12
        /*00fe*/ 	.short	(.L_88 - .L_87)
	.align		4
.L_87:
        /*0100*/ 	.word	index@(_ZN3cub18CUB_300001_SM_10006detail4scan20DeviceScanInitKernelINS0_13ScanTileStateIiLb1EEEEEvT_i)
        /*0104*/ 	.word	0x00000000


	//----- nvinfo : EIATTR_MIN_STACK_SIZE
	.align		4
.L_88:
        /*0108*/ 	.byte	0x04, 0x12
        /*010a*/ 	.short	(.L_90 - .L_89)
	.align		4
.L_89:
        /*010c*/ 	.word	index@(_ZN3cub18CUB_300001_SM_10006detail11EmptyKernelIvEEvv)
        /*0110*/ 	.word	0x00000000


	//----- nvinfo : EIATTR_MIN_STACK_SIZE
	.align		4
.L_90:
        /*0114*/ 	.byte	0x04, 0x12
        /*0116*/ 	.short	(.L_92 - .L_91)
	.align		4
.L_91:
        /*0118*/ 	.word	index@(_Z45blockwise_fp8_moe_gemm_wmma_transposed_kernelI13__nv_bfloat16EvPKT_PK13__nv_fp8_e4m3PKfPKiSA_S8_PS1_iiiiiiiii)
        /*011c*/ 	.word	0x00000000


	//----- nvinfo : EIATTR_MIN_STACK_SIZE
	.align		4
.L_92:
        /*0120*/ 	.byte	0x04, 0x12
        /*0122*/ 	.short	(.L_94 - .L_93)
	.align		4
.L_93:
        /*0124*/ 	.word	index@(_Z45blockwise_fp8_moe_gemm_wmma_transposed_kernelI6__halfEvPKT_PK13__nv_fp8_e4m3PKfPKiSA_S8_PS1_iiiiiiiii)
        /*0128*/ 	.word	0x00000000


	//----- nvinfo : EIATTR_MIN_STACK_SIZE
	.align		4
.L_94:
        /*012c*/ 	.byte	0x04, 0x12
        /*012e*/ 	.short	(.L_96 - .L_95)
	.align		4
.L_95:
        /*0130*/ 	.word	index@(_Z34blockwise_fp8_moe_gemm_wmma_kernelI13__nv_bfloat16EvPKT_PK13__nv_fp8_e4m3PKfPKiSA_S8_PS1_iiiiiiiii)
        /*0134*/ 	.word	0x00000000


	//----- nvinfo : EIATTR_MIN_STACK_SIZE
	.align		4
.L_96:
        /*0138*/ 	.byte	0x04, 0x12
        /*013a*/ 	.short	(.L_98 - .L_97)
	.align		4
.L_97:
        /*013c*/ 	.word	index@(_Z34blockwise_fp8_moe_gemm_wmma_kernelI6__halfEvPKT_PK13__nv_fp8_e4m3PKfPKiSA_S8_PS1_iiiiiiiii)
        /*0140*/ 	.word	0x00000000
.L_98:


//--------------------- .nv.compat                --------------------------
	.section	.nv.compat,"",@"SHT_CUDA_COMPAT_INFO"
	.align	4
        /*0000*/ 	.byte	0x02, 0x09, 0x00, 0x00, 0x02, 0x02, 0x02, 0x00, 0x02, 0x05, 0x05, 0x00, 0x03, 0x07, 0x01, 0x01
        /*0010*/ 	.byte	0x02, 0x03, 0x00, 0x00, 0x02, 0x06, 0x01, 0x00, 0x04, 0x0b, 0x08, 0x00, 0x09, 0x00, 0x00, 0x00
        /*0020*/ 	.byte	0x00, 0x00, 0x00, 0x00


//--------------------- .nv.info._ZN3cub18CUB_300001_SM_10006detail4scan16DeviceScanKernelINS2_10policy_hubIiiimN4cuda3std3__44plusIvEEE10Policy1000EN6thrust24THRUST_300001_SM_1000_NS10device_ptrIKiEENSE_IiEENS0_13ScanTileStateIiLb1EEES9_NS0_8NullTypeEmiLb0ESK_EEvT0_T1_T2_iT3_T4_T5_ --------------------------
	.section	.nv.info._ZN3cub18CUB_300001_SM_10006detail4scan16DeviceScanKernelINS2_10policy_hubIiiimN4cuda3std3__44plusIvEEE10Policy1000EN6thrust24THRUST_300001_SM_1000_NS10device_ptrIKiEENSE_IiEENS0_13ScanTileStateIiLb1EEES9_NS0_8NullTypeEmiLb0ESK_EEvT0_T1_T2_iT3_T4_T5_,"",@"SHT_CUDA_INFO"
	.sectionflags	@""
	.align	4


	//----- nvinfo : EIATTR_CUDA_API_VERSION
	.align		4
        /*0000*/ 	.byte	0x04, 0x37
        /*0002*/ 	.short	(.L_100 - .L_99)
.L_99:
        /*0004*/ 	.word	0x00000082


	//----- nvinfo : EIATTR_KPARAM_INFO
	.align		4
.L_100:
        /*0008*/ 	.byte	0x04, 0x17
        /*000a*/ 	.short	(.L_102 - .L_101)
.L_101:
        /*000c*/ 	.word	0x00000000
        /*0010*/ 	.short	0x0006
        /*0012*/ 	.short	0x0020
        /*0014*/ 	.byte	0x00, 0xf0, 0x21, 0x00


	//----- nvinfo : EIATTR_KPARAM_INFO
	.align		4
.L_102:
        /*0018*/ 	.byte	0x04, 0x17
        /*001a*/ 	.short	(.L_104 - .L_103)
.L_103:
        /*001c*/ 	.word	0x00000000
        /*0020*/ 	.short	0x0005
        /*0022*/ 	.short	0x001d
        /*0024*/ 	.byte	0x00, 0xf0, 0x05, 0x00


	//----- nvinfo : EIATTR_KPARAM_INFO
	.align		4
.L_104:
        /*0028*/ 	.byte	0x04, 0x17
        /*002a*/ 	.short	(.L_106 - .L_105)
.L_105:
        /*002c*/ 	.word	0x00000000
        /*0030*/ 	.short	0x0004
        /*0032*/ 	.short	0x001c
        /*0034*/ 	.byte	0x00, 0xf0, 0x05, 0x00


	//----- nvinfo : EIATTR_KPARAM_INFO
	.align		4
.L_106:
        /*0038*/ 	.byte	0x04, 0x17
        /*003a*/ 	.short	(.L_108 - .L_107)
.L_107:
        /*003c*/ 	.word	0x00000000
        /*0040*/ 	.short	0x0003
        /*0042*/ 	.short	0x0018
        /*0044*/ 	.byte	0x00, 0xf0, 0x11, 0x00


	//----- nvinfo : EIATTR_KPARAM_INFO
	.align		4
.L_108:
        /*0048*/ 	.byte	0x04, 0x17
        /*004a*/ 	.short	(.L_110 - .L_109)
.L_109:
        /*004c*/ 	.word	0x00000000
        /*0050*/ 	.short	0x0002
        /*0052*/ 	.short	0x0010
        /*0054*/ 	.byte	0x00, 0xf0, 0x21, 0x00


	//----- nvinfo : EIATTR_KPARAM_INFO
	.align		4
.L_110:
        /*0058*/ 	.byte	0x04, 0x17
        /*005a*/ 	.short	(.L_112 - .L_111)
.L_111:
        /*005c*/ 	.word	0x00000000
        /*0060*/ 	.short	0x0001
        /*0062*/ 	.short	0x0008
        /*0064*/ 	.byte	0x00, 0xf0, 0x21, 0x00


	//----- nvinfo : EIATTR_KPARAM_INFO
	.align		4
.L_112:
        /*0068*/ 	.byte	0x04, 0x17
        /*006a*/ 	.short	(.L_114 - .L_113)
.L_113:
        /*006c*/ 	.word	0x00000000
        /*0070*/ 	.short	0x0000
        /*0072*/ 	.short	0x0000
        /*0074*/ 	.byte	0x00, 0xf0, 0x21, 0x00


	//----- nvinfo : EIATTR_SPARSE_MMA_MASK
	.align		4
.L_114:
        /*0078*/ 	.byte	0x03, 0x50
        /*007a*/ 	.short	0x0000


	//----- nvinfo : EIATTR_MAXREG_COUNT
	.align		4
        /*007c*/ 	.byte	0x03, 0x1b
        /*007e*/ 	.short	0x0080


	//----- nvinfo : EIATTR_NUM_BARRIERS
	.align		4
        /*0080*/ 	.byte	0x02, 0x4c
        /*0082*/ 	.byte	0x01
	.zero		1


	//----- nvinfo : EIATTR_MERCURY_ISA_VERSION
	.align		4
        /*0084*/ 	.byte	0x03, 0x5f
        /*0086*/ 	.short	0x0101


	//----- nvinfo : EIATTR_COOP_GROUP_MASK_REGIDS
	.align		4
        /*0088*/ 	.byte	0x04, 0x29
        /*008a*/ 	.short	(.L_116 - .L_115)


	//   ....[0]....
.L_115:
        /*008c*/ 	.word	0xffffffff


	//   ....[1]....
        /*0090*/ 	.word	0xffffffff


	//   ....[2]....
        /*0094*/ 	.word	0xffffffff


	//   ....[3]....
        /*0098*/ 	.word	0xffffffff


	//   ....[4]....
        /*009c*/ 	.word	0xffffffff


	//   ....[5]....
        /*00a0*/ 	.word	0xffffffff


	//   ....[6]....
        /*00a4*/ 	.word	0xffffffff


	//   ....[7]....
        /*00a8*/ 	.word	0xffffffff


	//   ....[8]....
        /*00ac*/ 	.word	0xffffffff


	//   ....[9]....
        /*00b0*/ 	.word	0xffffffff


	//   ....[10]....
        /*00b4*/ 	.word	0xffffffff


	//   ....[11]....
        /*00b8*/ 	.word	0xffffffff


	//   ....[12]....
        /*00bc*/ 	.word	0xffffffff


	//   ....[13]....
        /*00c0*/ 	.word	0xffffffff


	//   ....[14]....
        /*00c4*/ 	.word	0xffffffff


	//   ....[15]....
        /*00c8*/ 	.word	0xffffffff


	//   ....[16]....
        /*00cc*/ 	.word	0xffffffff


	//   ....[17]....
        /*00d0*/ 	.word	0xffffffff


	//   ....[18]....
        /*00d4*/ 	.word	0xffffffff


	//   ....[19]....
        /*00d8*/ 	.word	0xffffffff


	//   ....[20]....
        /*00dc*/ 	.word	0xffffffff


	//   ....[21]....
        /*00e0*/ 	.word	0xffffffff


	//   ....[22]....
        /*00e4*/ 	.word	0xffffffff


	//   ....[23]....
        /*00e8*/ 	.word	0xffffffff


	//   ....[24]....
        /*00ec*/ 	.word	0xffffffff


	//   ....[25]....
        /*00f0*/ 	.word	0xffffffff


	//   ....[26]....
        /*00f4*/ 	.word	0xffffffff


	//   ....[27]....
        /*00f8*/ 	.word	0xffffffff


	//   ....[28]....
        /*00fc*/ 	.word	0xffffffff


	//   ....[29]....
        /*0100*/ 	.word	0xffffffff


	//   ....[30]....
        /*0104*/ 	.word	0xffffffff


	//   ....[31]....
        /*0108*/ 	.word	0xffffffff


	//   ....[32]....
        /*010c*/ 	.word	0xffffffff


	//   ....[33]....
        /*0110*/ 	.word	0xffffffff


	//   ....[34]....
        /*0114*/ 	.word	0xffffffff


	//   ....[35]....
        /*0118*/ 	.word	0xffffffff


	//   ....[36]....
        /*011c*/ 	.word	0xffffffff


	//   ....[37]....
        /*0120*/ 	.word	0xffffffff


	//   ....[38]....
        /*0124*/ 	.word	0xffffffff


	//   ....[39]....
        /*0128*/ 	.word	0xffffffff


	//   ....[40]....
        /*012c*/ 	.word	0xffffffff


	//   ....[41]....
        /*0130*/ 	.word	0xffffffff


	//   ....[42]....
        /*0134*/ 	.word	0xffffffff


	//   ....[43]....
        /*0138*/ 	.word	0xffffffff


	//   ....[44]....
        /*013c*/ 	.word	0xffffffff


	//   ....[45]....
        /*0140*/ 	.word	0xffffffff


	//   ....[46]....
        /*0144*/ 	.word	0xffffffff


	//   ....[47]....
        /*0148*/ 	.word	0xffffffff


	//   ....[48]....
        /*014c*/ 	.word	0xffffffff


	//   ....[49]....
        /*0150*/ 	.word	0xffffffff


	//   ....[50]....
        /*0154*/ 	.word	0xffffffff


	//   ....[51]....
        /*0158*/ 	.word	0xffffffff


	//   ....[52]....
        /*015c*/ 	.word	0xffffffff


	//   ....[53]....
        /*0160*/ 	.word	0xffffffff


	//   ....[54]....
        /*0164*/ 	.word	0xffffffff


	//   ....[55]....
        /*0168*/ 	.word	0xffffffff


	//   ....[56]....
        /*016c*/ 	.word	0xffffffff


	//   ....[57]....
        /*0170*/ 	.word	0xffffffff


	//   ....[58]....
        /*0174*/ 	.word	0xffffffff


	//   ....[59]....
        /*0178*/ 	.word	0xffffffff


	//   ....[60]....
        /*017c*/ 	.word	0x05000008


	//   ....[61]....
        /*0180*/ 	.word	0x05000008


	//   ....[62]....
        /*0184*/ 	.word	0x05000008


	//   ....[63]....
        /*0188*/ 	.word	0x05000008


	//   ....[64]....
        /*018c*/ 	.word	0x05000008


	//   ....[65]....
        /*0190*/ 	.word	0x05000008


	//   ....[66]....
        /*0194*/ 	.word	0x05000008


	//   ....[67]....
        /*0198*/ 	.word	0x05000008


	//   ....[68]....
        /*019c*/ 	.word	0x05000008


	//   ....[69]....
        /*01a0*/ 	.word	0x05000008


	//   ....[70]....
        /*01a4*/ 	.word	0x05000008


	//   ....[71]....
        /*01a8*/ 	.word	0x05000008


	//   ....[72]....
        /*01ac*/ 	.word	0x05000008


	//   ....[73]....
        /*01b0*/ 	.word	0x05000008


	//   ....[74]....
        /*01b4*/ 	.word	0x05000008


	//   ....[75]....
        /*01b8*/ 	.word	0x05000008


	//   ....[76]....
        /*01bc*/ 	.word	0x05000008


	//   ....[77]....
        /*01c0*/ 	.word	0x05000008


	//   ....[78]....
        /*01c4*/ 	.word	0x05000008


	//   ....[79]....
        /*01c8*/ 	.word	0x05000008


	//   ....[80]....
        /*01cc*/ 	.word	0x05000008


	//   ....[81]....
        /*01d0*/ 	.word	0x05000008


	//   ....[82]....
        /*01d4*/ 	.word	0x05000008


	//   ....[83]....
        /*01d8*/ 	.word	0x05000008


	//   ....[84]....
        /*01dc*/ 	.word	0x05000008


	//   ....[85]....
        /*01e0*/ 	.word	0x05000008


	//   ....[86]....
        /*01e4*/ 	.word	0x05000008


	//   ....[87]....
        /*01e8*/ 	.word	0x05000008


	//   ....[88]....
        /*01ec*/ 	.word	0x05000008


	//   ....[89]....
        /*01f0*/ 	.word	0x05000008


	//   ....[90]....
        /*01f4*/ 	.word	0x05000008


	//   ....[91]....
        /*01f8*/ 	.word	0x05000008


	//   ....[92]....
        /*01fc*/ 	.word	0x05000008


	//   ....[93]....
        /*0200*/ 	.word	0x05000008


	//   ....[94]....
        /*0204*/ 	.word	0x05000008


	//   ....[95]....
        /*0208*/ 	.word	0x05000008


	//----- nvinfo : EIATTR_COOP_GROUP_INSTR_OFFSETS
	.align		4
.L_116:
        /*020c*/ 	.byte	0x04, 0x28
        /*020e*/ 	.short	(.L_118 - .L_117)


	//   ....[0]....
.L_117:
        /*0210*/ 	.word	0x00000470


	//   ....[1]....
        /*0214*/ 	.word	0x000006a0


	//   ....[2]....
        /*0218*/ 	.word	0x000006c0


	//   ....[3]....
        /*021c*/ 	.word	0x000006e0


	//   ....[4]....
        /*0220*/ 	.word	0x00000700


	//   ....[5]....
        /*0224*/ 	.word	0x00000720


	//   ....[6]....
        /*0228*/ 	.word	0x00000b20


	//   ....[7]....
        /*022c*/ 	.word	0x00000b40


	//   ....[8]....
        /*0230*/ 	.word	0x00000b60


	//   ....[9]....
        /*0234*/ 	.word	0x00000b80


	//   ....[10]....
        /*0238*/ 	.word	0x00000ba0


	//   ....[11]....
        /*023c*/ 	.word	0x00000fa0


	//   ....[12]....
        /*0240*/ 	.word	0x00001030


	//   ....[13]....
        /*0244*/ 	.word	0x00001090


	//   ....[14]....
        /*0248*/ 	.word	0x00001130


	//   ....[15]....
        /*024c*/ 	.word	0x00001190


	//   ....[16]....
        /*0250*/ 	.word	0x000011d0


	//   ....[17]....
        /*0254*/ 	.word	0x00001220


	//   ....[18]....
        /*0258*/ 	.word	0x00001270


	//   ....[19]....
        /*025c*/ 	.word	0x00001280


	//   ....[20]....
        /*0260*/ 	.word	0x00001360


	//   ....[21]....
        /*0264*/ 	.word	0x000013f0


	//   ....[22]....
        /*0268*/ 	.word	0x00001440


	//   ....[23]....
        /*026c*/ 	.word	0x000014a0


	//   ....[24]....
        /*0270*/ 	.word	0x00001500


	//   ....[25]....
        /*0274*/ 	.word	0x00001540


	//   ....[26]....
        /*0278*/ 	.word	0x00001580


	//   ....[27]....
        /*027c*/ 	.word	0x000015c0


	//   ....[28]....
        /*0280*/ 	.word	0x000015d0


	//   ....[29]....
        /*0284*/ 	.word	0x00001a50


	//   ....[30]....
        /*0288*/ 	.word	0x00002410


	//   ....[31]....
        /*028c*/ 	.word	0x00002640


	//   ....[32]....
        /*0290*/ 	.word	0x00002660


	//   ....[33]....
        /*0294*/ 	.word	0x00002680


	//   ....[34]....
        /*0298*/ 	.word	0x000026a0


	//   ....[35]....
        /*029c*/ 	.word	0x000026c0


	//   ....[36]....
        /*02a0*/ 	.word	0x00002a50


	//   ....[37]....
        /*02a4*/ 	.word	0x00002a70


	//   ....[38]....
        /*02a8*/ 	.word	0x00002a90


	//   ....[39]....
        /*02ac*/ 	.word	0x00002ab0


	//   ....[40]....
        /*02b0*/ 	.word	0x00002ad0


	//   ....[41]....
        /*02b4*/ 	.word	0x00002ed0


	//   ....[42]....
        /*02b8*/ 	.word	0x00002f60


	//   ....[43]....
        /*02bc*/ 	.word	0x00002fc0


	//   ....[44]....
        /*02c0*/ 	.word	0x00003030


	//   ....[45]....
        /*02c4*/ 	.word	0x00003090


	//   ....[46]....
        /*02c8*/ 	.word	0x000030f0


	//   ....[47]....
        /*02cc*/ 	.word	0x00003140


	//   ....[48]....
        /*02d0*/ 	.word	0x000031a0


	//   ....[49]....
        /*02d4*/ 	.word	0x000031b0


	//   ....[50]....
        /*02d8*/ 	.word	0x00003290


	//   ....[51]....
        /*02dc*/ 	.word	0x00003320


	//   ....[52]....
        /*02e0*/ 	.word	0x00003370


	//   ....[53]....
        /*02e4*/ 	.word	0x000033e0


	//   ....[54]....
        /*02e8*/ 	.word	0x00003440


	//   ....[55]....
        /*02ec*/ 	.word	0x00003490


	//   ....[56]....
        /*02f0*/ 	.word	0x000034f0


	//   ....[57]....
        /*02f4*/ 	.word	0x00003530


	//   ....[58]....
        /*02f8*/ 	.word	0x00003540


	//   ....[59]....
        /*02fc*/ 	.word	0x000039a0


	//   ....[60]....
        /*0300*/ 	.word	0x00003f50


	//   ....[61]....
        /*0304*/ 	.word	0x00003fd0


	//   ....[62]....
        /*0308*/ 	.word	0x00004070


	//   ....[63]....
        /*030c*/ 	.word	0x00004160


	//   ....[64]....
        /*0310*/ 	.word	0x000041e0


	//   ....[65]....
        /*0314*/ 	.word	0x00004260


	//   ....[66]....
        /*0318*/ 	.word	0x000042e0


	//   ....[67]....
        /*031c*/ 	.word	0x00004360


	//   ....[68]....
        /*0320*/ 	.word	0x00004400


	//   ....[69]....
        /*0324*/ 	.word	0x00004470


	//   ....[70]....
        /*0328*/ 	.word	0x000044f0


	//   ....[71]....
        /*032c*/ 	.word	0x00004570


	//   ....[72]....
        /*0330*/ 	.word	0x00004620


	//   ....[73]....
        /*0334*/ 	.word	0x000046a0


	//   ....[74]....
        /*0338*/ 	.word	0x00004710


	//   ....[75]....
        /*033c*/ 	.word	0x00004780


	//   ....[76]....
        /*0340*/ 	.word	0x000047f0


	//   ....[77]....
        /*0344*/ 	.word	0x00004850


	//   ....[78]....
        /*0348*/ 	.word	0x000048c0


	//   ....[79]....
        /*034c*/ 	.word	0x00004940


	//   ....[80]....
        /*0350*/ 	.word	0x000049e0


	//   ....[81]....
        /*0354*/ 	.word	0x00004ab0


	//   ....[82]....
        /*0358*/ 	.word	0x00004b30


	//   ....[83]....
        /*035c*/ 	.word	0x00004bd0


	//   ....[84]....
        /*0360*/ 	.word	0x00004c60


	//   ....[85]....
        /*0364*/ 	.word	0x00004cd0


	//   ....[86]....
        /*0368*/ 	.word	0x00004d70


	//   ....[87]....
        /*036c*/ 	.word	0x00004de0


	//   ....[88]....
        /*0370*/ 	.word	0x00004e60


	//   ....[89]....
        /*0374*/ 	.word	0x00004ee0


	//   ....[90]....
        /*0378*/ 	.word	0x00004f90


	//   ....[91]....
        /*037c*/ 	.word	0x00005030


	//   ....[92]....
        /*0380*/ 	.word	0x000050c0


	//   ....[93]....
        /*0384*/ 	.word	0x00005160


	//   ....[94]....
        /*0388*/ 	.word	0x000051e0


	//   ....[95]....
        /*038c*/ 	.word	0x00005240


	//----- nvinfo : EIATTR_VRC_CTA_INIT_COUNT
	.align		4
.L_118:
        /*0390*/ 	.byte	0x02, 0x4a
	.zero		1
	.zero		1


	//----- nvinfo : EIATTR_EXIT_INSTR_OFFSETS
	.align		4
        /*0394*/ 	.byte	0x04, 0x1c
        /*0396*/ 	.short	(.L_120 - .L_119)


	//   ....[0]....
.L_119:
        /*0398*/ 	.word	0x00001cc0


	//   ....[1]....
        /*039c*/ 	.word	0x00001cf0


	//   ....[2]....
        /*03a0*/ 	.word	0x00003ee0


	//   ....[3]....
        /*03a4*/ 	.word	0x00003f00


	//----- nvinfo : EIATTR_MAX_THREADS
	.align		4
.L_120:
        /*03a8*/ 	.byte	0x04, 0x05
        /*03aa*/ 	.short	(.L_122 - .L_121)
.L_121:
        /*03ac*/ 	.word	0x000001a0
        /*03b0*/ 	.word	0x00000001
        /*03b4*/ 	.word	0x00000001


	//----- nvinfo : EIATTR_CRS_STACK_SIZE
	.align		4
.L_122:
        /*03b8*/ 	.byte	0x04, 0x1e
        /*03ba*/ 	.short	(.L_124 - .L_123)
.L_123:
        /*03bc*/ 	.word	0x00000000


	//----- nvinfo : EIATTR_CBANK_PARAM_SIZE
	.align		4
.L_124:
        /*03c0*/ 	.byte	0x03, 0x19
        /*03c2*/ 	.short	0x0028


	//----- nvinfo : EIATTR_PARAM_CBANK
	.align		4
        /*03c4*/ 	.byte	0x04, 0x0a
        /*03c6*/ 	.short	(.L_126 - .L_125)
	.align		4
.L_125:
        /*03c8*/ 	.word	index@(.nv.constant0._ZN3cub18CUB_300001_SM_10006detail4scan16DeviceScanKernelINS2_10policy_hubIiiimN4cuda3std3__44plusIvEEE10Policy1000EN6thrust24THRUST_300001_SM_1000_NS10device_ptrIKiEENSE_IiEENS0_13ScanTileStateIiLb1EEES9_NS0_8NullTypeEmiLb0ESK_EEvT0_T1_T2_iT3_T4_T5_)
        /*03cc*/ 	.short	0x0380
        /*03ce*/ 	.short	0x0028


	//----- nvinfo : EIATTR_SW_WAR
	.align		4
.L_126:
        /*03d0*/ 	.byte	0x04, 0x36
        /*03d2*/ 	.short	(.L_128 - .L_127)
.L_127:
        /*03d4*/ 	.word	0x00000008
.L_128:


//--------------------- .nv.info._ZN3cub18CUB_300001_SM_10006detail4scan16DeviceScanKernelINS2_10policy_hubIiiijN4cuda3std3__44plusIvEEE10Policy1000EN6thrust24THRUST_300001_SM_1000_NS10device_ptrIKiEENSE_IiEENS0_13ScanTileStateIiLb1EEES9_NS0_8NullTypeEjiLb0ESK_EEvT0_T1_T2_iT3_T4_T5_ --------------------------
	.section	.nv.info._ZN3cub18CUB_300001_SM_10006detail4scan16DeviceScanKernelINS2_10policy_hubIiiijN4cuda3std3__44plusIvEEE10Policy1000EN6thrust24THRUST_300001_SM_1000_NS10device_ptrIKiEENSE_IiEENS0_13ScanTileStateIiLb1EEES9_NS0_8NullTypeEjiLb0ESK_EEvT0_T1_T2_iT3_T4_T5_,"",@"SHT_CUDA_INFO"
	.sectionflags	@""
	.align	4


	//----- nvinfo : EIATTR_CUDA_API_VERSION
	.align		4
        /*0000*/ 	.byte	0x04, 0x37
        /*0002*/ 	.short	(.L_130 - .L_129)
.L_129:
        /*0004*/ 	.word	0x00000082


	//----- nvinfo : EIATTR_KPARAM_INFO
	.align		4
.L_130:
        /*0008*/ 	.byte	0x04, 0x17
        /*000a*/ 	.short	(.L_132 - .L_131)
.L_131:
        /*000c*/ 	.word	0x00000000
        /*0010*/ 	.short	0x0006
        /*0012*/ 	.short	0x0020
        /*0014*/ 	.byte	0x00, 0xf0, 0x11, 0x00


	//----- nvinfo : EIATTR_KPARAM_INFO
	.align		4
.L_132:
        /*0018*/ 	.byte	0x04, 0x17
        /*001a*/ 	.short	(.L_134 - .L_133)
.L_133:
        /*001c*/ 	.word	0x00000000
        /*0020*/ 	.short	0x0005
        /*0022*/ 	.short	0x001d
        /*0024*/ 	.byte	0x00, 0xf0, 0x05, 0x00


	//----- nvinfo : EIATTR_KPARAM_INFO
	.align		4
.L_134:
        /*0028*/ 	.byte	0x04, 0x17
        /*002a*/ 	.short	(.L_136 - .L_135)
.L_135:
        /*002c*/ 	.word	0x00000000
        /*0030*/ 	.short	0x0004
        /*0032*/ 	.short	0x001c
        /*0034*/ 	.byte	0x00, 0xf0, 0x05, 0x00


	//----- nvinfo : EIATTR_KPARAM_INFO
	.align		4
.L_136:
        /*0038*/ 	.byte	0x04, 0x17
        /*003a*/ 	.short	(.L_138 - .L_137)
.L_137:
        /*003c*/ 	.word	0x00000000
        /*0040*/ 	.short	0x0003
        /*0042*/ 	.short	0x0018
        /*0044*/ 	.byte	0x00, 0xf0, 0x11, 0x00


	//----- nvinfo : EIATTR_KPARAM_INFO
	.align		4
.L_138:
        /*0048*/ 	.byte	0x04, 0x17
        /*004a*/ 	.short	(.L_140 - .L_139)
.L_139:
        /*004c*/ 	.word	0x00000000
        /*0050*/ 	.short	0x0002
        /*0052*/ 	.short	0x0010
        /*0054*/ 	.byte	0x00, 0xf0, 0x21, 0x00


	//----- nvinfo : EIATTR_KPARAM_INFO
	.align		4
.L_140:
        /*0058*/ 	.byte	0x04, 0x17
        /*005a*/ 	.short	(.L_142 - .L_141)
.L_141:
        /*005c*/ 	.word	0x00000000
        /*0060*/ 	.short	0x0001
        /*0062*/ 	.short	0x0008
        /*0064*/ 	.byte	0x00, 0xf0, 0x21, 0x00


	//----- nvinfo : EIATTR_KPARAM_INFO
	.align		4
.L_142:
        /*0068*/ 	.byte	0x04, 0x17
        /*006a*/ 	.short	(.L_144 - .L_143)
.L_143:
        /*006c*/ 	.word	0x00000000
        /*0070*/ 	.short	0x0000
        /*0072*/ 	.short	0x0000
        /*0074*/ 	.byte	0x00, 0xf0, 0x21, 0x00


	//----- nvinfo : EIATTR_SPARSE_MMA_MASK
	.align		4
.L_144:
        /*0078*/ 	.byte	0x03, 0x50
        /*007a*/ 	.short	0x0000


	//----- nvinfo : EIATTR_MAXREG_COUNT
	.align		4
        /*007c*/ 	.byte	0x03, 0x1b
        /*007e*/ 	.short	0x00a8


	//----- nvinfo : EIATTR_NUM_BARRIERS
	.align		4
        /*0080*/ 	.byte	0x02, 0x4c
        /*0082*/ 	.byte	0x01
	.zero		1


	//----- nvinfo : EIATTR_MERCURY_ISA_VERSION
	.align		4
        /*0084*/ 	.byte	0x03, 0x5f
        /*0086*/ 	.short	0x0101


	//----- nvinfo : EIATTR_UNUSED_LOAD_BYTE_OFFSET
	.align		4
        /*0088*/ 	.byte	0x04, 0x44
        /*008a*/ 	.short	(.L_146 - .L_145)


	//   ....[0]....
.L_145:
        /*008c*/ 	.word	0x00002a20
        /*0090*/ 	.word	0x00000fff


	//----- nvinfo : EIATTR_COOP_GROUP_MASK_REGIDS
	.align		4
.L_146:
        /*0094*/ 	.byte	0x04, 0x29
        /*0096*/ 	.short	(.L_148 - .L_147)


	//   ....[0]....
.L_147:
        /*0098*/ 	.word	0xffffffff


	//   ....[1]....
        /*009c*/ 	.word	0xffffffff


	//   ....[2]....
        /*00a0*/ 	.word	0xffffffff


	//   ....[3]....
        /*00a4*/ 	.word	0xffffffff


	//   ....[4]....
        /*00a8*/ 	.word	0xffffffff


	//   ....[5]....
        /*00ac*/ 	.word	0xffffffff


	//   ....[6]....
        /*00b0*/ 	.word	0xffffffff


	//   ....[7]....
        /*00b4*/ 	.word	0xffffffff


	//   ....[8]....
        /*00b8*/ 	.word	0xffffffff


	//   ....[9]....
        /*00bc*/ 	.word	0xffffffff


	//   ....[10]....
        /*00c0*/ 	.word	0xffffffff


	//   ....[11]....
        /*00c4*/ 	.word	0xffffffff


	//   ....[12]....
        /*00c8*/ 	.word	0xffffffff


	//   ....[13]....
        /*00cc*/ 	.word	0xffffffff


	//   ....[14]....
        /*00d0*/ 	.word	0xffffffff


	//   ....[15]....
        /*00d4*/ 	.word	0xffffffff


	//   ....[16]....
        /*00d8*/ 	.word	0xffffffff


	//   ....[17]....
        /*00dc*/ 	.word	0xffffffff


	//   ....[18]....
        /*00e0*/ 	.word	0xffffffff


	//   ....[19]....
        /*00e4*/ 	.word	0xffffffff


	//   ....[20]....
        /*00e8*/ 	.word	0xffffffff


	//   ....[21]....
        /*00ec*/ 	.word	0xffffffff


	//   ....[22]....
        /*00f0*/ 	.word	0xffffffff


	//   ....[23]....
        /*00f4*/ 	.word	0xffffffff


	//   ....[24]....
        /*00f8*/ 	.word	0xffffffff


	//   ....[25]....
        /*00fc*/ 	.word	0xffffffff


	//   ....[26]....
        /*0100*/ 	.word	0xffffffff


	//   ....[27]....
        /*0104*/ 	.word	0xffffffff


	//   ....[28]....
        /*0108*/ 	.word	0xffffffff


	//   ....[29]....
        /*010c*/ 	.word	0xffffffff


	//   ....[30]....
        /*0110*/ 	.word	0xffffffff


	//   ....[31]....
        /*0114*/ 	.word	0xffffffff


	//   ....[32]....
        /*0118*/ 	.word	0xffffffff


	//   ....[33]....
        /*011c*/ 	.word	0xffffffff


	//   ....[34]....
        /*0120*/ 	.word	0xffffffff


	//   ....[35]....
        /*0124*/ 	.word	0xffffffff


	//   ....[36]....
        /*0128*/ 	.word	0xffffffff


	//   ....[37]....
        /*012c*/ 	.word	0xffffffff


	//   ....[38]....
        /*0130*/ 	.word	0xffffffff


	//   ....[39]....
        /*0134*/ 	.word	0xffffffff


	//   ....[40]....
        /*0138*/ 	.word	0xffffffff


	//   ....[41]....
        /*013c*/ 	.word	0xffffffff


	//   ....[42]....
        /*0140*/ 	.word	0xffffffff


	//   ....[43]....
        /*0144*/ 	.word	0xffffffff


	//   ....[44]....
        /*0148*/ 	.word	0xffffffff


	//   ....[45]....
        /*014c*/ 	.word	0xffffffff


	//   ....[46]....
        /*0150*/ 	.word	0xffffffff


	//   ....[47]....
        /*0154*/ 	.word	0xffffffff


	//   ....[48]....
        /*0158*/ 	.word	0xffffffff


	//   ....[49]....
        /*015c*/ 	.word	0xffffffff


	//   ....[50]....
        /*0160*/ 	.word	0xffffffff


	//   ....[51]....
        /*0164*/ 	.word	0xffffffff


	//   ....[52]....
        /*0168*/ 	.word	0xffffffff


	//   ....[53]....
        /*016c*/ 	.word	0xffffffff


	//   ....[54]....
        /*0170*/ 	.word	0xffffffff


	//   ....[55]....
        /*0174*/ 	.word	0xffffffff


	//   ....[56]....
        /*0178*/ 	.word	0xffffffff


	//   ....[57]....
        /*017c*/ 	.word	0xffffffff


	//   ....[58]....
        /*0180*/ 	.word	0xffffffff


	//   ....[59]....
        /*0184*/ 	.word	0xffffffff


	//   ....[60]....
        /*0188*/ 	.word	0x05000015


	//   ....[61]....
        /*018c*/ 	.word	0x05000015


	//   ....[62]....
        /*0190*/ 	.word	0x05000015


	//   ....[63]....
        /*0194*/ 	.word	0x05000015


	//   ....[64]....
        /*0198*/ 	.word	0x05000015


	//   ....[65]....
        /*019c*/ 	.word	0x05000015


	//   ....[66]....
        /*01a0*/ 	.word	0x05000015


	//   ....[67]....
        /*01a4*/ 	.word	0x05000015


	//   ....[68]....
        /*01a8*/ 	.word	0x05000015


	//   ....[69]....
        /*01ac*/ 	.word	0x05000015


	//   ....[70]....
        /*01b0*/ 	.word	0x05000015


	//   ....[71]....
        /*01b4*/ 	.word	0x05000015


	//   ....[72]....
        /*01b8*/ 	.word	0x05000015


	//   ....[73]....
        /*01bc*/ 	.word	0x05000015


	//   ....[74]....
        /*01c0*/ 	.word	0x05000015


	//   ....[75]....
        /*01c4*/ 	.word	0x05000015


	//   ....[76]....
        /*01c8*/ 	.word	0x05000015


	//   ....[77]....
        /*01cc*/ 	.word	0x05000015


	//   ....[78]....
        /*01d0*/ 	.word	0x05000015


	//   ....[79]....
        /*01d4*/ 	.word	0x05000015


	//   ....[80]....
        /*01d8*/ 	.word	0x05000015


	//   ....[81]....
        /*01dc*/ 	.word	0x05000015


	//   ....[82]....
        /*01e0*/ 	.word	0x05000015


	//   ....[83]....
        /*01e4*/ 	.word	0x05000015


	//   ....[84]....
        /*01e8*/ 	.word	0x05000015


	//   ....[85]....
        /*01ec*/ 	.word	0x05000015


	//   ....[86]....
        /*01f0*/ 	.word	0x05000015


	//   ....[87]....
        /*01f4*/ 	.word	0x05000015


	//   ....[88]....
        /*01f8*/ 	.word	0x05000015


	//   ....[89]....
        /*01fc*/ 	.word	0x05000015


	//   ....[90]....
        /*0200*/ 	.word	0x05000015


	//   ....[91]....
        /*0204*/ 	.word	0x05000015


	//   ....[92]....
        /*0208*/ 	.word	0x05000015


	//   ....[93]....
        /*020c*/ 	.word	0x05000015


	//   ....[94]....
        /*0210*/ 	.word	0x05000015


	//   ....[95]....
        /*0214*/ 	.word	0x05000015


	//----- nvinfo : EIATTR_COOP_GROUP_INSTR_OFFSETS
	.align		4
.L_148:
        /*0218*/ 	.byte	0x04, 0x28
        /*021a*/ 	.short	(.L_150 - .L_149)


	//   ....[0]....
.L_149:
        /*021c*/ 	.word	0x000004b0


	//   ....[1]....
        /*0220*/ 	.word	0x00000680


	//   ....[2]....
        /*0224*/ 	.word	0x000006a0


	//   ....[3]....
        /*0228*/ 	.word	0x000006c0


	//   ....[4]....
        /*022c*/ 	.word	0x000006e0


	//   ....[5]....
        /*0230*/ 	.word	0x00000700


	//   ....[6]....
        /*0234*/ 	.word	0x00000ae0


	//   ....[7]....
        /*0238*/ 	.word	0x00000b00


	//   ....[8]....
        /*023c*/ 	.word	0x00000b20


	//   ....[9]....
        /*0240*/ 	.word	0x00000b40


	//   ....[10]....
        /*0244*/ 	.word	0x00000b60


	//   ....[11]....
        /*0248*/ 	.word	0x00000f10


	//   ....[12]....
        /*024c*/ 	.word	0x000010e0


	//   ....[13]....
        /*0250*/ 	.word	0x00001140


	//   ....[14]....
        /*0254*/ 	.word	0x000011d0


	//   ....[15]....
        /*0258*/ 	.word	0x00001230


	//   ....[16]....
        /*025c*/ 	.word	0x00001280


	//   ....[17]....
        /*0260*/ 	.word	0x000012e0


	//   ....[18]....
        /*0264*/ 	.word	0x00001320


	//   ....[19]....
        /*0268*/ 	.word	0x00001330


	//   ....[20]....
        /*026c*/ 	.word	0x000013f0


	//   ....[21]....
        /*0270*/ 	.word	0x000015c0


	//   ....[22]....
        /*0274*/ 	.word	0x00001610


	//   ....[23]....
        /*0278*/ 	.word	0x00001670


	//   ....[24]....
        /*027c*/ 	.word	0x000016d0


	//   ....[25]....
        /*0280*/ 	.word	0x00001710


	//   ....[26]....
        /*0284*/ 	.word	0x00001750


	//   ....[27]....
        /*0288*/ 	.word	0x00001790


	//   ....[28]....
        /*028c*/ 	.word	0x000017a0


	//   ....[29]....
        /*0290*/ 	.word	0x00001c60


	//   ....[30]....
        /*0294*/ 	.word	0x00002740


	//   ....[31]....
        /*0298*/ 	.word	0x00002910


	//   ....[32]....
        /*029c*/ 	.word	0x00002930


	//   ....[33]....
        /*02a0*/ 	.word	0x00002950


	//   ....[34]....
        /*02a4*/ 	.word	0x00002970


	//   ....[35]....
        /*02a8*/ 	.word	0x00002990


	//   ....[36]....
        /*02ac*/ 	.word	0x00002d10


	//   ....[37]....
        /*02b0*/ 	.word	0x00002d30


	//   ....[38]....
        /*02b4*/ 	.word	0x00002d50


	//   ....[39]....
        /*02b8*/ 	.word	0x00002d70


	//   ....[40]....
        /*02bc*/ 	.word	0x00002d90


	//   ....[41]....
        /*02c0*/ 	.word	0x00003140


	//   ....[42]....
        /*02c4*/ 	.word	0x00003310


	//   ....[43]....
        /*02c8*/ 	.word	0x00003370


	//   ....[44]....
        /*02cc*/ 	.word	0x000033e0


	//   ....[45]....
        /*02d0*/ 	.word	0x00003430


	//   ....[46]....
        /*02d4*/ 	.word	0x00003480


	//   ....[47]....
        /*02d8*/ 	.word	0x000034c0


	//   ....[48]....
        /*02dc*/ 	.word	0x00003530


	//   ....[49]....
        /*02e0*/ 	.word	0x00003540


	//   ....[50]....
        /*02e4*/ 	.word	0x00003620


	//   ....[51]....
        /*02e8*/ 	.word	0x000037f0


	//   ....[52]....
        /*02ec*/ 	.word	0x00003840


	//   ....[53]....
        /*02f0*/ 	.word	0x000038c0


	//   ....[54]....
        /*02f4*/ 	.word	0x00003910


	//   ....[55]....
        /*02f8*/ 	.word	0x00003960


	//   ....[56]....
        /*02fc*/ 	.word	0x000039c0


	//   ....[57]....
        /*0300*/ 	.word	0x00003a00


	//   ....[58]....
        /*0304*/ 	.word	0x00003a10


	//   ....[59]....
        /*0308*/ 	.word	0x00003eb0


	//   ....[60]....
        /*030c*/ 	.word	0x00004510


	//   ....[61]....
        /*0310*/ 	.word	0x00004590


	//   ....[62]....
        /*0314*/ 	.word	0x00004620


	//   ....[63]....
        /*0318*/ 	.word	0x00004720


	//   ....[64]....
        /*031c*/ 	.word	0x000047a0


	//   ....[65]....
        /*0320*/ 	.word	0x00004840


	//   ....[66]....
        /*0324*/ 	.word	0x000048c0


	//   ....[67]....
        /*0328*/ 	.word	0x00004950


	//   ....[68]....
        /*032c*/ 	.word	0x00004980


	//   ....[69]....
        /*0330*/ 	.word	0x00004a30


	//   ....[70]....
        /*0334*/ 	.word	0x00004ab0


	//   ....[71]....
        /*0338*/ 	.word	0x00004b30


	//   ....[72]....
        /*033c*/ 	.word	0x00004bf0


	//   ....[73]....
        /*0340*/ 	.word	0x00004c80


	//   ....[74]....
        /*0344*/ 	.word	0x00004d00


	//   ....[75]....
        /*0348*/ 	.word	0x00004d80


	//   ....[76]....
        /*034c*/ 	.word	0x00004e00


	//   ....[77]....
        /*0350*/ 	.word	0x00004e60


	//   ....[78]....
        /*0354*/ 	.word	0x00004ed0


	//   ....[79]....
        /*0358*/ 	.word	0x00004f50


	//   ....[80]....
        /*035c*/ 	.word	0x00004fe0


	//   ....[81]....
        /*0360*/ 	.word	0x000050b0


	//   ....[82]....
        /*0364*/ 	.word	0x00005140


	//   ....[83]....
        /*0368*/ 	.word	0x000051d0


	//   ....[84]....
        /*036c*/ 	.word	0x00005260


	//   ....[85]....
        /*0370*/ 	.word	0x00005310


	//   ....[86]....
        /*0374*/ 	.word	0x00005340


	//   ....[87]....
        /*0378*/ 	.word	0x000053f0


	//   ....[88]....
        /*037c*/ 	.word	0x00005470


	//   ....[89]....
        /*0380*/ 	.word	0x000054f0


	//   ....[90]....
        /*0384*/ 	.word	0x000055b0


	//   ....[91]....
        /*0388*/ 	.word	0x00005650


	//   ....[92]....
        /*038c*/ 	.word	0x000056f0


	//   ....[93]....
        /*0390*/ 	.word	0x00005780


	//   ....[94]....
        /*0394*/ 	.word	0x00005800


	//   ....[95]....
        /*0398*/ 	.word	0x00005860


	//----- nvinfo : EIATTR_VRC_CTA_INIT_COUNT
	.align		4
.L_150:
        /*039c*/ 	.byte	0x02, 0x4a
	.zero		1
	.zero		1


	//----- nvinfo : EIATTR_EXIT_INSTR_OFFSETS
	.align		4
        /*03a0*/ 	.byte	0x04, 0x1c
        /*03a2*/ 	.short	(.L_152 - .L_151)


	//   ....[0]....
.L_151:
        /*03a4*/ 	.word	0x00001f30


	//   ....[1]....
        /*03a8*/ 	.word	0x00001f50


	//   ....[2]....
        /*03ac*/ 	.word	0x000044a0


	//   ....[3]....
        /*03b0*/ 	.word	0x000044c0


	//----- nvinfo : EIATTR_MAX_THREADS
	.align		4
.L_152:
        /*03b4*/ 	.byte	0x04, 0x05
        /*03b6*/ 	.short	(.L_154 - .L_153)
.L_153:
        /*03b8*/ 	.word	0x00000180
        /*03bc*/ 	.word	0x00000001
        /*03c0*/ 	.word	0x00000001


	//----- nvinfo : EIATTR_CRS_STACK_SIZE
	.align		4
.L_154:
        /*03c4*/ 	.byte	0x04, 0x1e
        /*03c6*/ 	.short	(.L_156 - .L_155)
.L_155:
        /*03c8*/ 	.word	0x00000000


	//----- nvinfo : EIATTR_CBANK_PARAM_SIZE
	.align		4
.L_156:
        /*03cc*/ 	.byte	0x03, 0x19
        /*03ce*/ 	.short	0x0024


	//----- nvinfo : EIATTR_PARAM_CBANK
	.align		4
        /*03d0*/ 	.byte	0x04, 0x0a
        /*03d2*/ 	.short	(.L_158 - .L_157)
	.align		4
.L_157:
        /*03d4*/ 	.word	index@(.nv.constant0._ZN3cub18CUB_300001_SM_10006detail4scan16DeviceScanKernelINS2_10policy_hubIiiijN4cuda3std3__44plusIvEEE10Policy1000EN6thrust24THRUST_300001_SM_1000_NS10device_ptrIKiEENSE_IiEENS0_13ScanTileStateIiLb1EEES9_NS0_8NullTypeEjiLb0ESK_EEvT0_T1_T2_iT3_T4_T5_)
        /*03d8*/ 	.short	0x0380
        /*03da*/ 	.short	0x0024


	//----- nvinfo : EIATTR_SW_WAR
	.align		4
.L_158:
        /*03dc*/ 	.byte	0x04, 0x36
        /*03de*/ 	.short	(.L_160 - .L_159)
.L_159:
        /*03e0*/ 	.word	0x00000008
.L_160:


//--------------------- .nv.info._ZN3cub18CUB_300001_SM_10006detail4scan20DeviceScanInitKernelINS0_13ScanTileStateIiLb1EEEEEvT_i --------------------------
	.section	.nv.info._ZN3cub18CUB_300001_SM_10006detail4scan20DeviceScanInitKernelINS0_13ScanTileStateIiLb1EEEEEvT_i,"",@"SHT_CUDA_INFO"
	.sectionflags	@""
	.align	4


	//----- nvinfo : EIATTR_CUDA_API_VERSION
	.align		4
        /*0000*/ 	.byte	0x04, 0x37
        /*0002*/ 	.short	(.L_162 - .L_161)
.L_161:
        /*0004*/ 	.word	0x00000082


	//----- nvinfo : EIATTR_KPARAM_INFO
	.align		4
.L_162:
        /*0008*/ 	.byte	0x04, 0x17
        /*000a*/ 	.short	(.L_164 - .L_163)
.L_163:
        /*000c*/ 	.word	0x00000000
        /*0010*/ 	.short	0x0001
        /*0012*/ 	.short	0x0008
        /*0014*/ 	.byte	0x00, 0xf0, 0x11, 0x00


	//----- nvinfo : EIATTR_KPARAM_INFO
	.align		4
.L_164:
        /*0018*/ 	.byte	0x04, 0x17
        /*001a*/ 	.short	(.L_166 - .L_165)
.L_165:
        /*001c*/ 	.word	0x00000000
        /*0020*/ 	.short	0x0000
        /*0022*/ 	.short	0x0000
        /*0024*/ 	.byte	0x00, 0xf0, 0x21, 0x00


	//----- nvinfo : EIATTR_SPARSE_MMA_MASK
	.align		4
.L_166:
        /*0028*/ 	.byte	0x03, 0x50
        /*002a*/ 	.short	0x0000


	//----- nvinfo : EIATTR_MAXREG_COUNT
	.align		4
        /*002c*/ 	.byte	0x03, 0x1b
        /*002e*/ 	.short	0x00ff


	//----- nvinfo : EIATTR_MERCURY_ISA_VERSION
	.align		4
        /*0030*/ 	.byte	0x03, 0x5f
        /*0032*/ 	.short	0x0101


	//----- nvinfo : EIATTR_VRC_CTA_INIT_COUNT
	.align		4
        /*0034*/ 	.byte	0x02, 0x4a
	.zero		1
	.zero		1


	//----- nvinfo : EIATTR_EXIT_INSTR_OFFSETS
	.align		4
        /*0038*/ 	.byte	0x04, 0x1c
        /*003a*/ 	.short	(.L_168 - .L_167)


	//   ....[0]....
.L_167:
        /*003c*/ 	.word	0x000000f0


	//   ....[1]....
        /*0040*/ 	.word	0x00000130


	//----- nvinfo : EIATTR_CBANK_PARAM_SIZE
	.align		4
.L_168:
        /*0044*/ 	.byte	0x03, 0x19
        /*0046*/ 	.short	0x000c


	//----- nvinfo : EIATTR_PARAM_CBANK
	.align		4
        /*0048*/ 	.byte	0x04, 0x0a
        /*004a*/ 	.short	(.L_170 - .L_169)
	.align		4
.L_169:
        /*004c*/ 	.word	index@(.nv.constant0._ZN3cub18CUB_300001_SM_10006detail4scan20DeviceScanInitKernelINS0_13ScanTileStateIiLb1EEEEEvT_i)
        /*0050*/ 	.short	0x0380
        /*0052*/ 	.short	0x000c


	//----- nvinfo : EIATTR_SW_WAR
	.align		4
.L_170:
        /*0054*/ 	.byte	0x04, 0x36
        /*0056*/ 	.short	(.L_172 - .L_171)
.L_171:
        /*0058*/ 	.word	0x00000008
.L_172:


//--------------------- .nv.info._ZN3cub18CUB_300001_SM_10006detail11EmptyKernelIvEEvv --------------------------
	.section	.nv.info._ZN3cub18CUB_300001_SM_10006detail11EmptyKernelIvEEvv,"",@"SHT_CUDA_INFO"
	.sectionflags	@""
	.align	4


	//----- nvinfo : EIATTR_CUDA_API_VERSION
	.align		4
        /*0000*/ 	.byte	0x04, 0x37
        /*0002*/ 	.short	(.L_174 - .L_173)
.L_173:
        /*0004*/ 	.word	0x00000082


	//----- nvinfo : EIATTR_SPARSE_MMA_MASK
	.align		4
.L_174:
        /*0008*/ 	.byte	0x03, 0x50
        /*000a*/ 	.short	0x0000


	//----- nvinfo : EIATTR_MAXREG_COUNT
	.align		4
        /*000c*/ 	.byte	0x03, 0x1b
        /*000e*/ 	.short	0x00ff


	//----- nvinfo : EIATTR_MERCURY_ISA_VERSION
	.align		4
        /*0010*/ 	.byte	0x03, 0x5f
        /*0012*/ 	.short	0x0101


	//----- nvinfo : EIATTR_VRC_CTA_INIT_COUNT
	.align		4
        /*0014*/ 	.byte	0x02, 0x4a
	.zero		1
	.zero		1


	//----- nvinfo : EIATTR_EXIT_INSTR_OFFSETS
	.align		4
        /*0018*/ 	.byte	0x04, 0x1c
        /*001a*/ 	.short	(.L_176 - .L_175)


	//   ....[0]....
.L_175:
        /*001c*/ 	.word	0x00000010


	//----- nvinfo : EIATTR_SW_WAR
	.align		4
.L_176:
        /*0020*/ 	.byte	0x04, 0x36
        /*0022*/ 	.short	(.L_178 - .L_177)
.L_177:
        /*0024*/ 	.word	0x00000008
.L_178:


//--------------------- .nv.info._Z45blockwise_fp8_moe_gemm_wmma_transposed_kernelI13__nv_bfloat16EvPKT_PK13__nv_fp8_e4m3PKfPKiSA_S8_PS1_iiiiiiiii --------------------------
	.section	.nv.info._Z45blockwise_fp8_moe_gemm_wmma_transposed_kernelI13__nv_bfloat16EvPKT_PK13__nv_fp8_e4m3PKfPKiSA_S8_PS1_iiiiiiiii,"",@"SHT_CUDA_INFO"
	.sectionflags	@""
	.align	4


	//----- nvinfo : EIATTR_CUDA_API_VERSION
	.align		4
        /*0000*/ 	.byte	0x04, 0x37
        /*0002*/ 	.short	(.L_180 - .L_179)
.L_179:
        /*0004*/ 	.word	0x00000082


	//----- nvinfo : EIATTR_KPARAM_INFO
	.align		4
.L_180:
        /*0008*/ 	.byte	0x04, 0x17
        /*000a*/ 	.short	(.L_182 - .L_181)
.L_181:
        /*000c*/ 	.word	0x00000000
        /*0010*/ 	.short	0x000f
        /*0012*/ 	.short	0x0058
        /*0014*/ 	.byte	0x00, 0xf0, 0x11, 0x00


	//----- nvinfo : EIATTR_KPARAM_INFO
	.align		4
.L_182:
        /*0018*/ 	.byte	0x04, 0x17
        /*001a*/ 	.short	(.L_184 - .L_183)
.L_183:
        /*001c*/ 	.word	0x00000000
        /*0020*/ 	.short	0x000e
        /*0022*/ 	.short	0x0054
        /*0024*/ 	.byte	0x00, 0xf0, 0x11, 0x00


	//----- nvinfo : EIATTR_KPARAM_INFO
	.align		4
.L_184:
        /*0028*/ 	.byte	0x04, 0x17
        /*002a*/ 	.short	(.L_186 - .L_185)
.L_185:
        /*002c*/ 	.word	0x00000000
        /*0030*/ 	.short	0x000d
        /*0032*/ 	.short	0x0050
        /*0034*/ 	.byte	0x00, 0xf0, 0x11, 0x00


	//----- nvinfo : EIATTR_KPARAM_INFO
	.align		4
.L_186:
        /*0038*/ 	.byte	0x04, 0x17
        /*003a*/ 	.short	(.L_188 - .L_187)
.L_187:
        /*003c*/ 	.word	0x00000000
        /*0040*/ 	.short	0x000c
        /*0042*/ 	.short	0x004c
        /*0044*/ 	.byte	0x00, 0xf0, 0x11, 0x00


	//----- nvinfo : EIATTR_KPARAM_INFO
	.align		4
.L_188:
        /*0048*/ 	.byte	0x04, 0x17
        /*004a*/ 	.short	(.L_190 - .L_189)
.L_189:
        /*004c*/ 	.word	0x00000000
        /*0050*/ 	.short	0x000b
        /*0052*/ 	.short	0x0048
        /*0054*/ 	.byte	0x00, 0xf0, 0x11, 0x00


	//----- nvinfo : EIATTR_KPARAM_INFO
	.align		4
.L_190:
        /*0058*/ 	.byte	0x04, 0x17
        /*005a*/ 	.short	(.L_192 - .L_191)
.L_191:
        /*005c*/ 	.word	0x00000000
        /*0060*/ 	.short	0x000a
        /*0062*/ 	.short	0x0044
        /*0064*/ 	.byte	0x00, 0xf0, 0x11, 0x00


	//----- nvinfo : EIATTR_KPARAM_INFO
	.align		4
.L_192:
        /*0068*/ 	.byte	0x04, 0x17
        /*006a*/ 	.short	(.L_194 - .L_193)
.L_193:
        /*006c*/ 	.word	0x00000000
        /*0070*/ 	.short	0x0009
        /*0072*/ 	.short	0x0040
        /*0074*/ 	.byte	0x00, 0xf0, 0x11, 0x00


	//----- nvinfo : EIATTR_KPARAM_INFO
	.align		4
.L_194:
        /*0078*/ 	.byte	0x04, 0x17
        /*007a*/ 	.short	(.L_196 - .L_195)
.L_195:
        /*007c*/ 	.word	0x00000000
        /*0080*/ 	.short	0x0008
        /*0082*/ 	.short	0x003c
        /*0084*/ 	.byte	0x00, 0xf0, 0x11, 0x00


	//----- nvinfo : EIATTR_KPARAM_INFO
	.align		4
.L_196:
        /*0088*/ 	.byte	0x04, 0x17
        /*008a*/ 	.short	(.L_198 - .L_197)
.L_197:
        /*008c*/ 	.word	0x00000000
        /*0090*/ 	.short	0x0007
        /*0092*/ 	.short	0x0038
        /*0094*/ 	.byte	0x00, 0xf0, 0x11, 0x00


	//----- nvinfo : EIATTR_KPARAM_INFO
	.align		4
.L_198:
        /*0098*/ 	.byte	0x04, 0x17
        /*009a*/ 	.short	(.L_200 - .L_199)
.L_199:
        /*009c*/ 	.word	0x00000000
        /*00a0*/ 	.short	0x0006
        /*00a2*/ 	.short	0x0030
        /*00a4*/ 	.byte	0x00, 0xf5, 0x21, 0x00


	//----- nvinfo : EIATTR_KPARAM_INFO
	.align		4
.L_200:
        /*00a8*/ 	.byte	0x04, 0x17
        /*00aa*/ 	.short	(.L_202 - .L_201)
.L_201:
        /*00ac*/ 	.word	0x00000000
        /*00b0*/ 	.short	0x0005
        /*00b2*/ 	.short	0x0028
        /*00b4*/ 	.byte	0x00, 0xf5, 0x21, 0x00


	//----- nvinfo : EIATTR_KPARAM_INFO
	.align		4
.L_202:
        /*00b8*/ 	.byte	0x04, 0x17
        /*00ba*/ 	.short	(.L_204 - .L_203)
.L_203:
        /*00bc*/ 	.word	0x00000000
        /*00c0*/ 	.short	0x0004
        /*00c2*/ 	.short	0x0020
        /*00c4*/ 	.byte	0x00, 0xf5, 0x21, 0x00


	//----- nvinfo : EIATTR_KPARAM_INFO
	.align		4
.L_204:
        /*00c8*/ 	.byte	0x04, 0x17
        /*00ca*/ 	.short	(.L_206 - .L_205)
.L_205:
        /*00cc*/ 	.word	0x00000000
        /*00d0*/ 	.short	0x0003
        /*00d2*/ 	.short	0x0018
        /*00d4*/ 	.byte	0x00, 0xf5, 0x21, 0x00


	//----- nvinfo : EIATTR_KPARAM_INFO
	.align		4
.L_206:
        /*00d8*/ 	.byte	0x04, 0x17
        /*00da*/ 	.short	(.L_208 - .L_207)
.L_207:
        /*00dc*/ 	.word	0x00000000
        /*00e0*/ 	.short	0x0002
        /*00e2*/ 	.short	0x0010
        /*00e4*/ 	.byte	0x00, 0xf5, 0x21, 0x00


	//----- nvinfo : EIATTR_KPARAM_INFO
	.align		4
.L_208:
        /*00e8*/ 	.byte	0x04, 0x17
        /*00ea*/ 	.short	(.L_210 - .L_209)
.L_209:
        /*00ec*/ 	.word	0x00000000
        /*00f0*/ 	.short	0x0001
        /*00f2*/ 	.short	0x0008
        /*00f4*/ 	.byte	0x00, 0xf5, 0x21, 0x00


	//----- nvinfo : EIATTR_KPARAM_INFO
	.align		4
.L_210:
        /*00f8*/ 	.byte	0x04, 0x17
        /*00fa*/ 	.short	(.L_212 - .L_211)
.L_211:
        /*00fc*/ 	.word	0x00000000
        /*0100*/ 	.short	0x0000
        /*0102*/ 	.short	0x0000
        /*0104*/ 	.byte	0x00, 0xf5, 0x21, 0x00


	//----- nvinfo : EIATTR_SPARSE_MMA_MASK
	.align		4
.L_212:
        /*0108*/ 	.byte	0x03, 0x50
        /*010a*/ 	.short	0x0000


	//----- nvinfo : EIATTR_WMMA_USED
	.align		4
        /*010c*/ 	.byte	0x01, 0x2b
	.zero		2


	//----- nvinfo : EIATTR_MAXREG_COUNT
	.align		4
        /*0110*/ 	.byte	0x03, 0x1b
        /*0112*/ 	.short	0x00ff


	//----- nvinfo : EIATTR_NUM_BARRIERS
	.align		4
        /*0114*/ 	.byte	0x02, 0x4c
        /*0116*/ 	.byte	0x01
	.zero		1


	//----- nvinfo : EIATTR_MERCURY_ISA_VERSION
	.align		4
        /*0118*/ 	.byte	0x03, 0x5f
        /*011a*/ 	.short	0x0101


	//----- nvinfo : EIATTR_VRC_CTA_INIT_COUNT
	.align		4
        /*011c*/ 	.byte	0x02, 0x4a
	.zero		1
	.zero		1


	//----- nvinfo : EIATTR_EXIT_INSTR_OFFSETS
	.align		4
        /*0120*/ 	.byte	0x04, 0x1c
        /*0122*/ 	.short	(.L_214 - .L_213)


	//   ....[0]....
.L_213:
        /*0124*/ 	.word	0x00000050


	//   ....[1]....
        /*0128*/ 	.word	0x00000110


	//   ....[2]....
        /*012c*/ 	.word	0x00000160


	//   ....[3]....
        /*0130*/ 	.word	0x00000190


	//   ....[4]....
        /*0134*/ 	.word	0x00002e10


	//----- nvinfo : EIATTR_CRS_STACK_SIZE
	.align		4
.L_214:
        /*0138*/ 	.byte	0x04, 0x1e
        /*013a*/ 	.short	(.L_216 - .L_215)
.L_215:
        /*013c*/ 	.word	0x00000000


	//----- nvinfo : EIATTR_CBANK_PARAM_SIZE
	.align		4
.L_216:
        /*0140*/ 	.byte	0x03, 0x19
        /*0142*/ 	.short	0x005c


	//----- nvinfo : EIATTR_PARAM_CBANK
	.align		4
        /*0144*/ 	.byte	0x04, 0x0a
        /*0146*/ 	.short	(.L_218 - .L_217)
	.align		4
.L_217:
        /*0148*/ 	.word	index@(.nv.constant0._Z45blockwise_fp8_moe_gemm_wmma_transposed_kernelI13__nv_bfloat16EvPKT_PK13__nv_fp8_e4m3PKfPKiSA_S8_PS1_iiiiiiiii)
        /*014c*/ 	.short	0x0380
        /*014e*/ 	.short	0x005c


	//----- nvinfo : EIATTR_SW_WAR
	.align		4
.L_218:
        /*0150*/ 	.byte	0x04, 0x36
        /*0152*/ 	.short	(.L_220 - .L_219)
.L_219:
        /*0154*/ 	.word	0x00000008
.L_220:


//--------------------- .nv.info._Z45blockwise_fp8_moe_gemm_wmma_transposed_kernelI6__halfEvPKT_PK13__nv_fp8_e4m3PKfPKiSA_S8_PS1_iiiiiiiii --------------------------
	.section	.nv.info._Z45blockwise_fp8_moe_gemm_wmma_transposed_kernelI6__halfEvPKT_PK13__nv_fp8_e4m3PKfPKiSA_S8_PS1_iiiiiiiii,"",@"SHT_CUDA_INFO"
	.sectionflags	@""
	.align	4


	//----- nvinfo : EIATTR_CUDA_API_VERSION
	.align		4
        /*0000*/ 	.byte	0x04, 0x37
        /*0002*/ 	.short	(.L_222 - .L_221)
.L_221:
        /*0004*/ 	.word	0x00000082


	//----- nvinfo : EIATTR_KPARAM_INFO
	.align		4
.L_222:
        /*0008*/ 	.byte	0x04, 0x17
        /*000a*/ 	.short	(.L_224 - .L_223)
.L_223:
        /*000c*/ 	.word	0x00000000
        /*0010*/ 	.short	0x000f
        /*0012*/ 	.short	0x0058
        /*0014*/ 	.byte	0x00, 0xf0, 0x11, 0x00


	//----- nvinfo : EIATTR_KPARAM_INFO
	.align		4
.L_224:
        /*0018*/ 	.byte	0x04, 0x17
        /*001a*/ 	.short	(.L_226 - .L_225)
.L_225:
        /*001c*/ 	.word	0x00000000
        /*0020*/ 	.short	0x000e
        /*0022*/ 	.short	0x0054
        /*0024*/ 	.byte	0x00, 0xf0, 0x11, 0x00


	//----- nvinfo : EIATTR_KPARAM_INFO
	.align		4
.L_226:
        /*0028*/ 	.byte	0x04, 0x17
        /*002a*/ 	.short	(.L_228 - .L_227)
.L_227:
        /*002c*/ 	.word	0x00000000
        /*0030*/ 	.short	0x000d
        /*0032*/ 	.short	0x0050
        /*0034*/ 	.byte	0x00, 0xf0, 0x11, 0x00


	//----- nvinfo : EIATTR_KPARAM_INFO
	.align		4
.L_228:
        /*0038*/ 	.byte	0x04, 0x17
        /*003a*/ 	.short	(.L_230 - .L_229)
.L_229:
        /*003c*/ 	.word	0x00000000
        /*0040*/ 	.short	0x000c
        /*0042*/ 	.short	0x004c
        /*0044*/ 	.byte	0x00, 0xf0, 0x11, 0x00


	//----- nvinfo : EIATTR_KPARAM_INFO
	.align		4
.L_230:
        /*0048*/ 	.byte	0x04, 0x17
        /*004a*/ 	.short	(.L_232 - .L_231)
.L_231:
        /*004c*/ 	.word	0x00000000
        /*0050*/ 	.short	0x000b
        /*0052*/ 	.short	0x0048
        /*0054*/ 	.byte	0x00, 0xf0, 0x11, 0x00


	//----- nvinfo : EIATTR_KPARAM_INFO
	.align		4
.L_232:
        /*0058*/ 	.byte	0x04, 0x17
        /*005a*/ 	.short	(.L_234 - .L_233)
.L_233:
        /*005c*/ 	.word	0x00000000
        /*0060*/ 	.short	0x000a
        /*0062*/ 	.short	0x0044
        /*0064*/ 	.byte	0x00, 0xf0, 0x11, 0x00


	//----- nvinfo : EIATTR_KPARAM_INFO
	.align		4
.L_234:
        /*0068*/ 	.byte	0x04, 0x17
        /*006a*/ 	.short	(.L_236 - .L_235)
.L_235:
        /*006c*/ 	.word	0x00000000
        /*0070*/ 	.short	0x0009
        /*0072*/ 	.short	0x0040
        /*0074*/ 	.byte	0x00, 0xf0, 0x11, 0x00


	//----- nvinfo : EIATTR_KPARAM_INFO
	.align		4
.L_236:
        /*0078*/ 	.byte	0x04, 0x17
        /*007a*/ 	.short	(.L_238 - .L_237)
.L_237:
        /*007c*/ 	.word	0x00000000
        /*0080*/ 	.short	0x0008
        /*0082*/ 	.short	0x003c
        /*0084*/ 	.byte	0x00, 0xf0, 0x11, 0x00


	//----- nvinfo : EIATTR_KPARAM_INFO
	.align		4
.L_238:
        /*0088*/ 	.byte	0x04, 0x17
        /*008a*/ 	.short	(.L_240 - .L_239)
.L_239:
        /*008c*/ 	.word	0x00000000
        /*0090*/ 	.short	0x0007
        /*0092*/ 	.short	0x0038
        /*0094*/ 	.byte	0x00, 0xf0, 0x11, 0x00


	//----- nvinfo : EIATTR_KPARAM_INFO
	.align		4
.L_240:
        /*0098*/ 	.byte	0x04, 0x17
        /*009a*/ 	.short	(.L_242 - .L_241)
.L_241:
        /*009c*/ 	.word	0x00000000
        /*00a0*/ 	.short	0x0006
        /*00a2*/ 	.short	0x0030
        /*00a4*/ 	.byte	0x00, 0xf5, 0x21, 0x00


	//----- nvinfo : EIATTR_KPARAM_INFO
	.align		4
.L_242:
        /*00a8*/ 	.byte	0x04, 0x17
        /*00aa*/ 	.short	(.L_244 - .L_243)
.L_243:
        /*00ac*/ 	.word	0x00000000
        /*00b0*/ 	.short	0x0005
        /*00b2*/ 	.short	0x0028
        /*00b4*/ 	.byte	0x00, 0xf5, 0x21, 0x00


	//----- nvinfo : EIATTR_KPARAM_INFO
	.align		4
.L_244:
        /*00b8*/ 	.byte	0x04, 0x17
        /*00ba*/ 	.short	(.L_246 - .L_245)
.L_245:
        /*00bc*/ 	.word	0x00000000
        /*00c0*/ 	.short	0x0004
        /*00c2*/ 	.short	0x0020
        /*00c4*/ 	.byte	0x00, 0xf5, 0x21, 0x00


	//----- nvinfo : EIATTR_KPARAM_INFO
	.align		4
.L_246:
        /*00c8*/ 	.byte	0x04, 0x17
        /*00ca*/ 	.short	(.L_248 - .L_247)
.L_247:
        /*00cc*/ 	.word	0x00000000
        /*00d0*/ 	.short	0x0003
        /*00d2*/ 	.short	0x0018
        /*00d4*/ 	.byte	0x00, 0xf5, 0x21, 0x00


	//----- nvinfo : EIATTR_KPARAM_INFO
	.align		4
.L_248:
        /*00d8*/ 	.byte	0x04, 0x17
        /*00da*/ 	.short	(.L_250 - .L_249)
.L_249:
        /*00dc*/ 	.word	0x00000000
        /*00e0*/ 	.short	0x0002
        /*00e2*/ 	.short	0x0010
        /*00e4*/ 	.byte	0x00, 0xf5, 0x21, 0x00


	//----- nvinfo : EIATTR_KPARAM_INFO
	.align		4
.L_250:
        /*00e8*/ 	.byte	0x04, 0x17
        /*00ea*/ 	.short	(.L_252 - .L_251)
.L_251:
        /*00ec*/ 	.word	0x00000000
        /*00f0*/ 	.short	0x0001
        /*00f2*/ 	.short	0x0008
        /*00f4*/ 	.byte	0x00, 0xf5, 0x21, 0x00


	//----- nvinfo : EIATTR_KPARAM_INFO
	.align		4
.L_252:
        /*00f8*/ 	.byte	0x04, 0x17
        /*00fa*/ 	.short	(.L_254 - .L_253)
.L_253:
        /*00fc*/ 	.word	0x00000000
        /*0100*/ 	.short	0x0000
        /*0102*/ 	.short	0x0000
        /*0104*/ 	.byte	0x00, 0xf5, 0x21, 0x00


	//----- nvinfo : EIATTR_SPARSE_MMA_MASK
	.align		4
.L_254:
        /*0108*/ 	.byte	0x03, 0x50
        /*010a*/ 	.short	0x0000


	//----- nvinfo : EIATTR_WMMA_USED
	.align		4
        /*010c*/ 	.byte	0x01, 0x2b
	.zero		2


	//----- nvinfo : EIATTR_MAXREG_COUNT
	.align		4
        /*0110*/ 	.byte	0x03, 0x1b
        /*0112*/ 	.short	0x00ff


	//----- nvinfo : EIATTR_NUM_BARRIERS
	.align		4
        /*0114*/ 	.byte	0x02, 0x4c
        /*0116*/ 	.byte	0x01
	.zero		1


	//----- nvinfo : EIATTR_MERCURY_ISA_VERSION
	.align		4
        /*0118*/ 	.byte	0x03, 0x5f
        /*011a*/ 	.short	0x0101


	//----- nvinfo : EIATTR_VRC_CTA_INIT_COUNT
	.align		4
        /*011c*/ 	.byte	0x02, 0x4a
	.zero		1
	.zero		1


	//----- nvinfo : EIATTR_EXIT_INSTR_OFFSETS
	.align		4
        /*0120*/ 	.byte	0x04, 0x1c
        /*0122*/ 	.short	(.L_256 - .L_255)


	//   ....[0]....
.L_255:
        /*0124*/ 	.word	0x00000050


	//   ....[1]....
        /*0128*/ 	.word	0x00000110


	//   ....[2]....
        /*012c*/ 	.word	0x00000160


	//   ....[3]....
        /*0130*/ 	.word	0x00000190


	//   ....[4]....
        /*0134*/ 	.word	0x00002d90


	//----- nvinfo : EIATTR_CRS_STACK_SIZE
	.align		4
.L_256:
        /*0138*/ 	.byte	0x04, 0x1e
        /*013a*/ 	.short	(.L_258 - .L_257)
.L_257:
        /*013c*/ 	.word	0x00000000


	//----- nvinfo : EIATTR_CBANK_PARAM_SIZE
	.align		4
.L_258:
        /*0140*/ 	.byte	0x03, 0x19
        /*0142*/ 	.short	0x005c


	//----- nvinfo : EIATTR_PARAM_CBANK
	.align		4
        /*0144*/ 	.byte	0x04, 0x0a
        /*0146*/ 	.short	(.L_260 - .L_259)
	.align		4
.L_259:
        /*0148*/ 	.word	index@(.nv.constant0._Z45blockwise_fp8_moe_gemm_wmma_transposed_kernelI6__halfEvPKT_PK13__nv_fp8_e4m3PKfPKiSA_S8_PS1_iiiiiiiii)
        /*014c*/ 	.short	0x0380
        /*014e*/ 	.short	0x005c


	//----- nvinfo : EIATTR_SW_WAR
	.align		4
.L_260:
        /*0150*/ 	.byte	0x04, 0x36
        /*0152*/ 	.short	(.L_262 - .L_261)
.L_261:
        /*0154*/ 	.word	0x00000008
.L_262:


//--------------------- .nv.info._Z34blockwise_fp8_moe_gemm_wmma_kernelI13__nv_bfloat16EvPKT_PK13__nv_fp8_e4m3PKfPKiSA_S8_PS1_iiiiiiiii --------------------------
	.section	.nv.info._Z34blockwise_fp8_moe_gemm_wmma_kernelI13__nv_bfloat16EvPKT_PK13__nv_fp8_e4m3PKfPKiSA_S8_PS1_iiiiiiiii,"",@"SHT_CUDA_INFO"
	.sectionflags	@""
	.align	4


	//----- nvinfo : EIATTR_CUDA_API_VERSION
	.align		4
        /*0000*/ 	.byte	0x04, 0x37
        /*0002*/ 	.short	(.L_264 - .L_263)
.L_263:
        /*0004*/ 	.word	0x00000082


	//----- nvinfo : EIATTR_KPARAM_INFO
	.align		4
.L_264:
        /*0008*/ 	.byte	0x04, 0x17
        /*000a*/ 	.short	(.L_266 - .L_265)
.L_265:
        /*000c*/ 	.word	0x00000000
        /*0010*/ 	.short	0x000f
        /*0012*/ 	.short	0x0058
        /*0014*/ 	.byte	0x00, 0xf0, 0x11, 0x00


	//----- nvinfo : EIATTR_KPARAM_INFO
	.align		4
.L_266:
        /*0018*/ 	.byte	0x04, 0x17
        /*001a*/ 	.short	(.L_268 - .L_267)
.L_267:
        /*001c*/ 	.word	0x00000000
        /*0020*/ 	.short	0x000e
        /*0022*/ 	.short	0x0054
        /*0024*/ 	.byte	0x00, 0xf0, 0x11, 0x00


	//----- nvinfo : EIATTR_KPARAM_INFO
	.align		4
.L_268:
        /*0028*/ 	.byte	0x04, 0x17
        /*002a*/ 	.short	(.L_270 - .L_269)
.L_269:
        /*002c*/ 	.word	0x00000000
        /*0030*/ 	.short	0x000d
        /*0032*/ 	.short	0x0050
        /*0034*/ 	.byte	0x00, 0xf0, 0x11, 0x00


	//----- nvinfo : EIATTR_KPARAM_INFO
	.align		4
.L_270:
        /*0038*/ 	.byte	0x04, 0x17
        /*003a*/ 	.short	(.L_272 - .L_271)
.L_271:
        /*003c*/ 	.word	0x00000000
        /*0040*/ 	.short	0x000c
        /*0042*/ 	.short	0x004c
        /*0044*/ 	.byte	0x00, 0xf0, 0x11, 0x00


	//----- nvinfo : EIATTR_KPARAM_INFO
	.align		4
.L_272:
        /*0048*/ 	.byte	0x04, 0x17
        /*004a*/ 	.short	(.L_274 - .L_273)
.L_273:
        /*004c*/ 	.word	0x00000000
        /*0050*/ 	.short	0x000b
        /*0052*/ 	.short	0x0048
        /*0054*/ 	.byte	0x00, 0xf0, 0x11, 0x00


	//----- nvinfo : EIATTR_KPARAM_INFO
	.align		4
.L_274:
        /*0058*/ 	.byte	0x04, 0x17
        /*005a*/ 	.short	(.L_276 - .L_275)
.L_275:
        /*005c*/ 	.word	0x00000000
        /*0060*/ 	.short	0x000a
        /*0062*/ 	.short	0x0044
        /*0064*/ 	.byte	0x00, 0xf0, 0x11, 0x00


	//----- nvinfo : EIATTR_KPARAM_INFO
	.align		4
.L_276:
        /*0068*/ 	.byte	0x04, 0x17
        /*006a*/ 	.short	(.L_278 - .L_277)
.L_277:
        /*006c*/ 	.word	0x00000000
        /*0070*/ 	.short	0x0009
        /*0072*/ 	.short	0x0040
        /*0074*/ 	.byte	0x00, 0xf0, 0x11, 0x00


	//----- nvinfo : EIATTR_KPARAM_INFO
	.align		4
.L_278:
        /*0078*/ 	.byte	0x04, 0x17
        /*007a*/ 	.short	(.L_280 - .L_279)
.L_279:
        /*007c*/ 	.word	0x00000000
        /*0080*/ 	.short	0x0008
        /*0082*/ 	.short	0x003c
        /*0084*/ 	.byte	0x00, 0xf0, 0x11, 0x00


	//----- nvinfo : EIATTR_KPARAM_INFO
	.align		4
.L_280:
        /*0088*/ 	.byte	0x04, 0x17
        /*008a*/ 	.short	(.L_282 - .L_281)
.L_281:
        /*008c*/ 	.word	0x00000000
        /*0090*/ 	.short	0x0007
        /*0092*/ 	.short	0x0038
        /*0094*/ 	.byte	0x00, 0xf0, 0x11, 0x00


	//----- nvinfo : EIATTR_KPARAM_INFO
	.align		4
.L_282:
        /*0098*/ 	.byte	0x04, 0x17
        /*009a*/ 	.short	(.L_284 - .L_283)
.L_283:
        /*009c*/ 	.word	0x00000000
        /*00a0*/ 	.short	0x0006
        /*00a2*/ 	.short	0x0030
        /*00a4*/ 	.byte	0x00, 0xf5, 0x21, 0x00


	//----- nvinfo : EIATTR_KPARAM_INFO
	.align		4
.L_284:
        /*00a8*/ 	.byte	0x04, 0x17
        /*00aa*/ 	.short	(.L_286 - .L_285)
.L_285:
        /*00ac*/ 	.word	0x00000000
        /*00b0*/ 	.short	0x0005
        /*00b2*/ 	.short	0x0028
        /*00b4*/ 	.byte	0x00, 0xf5, 0x21, 0x00


	//----- nvinfo : EIATTR_KPARAM_INFO
	.align		4
.L_286:
        /*00b8*/ 	.byte	0x04, 0x17
        /*00ba*/ 	.short	(.L_288 - .L_287)
.L_287:
        /*00bc*/ 	.word	0x00000000
        /*00c0*/ 	.short	0x0004
        /*00c2*/ 	.short	0x0020
        /*00c4*/ 	.byte	0x00, 0xf5, 0x21, 0x00


	//----- nvinfo : EIATTR_KPARAM_INFO
	.align		4
.L_288:
        /*00c8*/ 	.byte	0x04, 0x17
        /*00ca*/ 	.short	(.L_290 - .L_289)
.L_289:
        /*00cc*/ 	.word	0x00000000
        /*00d0*/ 	.short	0x0003
        /*00d2*/ 	.short	0x0018
        /*00d4*/ 	.byte	0x00, 0xf5, 0x21, 0x00


	//----- nvinfo : EIATTR_KPARAM_INFO
	.align		4
.L_290:
        /*00d8*/ 	.byte	0x04, 0x17
        /*00da*/ 	.short	(.L_292 - .L_291)
.L_291:
        /*00dc*/ 	.word	0x00000000
        /*00e0*/ 	.short	0x0002
        /*00e2*/ 	.short	0x0010
        /*00e4*/ 	.byte	0x00, 0xf5, 0x21, 0x00


	//----- nvinfo : EIATTR_KPARAM_INFO
	.align		4
.L_292:
        /*00e8*/ 	.byte	0x04, 0x17
        /*00ea*/ 	.short	(.L_294 - .L_293)
.L_293:
        /*00ec*/ 	.word	0x00000000
        /*00f0*/ 	.short	0x0001
        /*00f2*/ 	.short	0x0008
        /*00f4*/ 	.byte	0x00, 0xf5, 0x21, 0x00


	//----- nvinfo : EIATTR_KPARAM_INFO
	.align		4
.L_294:
        /*00f8*/ 	.byte	0x04, 0x17
        /*00fa*/ 	.short	(.L_296 - .L_295)
.L_295:
        /*00fc*/ 	.word	0x00000000
        /*0100*/ 	.short	0x0000
        /*0102*/ 	.short	0x0000
        /*0104*/ 	.byte	0x00, 0xf5, 0x21, 0x00


	//----- nvinfo : EIATTR_SPARSE_MMA_MASK
	.align		4
.L_296:
        /*0108*/ 	.byte	0x03, 0x50
        /*010a*/ 	.short	0x0000


	//----- nvinfo : EIATTR_WMMA_USED
	.align		4
        /*010c*/ 	.byte	0x01, 0x2b
	.zero		2


	//----- nvinfo : EIATTR_MAXREG_COUNT
	.align		4
        /*0110*/ 	.byte	0x03, 0x1b
        /*0112*/ 	.short	0x00ff


	//----- nvinfo : EIATTR_NUM_BARRIERS
	.align		4
        /*0114*/ 	.byte	0x02, 0x4c
        /*0116*/ 	.byte	0x01
	.zero		1


	//----- nvinfo : EIATTR_MERCURY_ISA_VERSION
	.align		4
        /*0118*/ 	.byte	0x03, 0x5f
        /*011a*/ 	.short	0x0101


	//----- nvinfo : EIATTR_VRC_CTA_INIT_COUNT
	.align		4
        /*011c*/ 	.byte	0x02, 0x4a
	.zero		1
	.zero		1


	//----- nvinfo : EIATTR_EXIT_INSTR_OFFSETS
	.align		4
        /*0120*/ 	.byte	0x04, 0x1c
        /*0122*/ 	.short	(.L_298 - .L_297)


	//   ....[0]....
.L_297:
        /*0124*/ 	.word	0x00000050


	//   ....[1]....
        /*0128*/ 	.word	0x00000110


	//   ....[2]....
        /*012c*/ 	.word	0x00000160


	//   ....[3]....
        /*0130*/ 	.word	0x00000190


	//   ....[4]....
        /*0134*/ 	.word	0x00002e40


	//----- nvinfo : EIATTR_CRS_STACK_SIZE
	.align		4
.L_298:
        /*0138*/ 	.byte	0x04, 0x1e
        /*013a*/ 	.short	(.L_300 - .L_299)
.L_299:
        /*013c*/ 	.word	0x00000000


	//----- nvinfo : EIATTR_CBANK_PARAM_SIZE
	.align		4
.L_300:
        /*0140*/ 	.byte	0x03, 0x19
        /*0142*/ 	.short	0x005c


	//----- nvinfo : EIATTR_PARAM_CBANK
	.align		4
        /*0144*/ 	.byte	0x04, 0x0a
        /*0146*/ 	.short	(.L_302 - .L_301)
	.align		4
.L_301:
        /*0148*/ 	.word	index@(.nv.constant0._Z34blockwise_fp8_moe_gemm_wmma_kernelI13__nv_bfloat16EvPKT_PK13__nv_fp8_e4m3PKfPKiSA_S8_PS1_iiiiiiiii)
        /*014c*/ 	.short	0x0380
        /*014e*/ 	.short	0x005c


	//----- nvinfo : EIATTR_SW_WAR
	.align		4
.L_302:
        /*0150*/ 	.byte	0x04, 0x36
        /*0152*/ 	.short	(.L_304 - .L_303)
.L_303:
        /*0154*/ 	.word	0x00000008
.L_304:


//--------------------- .nv.info._Z34blockwise_fp8_moe_gemm_wmma_kernelI6__halfEvPKT_PK13__nv_fp8_e4m3PKfPKiSA_S8_PS1_iiiiiiiii --------------------------
	.section	.nv.info._Z34blockwise_fp8_moe_gemm_wmma_kernelI6__halfEvPKT_PK13__nv_fp8_e4m3PKfPKiSA_S8_PS1_iiiiiiiii,"",@"SHT_CUDA_INFO"
	.sectionflags	@""
	.align	4


	//----- nvinfo : EIATTR_CUDA_API_VERSION
	.align		4
        /*0000*/ 	.byte	0x04, 0x37
        /*0002*/ 	.short	(.L_306 - .L_305)
.L_305:
        /*0004*/ 	.word	0x00000082


	//----- nvinfo : EIATTR_KPARAM_INFO
	.align		4
.L_306:
        /*0008*/ 	.byte	0x04, 0x17
        /*000a*/ 	.short	(.L_308 - .L_307)
.L_307:
        /*000c*/ 	.word	0x00000000
        /*0010*/ 	.short	0x000f
        /*0012*/ 	.short	0x0058
        /*0014*/ 	.byte	0x00, 0xf0, 0x11, 0x00


	//----- nvinfo : EIATTR_KPARAM_INFO
	.align		4
.L_308:
        /*0018*/ 	.byte	0x04, 0x17
        /*001a*/ 	.short	(.L_310 - .L_309)
.L_309:
        /*001c*/ 	.word	0x00000000
        /*0020*/ 	.short	0x000e
        /*0022*/ 	.short	0x0054
        /*0024*/ 	.byte	0x00, 0xf0, 0x11, 0x00


	//----- nvinfo : EIATTR_KPARAM_INFO
	.align		4
.L_310:
        /*0028*/ 	.byte	0x04, 0x17
        /*002a*/ 	.short	(.L_312 - .L_311)
.L_311:
        /*002c*/ 	.word	0x00000000
        /*0030*/ 	.short	0x000d
        /*0032*/ 	.short	0x0050
        /*0034*/ 	.byte	0x00, 0xf0, 0x11, 0x00


	//----- nvinfo : EIATTR_KPARAM_INFO
	.align		4
.L_312:
        /*0038*/ 	.byte	0x04, 0x17
        /*003a*/ 	.short	(.L_314 - .L_313)
.L_313:
        /*003c*/ 	.word	0x00000000
        /*0040*/ 	.short	0x000c
        /*0042*/ 	.short	0x004c
        /*0044*/ 	.byte	0x00, 0xf0, 0x11, 0x00


	//----- nvinfo : EIATTR_KPARAM_INFO
	.align		4
.L_314:
        /*0048*/ 	.byte	0x04, 0x17
        /*004a*/ 	.short	(.L_316 - .L_315)
.L_315:
        /*004c*/ 	.word	0x00000000
        /*0050*/ 	.short	0x000b
        /*0052*/ 	.short	0x0048
        /*0054*/ 	.byte	0x00, 0xf0, 0x11, 0x00


	//----- nvinfo : EIATTR_KPARAM_INFO
	.align		4
.L_316:
        /*0058*/ 	.byte	0x04, 0x17
        /*005a*/ 	.short	(.L_318 - .L_317)
.L_317:
        /*005c*/ 	.word	0x00000000
        /*0060*/ 	.short	0x000a
        /*0062*/ 	.short	0x0044
        /*0064*/ 	.byte	0x00, 0xf0, 0x11, 0x00


	//----- nvinfo : EIATTR_KPARAM_INFO
	.align		4
.L_318:
        /*0068*/ 	.byte	0x04, 0x17
        /*006a*/ 	.short	(.L_320 - .L_319)
.L_319:
        /*006c*/ 	.word	0x00000000
        /*0070*/ 	.short	0x0009
        /*0072*/ 	.short	0x0040
        /*0074*/ 	.byte	0x00, 0xf0, 0x11, 0x00


	//----- nvinfo : EIATTR_KPARAM_INFO
	.align		4
.L_320:
        /*0078*/ 	.byte	0x04, 0x17
        /*007a*/ 	.short	(.L_322 - .L_321)
.L_321:
        /*007c*/ 	.word	0x00000000
        /*0080*/ 	.short	0x0008
        /*0082*/ 	.short	0x003c
        /*0084*/ 	.byte	0x00, 0xf0, 0x11, 0x00


	//----- nvinfo : EIATTR_KPARAM_INFO
	.align		4
.L_322:
        /*0088*/ 	.byte	0x04, 0x17
        /*008a*/ 	.short	(.L_324 - .L_323)
.L_323:
        /*008c*/ 	.word	0x00000000
        /*0090*/ 	.short	0x0007
        /*0092*/ 	.short	0x0038
        /*0094*/ 	.byte	0x00, 0xf0, 0x11, 0x00


	//----- nvinfo : EIATTR_KPARAM_INFO
	.align		4
.L_324:
        /*0098*/ 	.byte	0x04, 0x17
        /*009a*/ 	.short	(.L_326 - .L_325)
.L_325:
        /*009c*/ 	.word	0x00000000
        /*00a0*/ 	.short	0x0006
        /*00a2*/ 	.short	0x0030
        /*00a4*/ 	.byte	0x00, 0xf5, 0x21, 0x00


	//----- nvinfo : EIATTR_KPARAM_INFO
	.align		4
.L_326:
        /*00a8*/ 	.byte	0x04, 0x17
        /*00aa*/ 	.short	(.L_328 - .L_327)
.L_327:
        /*00ac*/ 	.word	0x00000000
        /*00b0*/ 	.short	0x0005
        /*00b2*/ 	.short	0x0028
        /*00b4*/ 	.byte	0x00, 0xf5, 0x21, 0x00


	//----- nvinfo : EIATTR_KPARAM_INFO
	.align		4
.L_328:
        /*00b8*/ 	.byte	0x04, 0x17
        /*00ba*/ 	.short	(.L_330 - .L_329)
.L_329:
        /*00bc*/ 	.word	0x00000000
        /*00c0*/ 	.short	0x0004
        /*00c2*/ 	.short	0x0020
        /*00c4*/ 	.byte	0x00, 0xf5, 0x21, 0x00


	//----- nvinfo : EIATTR_KPARAM_INFO
	.align		4
.L_330:
        /*00c8*/ 	.byte	0x04, 0x17
        /*00ca*/ 	.short	(.L_332 - .L_331)
.L_331:
        /*00cc*/ 	.word	0x00000000
        /*00d0*/ 	.short	0x0003
        /*00d2*/ 	.short	0x0018
        /*00d4*/ 	.byte	0x00, 0xf5, 0x21, 0x00


	//----- nvinfo : EIATTR_KPARAM_INFO
	.align		4
.L_332:
        /*00d8*/ 	.byte	0x04, 0x17
        /*00da*/ 	.short	(.L_334 - .L_333)
.L_333:
        /*00dc*/ 	.word	0x00000000
        /*00e0*/ 	.short	0x0002
        /*00e2*/ 	.short	0x0010
        /*00e4*/ 	.byte	0x00, 0xf5, 0x21, 0x00


	//----- nvinfo : EIATTR_KPARAM_INFO
	.align		4
.L_334:
        /*00e8*/ 	.byte	0x04, 0x17
        /*00ea*/ 	.short	(.L_336 - .L_335)
.L_335:
        /*00ec*/ 	.word	0x00000000
        /*00f0*/ 	.short	0x0001
        /*00f2*/ 	.short	0x0008
        /*00f4*/ 	.byte	0x00, 0xf5, 0x21, 0x00


	//----- nvinfo : EIATTR_KPARAM_INFO
	.align		4
.L_336:
        /*00f8*/ 	.byte	0x04, 0x17
        /*00fa*/ 	.short	(.L_338 - .L_337)
.L_337:
        /*00fc*/ 	.word	0x00000000
        /*0100*/ 	.short	0x0000
        /*0102*/ 	.short	0x0000
        /*0104*/ 	.byte	0x00, 0xf5, 0x21, 0x00


	//----- nvinfo : EIATTR_SPARSE_MMA_MASK
	.align		4
.L_338:
        /*0108*/ 	.byte	0x03, 0x50
        /*010a*/ 	.short	0x0000


	//----- nvinfo : EIATTR_WMMA_USED
	.align		4
        /*010c*/ 	.byte	0x01, 0x2b
	.zero		2


	//----- nvinfo : EIATTR_MAXREG_COUNT
	.align		4
        /*0110*/ 	.byte	0x03, 0x1b
        /*0112*/ 	.short	0x00ff


	//----- nvinfo : EIATTR_NUM_BARRIERS
	.align		4
        /*0114*/ 	.byte	0x02, 0x4c
        /*0116*/ 	.byte	0x01
	.zero		1


	//----- nvinfo : EIATTR_MERCURY_ISA_VERSION
	.align		4
        /*0118*/ 	.byte	0x03, 0x5f
        /*011a*/ 	.short	0x0101


	//----- nvinfo : EIATTR_VRC_CTA_INIT_COUNT
	.align		4
        /*011c*/ 	.byte	0x02, 0x4a
	.zero		1
	.zero		1


	//----- nvinfo : EIATTR_EXIT_INSTR_OFFSETS
	.align		4
        /*0120*/ 	.byte	0x04, 0x1c
        /*0122*/ 	.short	(.L_340 - .L_339)


	//   ....[0]....
.L_339:
        /*0124*/ 	.word	0x00000050


	//   ....[1]....
        /*0128*/ 	.word	0x00000110


	//   ....[2]....
        /*012c*/ 	.word	0x00000160


	//   ....[3]....
        /*0130*/ 	.word	0x00000190


	//   ....[4]....
        /*0134*/ 	.word	0x00002d90


	//----- nvinfo : EIATTR_CRS_STACK_SIZE
	.align		4
.L_340:
        /*0138*/ 	.byte	0x04, 0x1e
        /*013a*/ 	.short	(.L_342 - .L_341)
.L_341:
        /*013c*/ 	.word	0x00000000


	//----- nvinfo : EIATTR_CBANK_PARAM_SIZE
	.align		4
.L_342:
        /*0140*/ 	.byte	0x03, 0x19
        /*0142*/ 	.short	0x005c


	//----- nvinfo : EIATTR_PARAM_CBANK
	.align		4
        /*0144*/ 	.byte	0x04, 0x0a
        /*0146*/ 	.short	(.L_344 - .L_343)
	.align		4
.L_343:
        /*0148*/ 	.word	index@(.nv.constant0._Z34blockwise_fp8_moe_gemm_wmma_kernelI6__halfEvPKT_PK13__nv_fp8_e4m3PKfPKiSA_S8_PS1_iiiiiiiii)
        /*014c*/ 	.short	0x0380
        /*014e*/ 	.short	0x005c


	//----- nvinfo : EIATTR_SW_WAR
	.align		4
.L_344:
        /*0150*/ 	.byte	0x04, 0x36
        /*0152*/ 	.short	(.L_346 - .L_345)
.L_345:
        /*0154*/ 	.word	0x00000008
.L_346:


//--------------------- .nv.info._Z30count_tokens_per_expert_kernelPKiPii --------------------------
	.section	.nv.info._Z30count_tokens_per_expert_kernelPKiPii,"",@"SHT_CUDA_INFO"
	.sectionflags	@""
	.align	4


	//----- nvinfo : EIATTR_CUDA_API_VERSION
	.align		4
        /*0000*/ 	.byte	0x04, 0x37
        /*0002*/ 	.short	(.L_348 - .L_347)
.L_347:
        /*0004*/ 	.word	0x00000082


	//----- nvinfo : EIATTR_KPARAM_INFO
	.align		4
.L_348:
        /*0008*/ 	.byte	0x04, 0x17
        /*000a*/ 	.short	(.L_350 - .L_349)
.L_349:
        /*000c*/ 	.word	0x00000000
        /*0010*/ 	.short	0x0002
        /*0012*/ 	.short	0x0010
        /*0014*/ 	.byte	0x00, 0xf0, 0x11, 0x00


	//----- nvinfo : EIATTR_KPARAM_INFO
	.align		4
.L_350:
        /*0018*/ 	.byte	0x04, 0x17
        /*001a*/ 	.short	(.L_352 - .L_351)
.L_351:
        /*001c*/ 	.word	0x00000000
        /*0020*/ 	.short	0x0001
        /*0022*/ 	.short	0x0008
        /*0024*/ 	.byte	0x00, 0xf5, 0x21, 0x00


	//----- nvinfo : EIATTR_KPARAM_INFO
	.align		4
.L_352:
        /*0028*/ 	.byte	0x04, 0x17
        /*002a*/ 	.short	(.L_354 - .L_353)
.L_353:
        /*002c*/ 	.word	0x00000000
        /*0030*/ 	.short	0x0000
        /*0032*/ 	.short	0x0000
        /*0034*/ 	.byte	0x00, 0xf5, 0x21, 0x00


	//----- nvinfo : EIATTR_SPARSE_MMA_MASK
	.align		4
.L_354:
        /*0038*/ 	.byte	0x03, 0x50
        /*003a*/ 	.short	0x0000


	//----- nvinfo : EIATTR_MAXREG_COUNT
	.align		4
        /*003c*/ 	.byte	0x03, 0x1b
        /*003e*/ 	.short	0x00ff


	//----- nvinfo : EIATTR_MERCURY_ISA_VERSION
	.align		4
        /*0040*/ 	.byte	0x03, 0x5f
        /*0042*/ 	.short	0x0101


	//----- nvinfo : EIATTR_VRC_CTA_INIT_COUNT
	.align		4
        /*0044*/ 	.byte	0x02, 0x4a
	.zero		1
	.zero		1


	//----- nvinfo : EIATTR_EXIT_INSTR_OFFSETS
	.align		4
        /*0048*/ 	.byte	0x04, 0x1c
        /*004a*/ 	.short	(.L_356 - .L_355)


	//   ....[0]....
.L_355:
        /*004c*/ 	.word	0x00000070


	//   ....[1]....
        /*0050*/ 	.word	0x00000100


	//----- nvinfo : EIATTR_CBANK_PARAM_SIZE
	.align		4
.L_356:
        /*0054*/ 	.byte	0x03, 0x19
        /*0056*/ 	.short	0x0014


	//----- nvinfo : EIATTR_PARAM_CBANK
	.align		4
        /*0058*/ 	.byte	0x04, 0x0a
        /*005a*/ 	.short	(.L_358 - .L_357)
	.align		4
.L_357:
        /*005c*/ 	.word	index@(.nv.constant0._Z30count_tokens_per_expert_kernelPKiPii)
        /*0060*/ 	.short	0x0380
        /*0062*/ 	.short	0x0014


	//----- nvinfo : EIATTR_SW_WAR
	.align		4
.L_358:
        /*0064*/ 	.byte	0x04, 0x36
        /*0066*/ 	.short	(.L_360 - .L_359)
.L_359:
        /*0068*/ 	.word	0x00000008
.L_360:


//--------------------- .nv.callgraph             --------------------------
	.section	.nv.callgraph,"",@"SHT_CUDA_CALLGRAPH"
	.align	4
	.sectionentsize	8
	.align		4
        /*0000*/ 	.word	0x00000000
	.align		4
        /*0004*/ 	.word	0xffffffff
	.align		4
        /*0008*/ 	.word	0x00000000
	.align		4
        /*000c*/ 	.word	0xfffffffe
	.align		4
        /*0010*/ 	.word	0x00000000
	.align		4
        /*0014*/ 	.word	0xfffffffd
	.align		4
        /*0018*/ 	.word	0x00000000
	.align		4
        /*001c*/ 	.word	0xfffffffc


//--------------------- .nv.constant4             --------------------------
	.section	.nv.constant4,"a",@progbits
	.align	8
	.align		8
.nv.constant4:
        /*0000*/ 	.dword	_ZN34_INTERNAL_0456cae3_4_k_cu_2411c17c4cuda3std3__45__cpo5beginE
	.align		8
        /*0008*/ 	.dword	_ZN34_INTERNAL_0456cae3_4_k_cu_2411c17c4cuda3std3__45__cpo3endE
	.align		8
        /*0010*/ 	.dword	_ZN34_INTERNAL_0456cae3_4_k_cu_2411c17c4cuda3std3__45__cpo6cbeginE
	.align		8
        /*0018*/ 	.dword	_ZN34_INTERNAL_0456cae3_4_k_cu_2411c17c4cuda3std3__45__cpo4cendE
	.align		8
        /*0020*/ 	.dword	_ZN34_INTERNAL_0456cae3_4_k_cu_2411c17c4cuda3std3__45__cpo6rbeginE
	.align		8
        /*0028*/ 	.dword	_ZN34_INTERNAL_0456cae3_4_k_cu_2411c17c4cuda3std3__45__cpo4rendE
	.align		8
        /*0030*/ 	.dword	_ZN34_INTERNAL_0456cae3_4_k_cu_2411c17c4cuda3std3__45__cpo7crbeginE
	.align		8
        /*0038*/ 	.dword	_ZN34_INTERNAL_0456cae3_4_k_cu_2411c17c4cuda3std3__45__cpo5crendE
	.align		8
        /*0040*/ 	.dword	_ZN34_INTERNAL_0456cae3_4_k_cu_2411c17c4cuda3std3__436_GLOBAL__N__0456cae3_4_k_cu_2411c17c6ignoreE
	.align		8
        /*0048*/ 	.dword	_ZN34_INTERNAL_0456cae3_4_k_cu_2411c17c4cuda3std3__419piecewise_constructE
	.align		8
        /*0050*/ 	.dword	_ZN34_INTERNAL_0456cae3_4_k_cu_2411c17c4cuda3std3__48in_placeE
	.align		8
        /*0058*/ 	.dword	_ZN34_INTERNAL_0456cae3_4_k_cu_2411c17c4cuda3std3__420unreachable_sentinelE
	.align		8
        /*0060*/ 	.dword	_ZN34_INTERNAL_0456cae3_4_k_cu_2411c17c4cuda3std3__47nulloptE
	.align		8
        /*0068*/ 	.dword	_ZN34_INTERNAL_0456cae3_4_k_cu_2411c17c4cuda3std3__48unexpectE
	.align		8
        /*0070*/ 	.dword	_ZN34_INTERNAL_0456cae3_4_k_cu_2411c17c4cuda3std6ranges3__45__cpo4swapE
	.align		8
        /*0078*/ 	.dword	_ZN34_INTERNAL_0456cae3_4_k_cu_2411c17c4cuda3std6ranges3__45__cpo9iter_moveE
	.align		8
        /*0080*/ 	.dword	_ZN34_INTERNAL_0456cae3_4_k_cu_2411c17c4cuda3std6ranges3__45__cpo5beginE
	.align		8
        /*0088*/ 	.dword	_ZN34_INTERNAL_0456cae3_4_k_cu_2411c17c4cuda3std6ranges3__45__cpo3endE
	.align		8
        /*0090*/ 	.dword	_ZN34_INTERNAL_0456cae3_4_k_cu_2411c17c4cuda3std6ranges3__45__cpo6cbeginE
	.align		8
        /*0098*/ 	.dword	_ZN34_INTERNAL_0456cae3_4_k_cu_2411c17c4cuda3std6ranges3__45__cpo4cendE
	.align		8
        /*00a0*/ 	.dword	_ZN34_INTERNAL_0456cae3_4_k_cu_2411c17c4cuda3std6ranges3__45__cpo7advanceE
	.align		8
        /*00a8*/ 	.dword	_ZN34_INTERNAL_0456cae3_4_k_cu_2411c17c4cuda3std6ranges3__45__cpo9iter_swapE
	.align		8
        /*00b0*/ 	.dword	_ZN34_INTERNAL_0456cae3_4_k_cu_2411c17c4cuda3std6ranges3__45__cpo4nextE
	.align		8
        /*00b8*/ 	.dword	_ZN34_INTERNAL_0456cae3_4_k_cu_2411c17c4cuda3std6ranges3__45__cpo4prevE
	.align		8
        /*00c0*/ 	.dword	_ZN34_INTERNAL_0456cae3_4_k_cu_2411c17c4cuda3std6ranges3__45__cpo4dataE
	.align		8
        /*00c8*/ 	.dword	_ZN34_INTERNAL_0456cae3_4_k_cu_2411c17c4cuda3std6ranges3__45__cpo5cdataE
	.align		8
        /*00d0*/ 	.dword	_ZN34_INTERNAL_0456cae3_4_k_cu_2411c17c4cuda3std6ranges3__45__cpo4sizeE
	.align		8
        /*00d8*/ 	.dword	_ZN34_INTERNAL_0456cae3_4_k_cu_2411c17c4cuda3std6ranges3__45__cpo5ssizeE
	.align		8
        /*00e0*/ 	.dword	_ZN34_INTERNAL_0456cae3_4_k_cu_2411c17c4cuda3std6ranges3__45__cpo8distanceE
	.align		8
        /*00e8*/ 	.dword	_ZN34_INTERNAL_0456cae3_4_k_cu_2411c17c6thrust24THRUST_300001_SM_1000_NS8cuda_cub3parE
	.align		8
        /*00f0*/ 	.dword	_ZN34_INTERNAL_0456cae3_4_k_cu_2411c17c6thrust24THRUST_300001_SM_1000_NS8cuda_cub10par_nosyncE
	.align		8
        /*00f8*/ 	.dword	_ZN34_INTERNAL_0456cae3_4_k_cu_2411c17c6thrust24THRUST_300001_SM_1000_NS6system6detail10sequential3seqE
	.align		8
        /*0100*/ 	.dword	_ZN34_INTERNAL_0456cae3_4_k_cu_2411c17c6thrust24THRUST_300001_SM_1000_NS6system3cpp3parE
	.align		8
        /*0108*/ 	.dword	_ZN34_INTERNAL_0456cae3_4_k_cu_2411c17c6thrust24THRUST_300001_SM_1000_NS12placeholders2_1E
	.align		8
        /*0110*/ 	.dword	_ZN34_INTERNAL_0456cae3_4_k_cu_2411c17c6thrust24THRUST_300001_SM_1000_NS12placeholders2_2E
	.align		8
        /*0118*/ 	.dword	_ZN34_INTERNAL_0456cae3_4_k_cu_2411c17c6thrust24THRUST_300001_SM_1000_NS12placeholders2_3E
	.align		8
        /*0120*/ 	.dword	_ZN34_INTERNAL_0456cae3_4_k_cu_2411c17c6thrust24THRUST_300001_SM_1000_NS12placeholders2_4E
	.align		8
        /*0128*/ 	.dword	_ZN34_INTERNAL_0456cae3_4_k_cu_2411c17c6thrust24THRUST_300001_SM_1000_NS12placeholders2_5E
	.align		8
        /*0130*/ 	.dword	_ZN34_INTERNAL_0456cae3_4_k_cu_2411c17c6thrust24THRUST_300001_SM_1000_NS12placeholders2_6E
	.align		8
        /*0138*/ 	.dword	_ZN34_INTERNAL_0456cae3_4_k_cu_2411c17c6thrust24THRUST_300001_SM_1000_NS12placeholders2_7E
	.align		8
        /*0140*/ 	.dword	_ZN34_INTERNAL_0456cae3_4_k_cu_2411c17c6thrust24THRUST_300001_SM_1000_NS12placeholders2_8E
	.align		8
        /*0148*/ 	.dword	_ZN34_INTERNAL_0456cae3_4_k_cu_2411c17c6thrust24THRUST_300001_SM_1000_NS12placeholders2_9E
	.align		8
        /*0150*/ 	.dword	_ZN34_INTERNAL_0456cae3_4_k_cu_2411c17c6thrust24THRUST_300001_SM_1000_NS12placeholders3_10E
	.align		8
        /*0158*/ 	.dword	_ZN34_INTERNAL_0456cae3_4_k_cu_2411c17c6thrust24THRUST_300001_SM_1000_NS3seqE
	.align		8
        /*0160*/ 	.dword	_ZN34_INTERNAL_0456cae3_4_k_cu_2411c17c6thrust24THRUST_300001_SM_1000_NS6deviceE


//--------------------- .text._ZN3cub18CUB_300001_SM_10006detail4scan16DeviceScanKernelINS2_10policy_hubIiiimN4cuda3std3__44plusIvEEE10Policy1000EN6thrust24THRUST_300001_SM_1000_NS10device_ptrIKiEENSE_IiEENS0_13ScanTileStateIiLb1EEES9_NS0_8NullTypeEmiLb0ESK_EEvT0_T1_T2_iT3_T4_T5_ --------------------------
	.section	.text._ZN3cub18CUB_300001_SM_10006detail4scan16DeviceScanKernelINS2_10policy_hubIiiimN4cuda3std3__44plusIvEEE10Policy1000EN6thrust24THRUST_300001_SM_1000_NS10device_ptrIKiEENSE_IiEENS0_13ScanTileStateIiLb1EEES9_NS0_8NullTypeEmiLb0ESK_EEvT0_T1_T2_iT3_T4_T5_,"ax",@progbits
	.align	128
        .global         _ZN3cub18CUB_300001_SM_10006detail4scan16DeviceScanKernelINS2_10policy_hubIiiimN4cuda3std3__44plusIvEEE10Policy1000EN6thrust24THRUST_300001_SM_1000_NS10device_ptrIKiEENSE_IiEENS0_13ScanTileStateIiLb1EEES9_NS0_8NullTypeEmiLb0ESK_EEvT0_T1_T2_iT3_T4_T5_
        .type           _ZN3cub18CUB_300001_SM_10006detail4scan16DeviceScanKernelINS2_10policy_hubIiiimN4cuda3std3__44plusIvEEE10Policy1000EN6thrust24THRUST_300001_SM_1000_NS10device_ptrIKiEENSE_IiEENS0_13ScanTileStateIiLb1EEES9_NS0_8NullTypeEmiLb0ESK_EEvT0_T1_T2_iT3_T4_T5_,@function
        .size           _ZN3cub18CUB_300001_SM_10006detail4scan16DeviceScanKernelINS2_10policy_hubIiiimN4cuda3std3__44plusIvEEE10Policy1000EN6thrust24THRUST_300001_SM_1000_NS10device_ptrIKiEENSE_IiEENS0_13ScanTileStateIiLb1EEES9_NS0_8NullTypeEmiLb0ESK_EEvT0_T1_T2_iT3_T4_T5_,(.L_x_378 - _ZN3cub18CUB_300001_SM_10006detail4scan16DeviceScanKernelINS2_10policy_hubIiiimN4cuda3std3__44plusIvEEE10Policy1000EN6thrust24THRUST_300001_SM_1000_NS10device_ptrIKiEENSE_IiEENS0_13ScanTileStateIiLb1EEES9_NS0_8NullTypeEmiLb0ESK_EEvT0_T1_T2_iT3_T4_T5_)
        .other          _ZN3cub18CUB_300001_SM_10006detail4scan16DeviceScanKernelINS2_10policy_hubIiiimN4cuda3std3__44plusIvEEE10Policy1000EN6thrust24THRUST_300001_SM_1000_NS10device_ptrIKiEENSE_IiEENS0_13ScanTileStateIiLb1EEES9_NS0_8NullTypeEmiLb0ESK_EEvT0_T1_T2_iT3_T4_T5_,@"STO_CUDA_ENTRY STV_DEFAULT"
_ZN3cub18CUB_300001_SM_10006detail4scan16DeviceScanKernelINS2_10policy_hubIiiimN4cuda3std3__44plusIvEEE10Policy1000EN6thrust24THRUST_300001_SM_1000_NS10device_ptrIKiEENSE_IiEENS0_13ScanTileStateIiLb1EEES9_NS0_8NullTypeEmiLb0ESK_EEvT0_T1_T2_iT3_T4_T5_:
.text._ZN3cub18CUB_300001_SM_10006detail4scan16DeviceScanKernelINS2_10policy_hubIiiimN4cuda3std3__44plusIvEEE10Policy1000EN6thrust24THRUST_300001_SM_1000_NS10device_ptrIKiEENSE_IiEENS0_13ScanTileStateIiLb1EEES9_NS0_8NullTypeEmiLb0ESK_EEvT0_T1_T2_iT3_T4_T5_:
[----:B------:R-:W-:Y:S08]  /*0000*/  LDC R1, c[0x0][0x37c] ;  /* 0x0000df00ff017b82 */ /* 0x000ff00000000800 */
[----:B------:R-:W0:Y:S01]  /*0010*/  S2UR UR6, SR_CTAID.X ;  /* 0x00000000000679c3 */ /* 0x000e220000002500 */
[----:B------:R-:W0:Y:S01]  /*0020*/  LDCU UR4, c[0x0][0x398] ;  /* 0x00007300ff0477ac */ /* 0x000e220008000800 */
[----:B------:R-:W1:Y:S01]  /*0030*/  LDCU.64 UR8, c[0x0][0x3a0] ;  /* 0x00007400ff0877ac */ /* 0x000e620008000a00 */
[----:B------:R-:W2:Y:S01]  /*0040*/  LDCU.64 UR12, c[0x0][0x358] ;  /* 0x00006b00ff0c77ac */ /* 0x000ea20008000a00 */
[----:B0-----:R-:W-:-:S04]  /*0050*/  UIADD3 UR6, UPT, UPT, UR6, UR4, URZ ;  /* 0x0000000406067290 */ /* 0x001fc8000fffe0ff */
[----:B------:R-:W-:-:S04]  /*0060*/  UIMAD.WIDE UR10, UR6, 0x1ee0, URZ ;  /* 0x00001ee0060a78a5 */ /* 0x000fc8000f8e02ff */
[----:B-1----:R-:W-:-:S04]  /*0070*/  UIADD3 UR7, UP0, UPT, -UR10, UR8, URZ ;  /* 0x000000080a077290 */ /* 0x002fc8000ff1e1ff */
[----:B------:R-:W-:Y:S02]  /*0080*/  UIADD3.X UR4, UPT, UPT, ~UR11, UR9, URZ, UP0, !UPT ;  /* 0x000000090b047290 */ /* 0x000fe400087fe5ff */
[----:B------:R-:W-:-:S04]  /*0090*/  UISETP.GE.U32.AND UP0, UPT, UR7, 0x1ee1, UPT ;  /* 0x00001ee10700788c */ /* 0x000fc8000bf06070 */
[----:B------:R-:W-:-:S09]  /*00a0*/  UISETP.GE.U32.AND.EX UP0, UPT, UR4, URZ, UPT, UP0 ;  /* 0x000000ff0400728c */ /* 0x000fd2000bf06100 */
[----:B--2---:R-:W-:Y:S05]  /*00b0*/  BRA.U !UP0, `(.L_x_0) ;  /* 0x0000001d08047547 */ /* 0x004fea000b800000 */
[----:B------:R-:W0:Y:S01]  /*00c0*/  S2R R36, SR_TID.X ;  /* 0x0000000000247919 */ /* 0x000e220000002100 */
[----:B------:R-:W1:Y:S01]  /*00d0*/  LDCU.64 UR4, c[0x0][0x380] ;  /* 0x00007000ff0477ac */ /* 0x000e620008000a00 */
[C---:B0-----:R-:W-:Y:S02]  /*00e0*/  LOP3.LUT R0, R36.reuse, 0x1f, RZ, 0xc0, !PT ;  /* 0x0000001f24007812 */ /* 0x041fe400078ec0ff */
[----:B------:R-:W-:-:S05]  /*00f0*/  LOP3.LUT R3, R36, 0x3e0, RZ, 0xc0, !PT ;  /* 0x000003e024037812 */ /* 0x000fca00078ec0ff */
[----:B------:R-:W-:-:S05]  /*0100*/  IMAD R0, R3, 0x13, R0 ;  /* 0x0000001303007824 */ /* 0x000fca00078e0200 */
[----:B------:R-:W-:-:S05]  /*0110*/  IADD3 R0, P0, PT, R0, UR10, RZ ;  /* 0x0000000a00007c10 */ /* 0x000fca000ff1e0ff */
[----:B------:R-:W-:Y:S02]  /*0120*/  IMAD.X R41, RZ, RZ, UR11, P0 ;  /* 0x0000000bff297e24 */ /* 0x000fe400080e06ff */
[----:B------:R-:W-:-:S03]  /*0130*/  IMAD.SHL.U32 R42, R0, 0x4, RZ ;  /* 0x00000004002a7824 */ /* 0x000fc600078e00ff */
[----:B------:R-:W-:Y:S02]  /*0140*/  SHF.L.U64.HI R41, R0, 0x2, R41 ;  /* 0x0000000200297819 */ /* 0x000fe40000010229 */
[----:B-1----:R-:W-:-:S04]  /*0150*/  IADD3 R2, P0, PT, R42, UR4, RZ ;  /* 0x000000042a027c10 */ /* 0x002fc8000ff1e0ff */
[----:B------:R-:W-:-:S05]  /*0160*/  IADD3.X R3, PT, PT, R41, UR5, RZ, P0, !PT ;  /* 0x0000000529037c10 */ /* 0x000fca00087fe4ff */
[----:B------:R-:W2:Y:S04]  /*0170*/  LDG.E R5, desc[UR12][R2.64] ;  /* 0x0000000c02057981 */ /* 0x000ea8000c1e1900 */
[----:B------:R-:W3:Y:S04]  /*0180*/  LDG.E R7, desc[UR12][R2.64+0x80] ;  /* 0x0000800c02077981 */ /* 0x000ee8000c1e1900 */
[----:B------:R-:W4:Y:S04]  /*0190*/  LDG.E R9, desc[UR12][R2.64+0x100] ;  /* 0x0001000c02097981 */ /* 0x000f28000c1e1900 */
[----:B------:R-:W5:Y:S04]  /*01a0*/  LDG.E R11, desc[UR12][R2.64+0x180] ;  /* 0x0001800c020b7981 */ /* 0x000f68000c1e1900 */
        /* <DEDUP_REMOVED lines=14> */
[----:B------:R-:W5:Y:S01]  /*0290*/  LDG.E R0, desc[UR12][R2.64+0x900] ;  /* 0x0009000c02007981 */ /* 0x000f62000c1e1900 */
[----:B------:R-:W0:Y:S01]  /*02a0*/  S2UR UR5, SR_CgaCtaId ;  /* 0x00000000000579c3 */ /* 0x000e220000008800 */
[----:B------:R-:W-:Y:S01]  /*02b0*/  SHF.R.U32.HI R32, RZ, 0x5, R36 ;  /* 0x00000005ff207819 */ /* 0x000fe20000011624 */
[----:B------:R-:W-:Y:S01]  /*02c0*/  UMOV UR4, 0x400 ;  /* 0x0000040000047882 */ /* 0x000fe20000000000 */
[----:B------:R-:W1:Y:S01]  /*02d0*/  S2R R44, SR_LANEID ;  /* 0x00000000002c7919 */ /* 0x000e620000000000 */
[----:B------:R-:W-:Y:S01]  /*02e0*/  UISETP.NE.AND UP0, UPT, UR6, URZ, UPT ;  /* 0x000000ff0600728c */ /* 0x000fe2000bf05270 */
[----:B------:R-:W-:Y:S01]  /*02f0*/  BSSY.RECONVERGENT B0, `(.L_x_1) ;  /* 0x000014b000007945 */ /* 0x000fe20003800200 */
[----:B0-----:R-:W-:Y:S01]  /*0300*/  ULEA UR4, UR5, UR4, 0x18 ;  /* 0x0000000405047291 */ /* 0x001fe2000f8ec0ff */
[----:B-1----:R-:W-:-:S05]  /*0310*/  IMAD R28, R32, 0x260, R44 ;  /* 0x00000260201c7824 */ /* 0x002fca00078e022c */
[----:B------:R-:W-:-:S05]  /*0320*/  LEA R28, R28, UR4, 0x2 ;  /* 0x000000041c1c7c11 */ /* 0x000fca000f8e10ff */
[----:B------:R-:W-:Y:S01]  /*0330*/  IMAD R27, R44, 0x48, R28 ;  /* 0x000000482c1b7824 */ /* 0x000fe200078e021c */
[----:B--2---:R0:W-:Y:S04]  /*0340*/  STS [R28], R5 ;  /* 0x000000051c007388 */ /* 0x0041e80000000800 */
[----:B---3--:R0:W-:Y:S04]  /*0350*/  STS [R28+0x80], R7 ;  /* 0x000080071c007388 */ /* 0x0081e80000000800 */
[----:B----4-:R0:W-:Y:S04]  /*0360*/  STS [R28+0x100], R9 ;  /* 0x000100091c007388 */ /* 0x0101e80000000800 */
[----:B-----5:R0:W-:Y:S04]  /*0370*/  STS [R28+0x180], R11 ;  /* 0x0001800b1c007388 */ /* 0x0201e80000000800 */
[----:B------:R0:W-:Y:S04]  /*0380*/  STS [R28+0x200], R13 ;  /* 0x0002000d1c007388 */ /* 0x0001e80000000800 */
        /* <DEDUP_REMOVED lines=13> */
[----:B------:R0:W-:Y:S01]  /*0460*/  STS [R28+0x900], R0 ;  /* 0x000900001c007388 */ /* 0x0001e20000000800 */
[----:B------:R-:W-:-:S03]  /*0470*/  NOP ;  /* 0x0000000000007918 */ /* 0x000fc60000000000 */
[----:B------:R0:W1:Y:S04]  /*0480*/  LDS R26, [R27] ;  /* 0x000000001b1a7984 */ /* 0x0000680000000800 */
[----:B------:R0:W2:Y:S04]  /*0490*/  LDS R25, [R27+0x4] ;  /* 0x000004001b197984 */ /* 0x0000a80000000800 */
[----:B------:R0:W3:Y:S04]  /*04a0*/  LDS R24, [R27+0x8] ;  /* 0x000008001b187984 */ /* 0x0000e80000000800 */
[----:B------:R0:W4:Y:S04]  /*04b0*/  LDS R40, [R27+0xc] ;  /* 0x00000c001b287984 */ /* 0x0001280000000800 */
[----:B------:R0:W0:Y:S04]  /*04c0*/  LDS R39, [R27+0x10] ;  /* 0x000010001b277984 */ /* 0x0000280000000800 */
        /* <DEDUP_REMOVED lines=13> */
[----:B------:R0:W0:Y:S01]  /*05a0*/  LDS R0, [R27+0x48] ;  /* 0x000048001b007984 */ /* 0x0000220000000800 */
[----:B------:R-:W-:Y:S06]  /*05b0*/  BAR.SYNC.DEFER_BLOCKING 0x0 ;  /* 0x0000000000007b1d */ /* 0x000fec0000010000 */
[----:B-1234-:R-:W-:Y:S05]  /*05c0*/  BRA.U UP0, `(.L_x_2) ;  /* 0x0000000500247547 */ /* 0x01efea000b800000 */
[----:B------:R-:W-:Y:S02]  /*05d0*/  IADD3 R8, PT, PT, R24, R25, R26 ;  /* 0x0000001918087210 */ /* 0x000fe40007ffe01a */
[----:B------:R-:W-:Y:S02]  /*05e0*/  ISETP.NE.AND P1, PT, R44, 0x1f, PT ;  /* 0x0000001f2c00780c */ /* 0x000fe40003f25270 */
[----:B0-----:R-:W-:Y:S02]  /*05f0*/  IADD3 R8, PT, PT, R39, R40, R8 ;  /* 0x0000002827087210 */ /* 0x001fe40007ffe008 */
[----:B------:R-:W-:Y:S02]  /*0600*/  ISETP.GE.U32.AND P2, PT, R36, 0x20, PT ;  /* 0x000000202400780c */ /* 0x000fe40003f46070 */
[----:B------:R-:W-:Y:S02]  /*0610*/  IADD3 R8, PT, PT, R30, R31, R8 ;  /* 0x0000001f1e087210 */ /* 0x000fe40007ffe008 */
[----:B------:R-:W-:-:S02]  /*0620*/  ISETP.NE.AND P3, PT, R44, RZ, PT ;  /* 0x000000ff2c00720c */ /* 0x000fc40003f65270 */
[----:B------:R-:W-:-:S03]  /*0630*/  IADD3 R8, PT, PT, R23, R29, R8 ;  /* 0x0000001d17087210 */ /* 0x000fc60007ffe008 */
[----:B------:R-:W-:Y:S02]  /*0640*/  @!P1 LEA R37, R32, UR4, 0x2 ;  /* 0x0000000420259c11 */ /* 0x000fe4000f8e10ff */
[----:B------:R-:W-:-:S04]  /*0650*/  IADD3 R8, PT, PT, R21, R22, R8 ;  /* 0x0000001615087210 */ /* 0x000fc80007ffe008 */
[----:B------:R-:W-:-:S04]  /*0660*/  IADD3 R8, PT, PT, R7, R20, R8 ;  /* 0x0000001407087210 */ /* 0x000fc80007ffe008 */
[----:B------:R-:W-:-:S04]  /*0670*/  IADD3 R8, PT, PT, R5, R6, R8 ;  /* 0x0000000605087210 */ /* 0x000fc80007ffe008 */
[----:B------:R-:W-:-:S04]  /*0680*/  IADD3 R33, PT, PT, R3, R4, R8 ;  /* 0x0000000403217210 */ /* 0x000fc80007ffe008 */
[----:B------:R-:W-:-:S05]  /*0690*/  IADD3 R33, PT, PT, R0, R2, R33 ;  /* 0x0000000200217210 */ /* 0x000fca0007ffe021 */
[----:B------:R-:W0:Y:S02]  /*06a0*/  SHFL.UP P0, R8, R33, 0x1, RZ ;  /* 0x0420000021087989 */ /* 0x000e2400000000ff */
[----:B0-----:R-:W-:-:S05]  /*06b0*/  @P0 IMAD.IADD R8, R33, 0x1, R8 ;  /* 0x0000000121080824 */ /* 0x001fca00078e0208 */
[----:B------:R-:W0:Y:S02]  /*06c0*/  SHFL.UP P0, R13, R8, 0x2, RZ ;  /* 0x04400000080d7989 */ /* 0x000e2400000000ff */
[----:B0-----:R-:W-:-:S05]  /*06d0*/  @P0 IMAD.IADD R13, R8, 0x1, R13 ;  /* 0x00000001080d0824 */ /* 0x001fca00078e020d */
[----:B------:R-:W0:Y:S02]  /*06e0*/  SHFL.UP P0, R16, R13, 0x4, RZ ;  /* 0x048000000d107989 */ /* 0x000e2400000000ff */
[----:B0-----:R-:W-:-:S05]  /*06f0*/  @P0 IMAD.IADD R16, R13, 0x1, R16 ;  /* 0x000000010d100824 */ /* 0x001fca00078e0210 */
[----:B------:R-:W0:Y:S02]  /*0700*/  SHFL.UP P0, R35, R16, 0x8, RZ ;  /* 0x0500000010237989 */ /* 0x000e2400000000ff */
[----:B0-----:R-:W-:-:S05]  /*0710*/  @P0 IMAD.IADD R35, R16, 0x1, R35 ;  /* 0x0000000110230824 */ /* 0x001fca00078e0223 */
[----:B------:R-:W0:Y:S02]  /*0720*/  SHFL.UP P0, R34, R35, 0x10, RZ ;  /* 0x0600000023227989 */ /* 0x000e2400000000ff */
[----:B0-----:R-:W-:Y:S01]  /*0730*/  @P0 IMAD.IADD R34, R35, 0x1, R34 ;  /* 0x0000000123220824 */ /* 0x001fe200078e0222 */
[----:B------:R-:W-:-:S03]  /*0740*/  ISETP.NE.AND P0, PT, R32, 0x2, PT ;  /* 0x000000022000780c */ /* 0x000fc60003f05270 */
[----:B------:R-:W-:Y:S01]  /*0750*/  IMAD.IADD R33, R34, 0x1, -R33 ;  /* 0x0000000122217824 */ /* 0x000fe200078e0a21 */
[----:B------:R-:W-:Y:S01]  /*0760*/  @!P1 STS [R37+0x10], R34 ;  /* 0x0000102225009388 */ /* 0x000fe20000000800 */
[----:B------:R-:W-:Y:S01]  /*0770*/  BAR.SYNC.DEFER_BLOCKING 0x0 ;  /* 0x0000000000007b1d */ /* 0x000fe20000010000 */
[----:B------:R-:W-:-:S05]  /*0780*/  ISETP.NE.AND P1, PT, R32, 0x9, PT ;  /* 0x000000092000780c */ /* 0x000fca0003f25270 */
[----:B------:R-:W0:Y:S04]  /*0790*/  LDS.128 R8, [UR4+0x10] ;  /* 0x00001004ff087984 */ /* 0x000e280008000c00 */
[----:B------:R-:W1:Y:S04]  /*07a0*/  LDS.128 R12, [UR4+0x20] ;  /* 0x00002004ff0c7984 */ /* 0x000e680008000c00 */
[----:B------:R-:W2:Y:S01]  /*07b0*/  LDS.128 R16, [UR4+0x30] ;  /* 0x00003004ff107984 */ /* 0x000ea20008000c00 */
[----:B0-----:R-:W-:-:S04]  /*07c0*/  IMAD.IADD R9, R8, 0x1, R9 ;  /* 0x0000000108097824 */ /* 0x001fc800078e0209 */
[----:B------:R-:W-:Y:S01]  /*07d0*/  IMAD.IADD R10, R10, 0x1, R9 ;  /* 0x000000010a0a7824 */ /* 0x000fe200078e0209 */
[----:B------:R-:W-:Y:S02]  /*07e0*/  SEL R8, R9, R8, !P0 ;  /* 0x0000000809087207 */ /* 0x000fe40004000000 */
[----:B------:R-:W-:Y:S01]  /*07f0*/  ISETP.NE.AND P0, PT, R32, 0x3, PT ;  /* 0x000000032000780c */ /* 0x000fe20003f05270 */
[----:B------:R-:W-:Y:S01]  /*0800*/  IMAD.IADD R11, R11, 0x1, R10 ;  /* 0x000000010b0b7824 */ /* 0x000fe200078e020a */
[----:B------:R-:W-:Y:S02]  /*0810*/  SEL R9, R33, RZ, P3 ;  /* 0x000000ff21097207 */ /* 0x000fe40001800000 */
[----:B------:R-:W-:Y:S01]  /*0820*/  SEL R8, R10, R8, !P0 ;  /* 0x000000080a087207 */ /* 0x000fe20004000000 */
[----:B-1----:R-:W-:Y:S01]  /*0830*/  IMAD.IADD R12, R11, 0x1, R12 ;  /* 0x000000010b0c7824 */ /* 0x002fe200078e020c */
[----:B------:R-:W-:-:S03]  /*0840*/  ISETP.NE.AND P0, PT, R32, 0x4, PT ;  /* 0x000000042000780c */ /* 0x000fc60003f05270 */
[----:B------:R-:W-:Y:S01]  /*0850*/  IMAD.IADD R13, R13, 0x1, R12 ;  /* 0x000000010d0d7824 */ /* 0x000fe200078e020c */
[----:B------:R-:W-:Y:S02]  /*0860*/  SEL R8, R11, R8, !P0 ;  /* 0x000000080b087207 */ /* 0x000fe40004000000 */
[----:B------:R-:W-:Y:S01]  /*0870*/  ISETP.NE.AND P0, PT, R32, 0x5, PT ;  /* 0x000000052000780c */ /* 0x000fe20003f05270 */
[----:B------:R-:W-:-:S03]  /*0880*/  IMAD.IADD R14, R14, 0x1, R13 ;  /* 0x000000010e0e7824 */ /* 0x000fc600078e020d */
[----:B------:R-:W-:Y:S01]  /*0890*/  SEL R8, R12, R8, !P0 ;  /* 0x000000080c087207 */ /* 0x000fe20004000000 */
[----:B------:R-:W-:Y:S01]  /*08a0*/  IMAD.IADD R15, R15, 0x1, R14 ;  /* 0x000000010f0f7824 */ /* 0x000fe200078e020e */
[----:B------:R-:W-:-:S03]  /*08b0*/  ISETP.NE.AND P0, PT, R32, 0x6, PT ;  /* 0x000000062000780c */ /* 0x000fc60003f05270 */
[----:B--2---:R-:W-:Y:S01]  /*08c0*/  IMAD.IADD R16, R15, 0x1, R16 ;  /* 0x000000010f107824 */ /* 0x004fe200078e0210 */
[----:B------:R-:W-:Y:S02]  /*08d0*/  SEL R8, R13, R8, !P0 ;  /* 0x000000080d087207 */ /* 0x000fe40004000000 */
[----:B------:R-:W-:Y:S01]  /*08e0*/  ISETP.NE.AND P0, PT, R32, 0x7, PT ;  /* 0x000000072000780c */ /* 0x000fe20003f05270 */
[----:B------:R-:W-:-:S03]  /*08f0*/  IMAD.IADD R17, R17, 0x1, R16 ;  /* 0x0000000111117824 */ /* 0x000fc600078e0210 */
[----:B------:R-:W-:Y:S01]  /*0900*/  SEL R8, R14, R8, !P0 ;  /* 0x000000080e087207 */ /* 0x000fe20004000000 */
[----:B------:R-:W-:Y:S01]  /*0910*/  IMAD.IADD R18, R18, 0x1, R17 ;  /* 0x0000000112127824 */ /* 0x000fe200078e0211 */
[----:B------:R-:W-:-:S03]  /*0920*/  ISETP.NE.AND P0, PT, R32, 0x8, PT ;  /* 0x000000082000780c */ /* 0x000fc60003f05270 */
[----:B------:R-:W-:Y:S01]  /*0930*/  IMAD.IADD R19, R19, 0x1, R18 ;  /* 0x0000000113137824 */ /* 0x000fe200078e0212 */
[----:B------:R-:W-:Y:S02]  /*0940*/  SEL R8, R15, R8, !P0 ;  /* 0x000000080f087207 */ /* 0x000fe40004000000 */
[----:B------:R-:W-:Y:S02]  /*0950*/  ISETP.NE.AND P0, PT, R32, 0xa, PT ;  /* 0x0000000a2000780c */ /* 0x000fe40003f05270 */
[----:B------:R-:W-:Y:S02]  /*0960*/  SEL R8, R16, R8, !P1 ;  /* 0x0000000810087207 */ /* 0x000fe40004800000 */
[C---:B------:R-:W-:Y:S02]  /*0970*/  ISETP.NE.AND P1, PT, R32.reuse, 0xb, PT ;  /* 0x0000000b2000780c */ /* 0x040fe40003f25270 */
[----:B------:R-:W-:Y:S02]  /*0980*/  SEL R8, R17, R8, !P0 ;  /* 0x0000000811087207 */ /* 0x000fe40004000000 */
[----:B------:R-:W-:-:S02]  /*0990*/  ISETP.NE.AND P0, PT, R32, 0xc, PT ;  /* 0x0000000c2000780c */ /* 0x000fc40003f05270 */
[----:B------:R-:W-:Y:S02]  /*09a0*/  SEL R8, R18, R8, !P1 ;  /* 0x0000000812087207 */ /* 0x000fe40004800000 */
[----:B------:R-:W-:Y:S02]  /*09b0*/  ISETP.NE.AND P1, PT, R36, RZ, PT ;  /* 0x000000ff2400720c */ /* 0x000fe40003f25270 */
[----:B------:R-:W-:-:S05]  /*09c0*/  SEL R8, R19, R8, !P0 ;  /* 0x0000000813087207 */ /* 0x000fca0004000000 */
[----:B------:R-:W-:-:S06]  /*09d0*/  @P2 IMAD.IADD R33, R8, 0x1, R9 ;  /* 0x0000000108212824 */ /* 0x000fcc00078e0209 */
[----:B------:R-:W-:Y:S05]  /*09e0*/  @P1 BRA `(.L_x_3) ;  /* 0x0000000c006c1947 */ /* 0x000fea0003800000 */
[----:B------:R-:W0:Y:S01]  /*09f0*/  LDS R12, [UR4+0x40] ;  /* 0x00004004ff0c7984 */ /* 0x000e220008000800 */
[----:B------:R-:W1:Y:S01]  /*0a00*/  LDC.64 R10, c[0x0][0x390] ;  /* 0x0000e400ff0a7b82 */ /* 0x000e620000000a00 */
[----:B------:R-:W-:Y:S02]  /*0a10*/  IMAD.MOV.U32 R8, RZ, RZ, 0x65 ;  /* 0x00000065ff087424 */ /* 0x000fe400078e00ff */
[----:B------:R-:W-:Y:S02]  /*0a20*/  IMAD.MOV.U32 R33, RZ, RZ, RZ ;  /* 0x000000ffff217224 */ /* 0x000fe400078e00ff */
[----:B0-----:R-:W-:-:S05]  /*0a30*/  IMAD.IADD R9, R19, 0x1, R12 ;  /* 0x0000000113097824 */ /* 0x001fca00078e020c */
[----:B-1----:R0:W-:Y:S01]  /*0a40*/  ST.E.64.STRONG.GPU desc[UR12][R10.64+0x100], R8 ;  /* 0x000100080a007985 */ /* 0x0021e2000c10fb0c */
[----:B------:R-:W-:Y:S05]  /*0a50*/  BRA `(.L_x_3) ;  /* 0x0000000c00507947 */ /* 0x000fea0003800000 */
.L_x_2:
[----:B------:R-:W-:Y:S02]  /*0a60*/  IADD3 R8, PT, PT, R24, R25, R26 ;  /* 0x0000001918087210 */ /* 0x000fe40007ffe01a */
[C---:B------:R-:W-:Y:S02]  /*0a70*/  ISETP.NE.AND P1, PT, R44.reuse, 0x1f, PT ;  /* 0x0000001f2c00780c */ /* 0x040fe40003f25270 */
[----:B0-----:R-:W-:Y:S02]  /*0a80*/  IADD3 R8, PT, PT, R39, R40, R8 ;  /* 0x0000002827087210 */ /* 0x001fe40007ffe008 */
[----:B------:R-:W-:Y:S02]  /*0a90*/  ISETP.NE.AND P2, PT, R44, RZ, PT ;  /* 0x000000ff2c00720c */ /* 0x000fe40003f45270 */
[----:B------:R-:W-:-:S04]  /*0aa0*/  IADD3 R8, PT, PT, R30, R31, R8 ;  /* 0x0000001f1e087210 */ /* 0x000fc80007ffe008 */
        /* <DEDUP_REMOVED lines=37> */
[----:B------:R-:W-:Y:S01]  /*0d00*/  IMAD.IADD R14, R14, 0x1, R13 ;  /* 0x000000010e0e7824 */ /* 0x000fe200078e020d */
[----:B------:R-:W0:Y:S02]  /*0d10*/  LDS R11, [UR4+0x40] ;  /* 0x00004004ff0b7984 */ /* 0x000e240008000800 */
        /* <DEDUP_REMOVED lines=12> */
[----:B------:R-:W-:-:S04]  /*0de0*/  ISETP.NE.AND P0, PT, R32, 0x9, PT ;  /* 0x000000092000780c */ /* 0x000fc80003f05270 */
[----:B------:R-:W-:Y:S02]  /*0df0*/  SEL R8, R16, R8, !P0 ;  /* 0x0000000810087207 */ /* 0x000fe40004000000 */
[----:B------:R-:W-:-:S04]  /*0e00*/  ISETP.NE.AND P0, PT, R32, 0xa, PT ;  /* 0x0000000a2000780c */ /* 0x000fc80003f05270 */
[----:B------:R-:W-:Y:S02]  /*0e10*/  SEL R8, R17, R8, !P0 ;  /* 0x0000000811087207 */ /* 0x000fe40004000000 */
[----:B------:R-:W-:-:S04]  /*0e20*/  ISETP.NE.AND P0, PT, R32, 0xb, PT ;  /* 0x0000000b2000780c */ /* 0x000fc80003f05270 */
[----:B------:R-:W-:Y:S02]  /*0e30*/  SEL R8, R18, R8, !P0 ;  /* 0x0000000812087207 */ /* 0x000fe40004000000 */
[C---:B------:R-:W-:Y:S01]  /*0e40*/  ISETP.GT.U32.AND P0, PT, R36.reuse, 0x1f, PT ;  /* 0x0000001f2400780c */ /* 0x040fe20003f04070 */
[C---:B0-----:R-:W-:Y:S01]  /*0e50*/  IMAD.IADD R11, R19.reuse, 0x1, R11 ;  /* 0x00000001130b7824 */ /* 0x041fe200078e020b */
[----:B------:R-:W-:Y:S02]  /*0e60*/  SEL R8, R19, R8, !P1 ;  /* 0x0000000813087207 */ /* 0x000fe40004800000 */
[----:B------:R-:W-:-:S03]  /*0e70*/  ISETP.GE.U32.AND P1, PT, R36, 0x20, PT ;  /* 0x000000202400780c */ /* 0x000fc60003f26070 */
[----:B------:R-:W-:-:S05]  /*0e80*/  IMAD.IADD R8, R8, 0x1, R9 ;  /* 0x0000000108087824 */ /* 0x000fca00078e0209 */
[----:B------:R-:W-:Y:S01]  /*0e90*/  SEL R43, R33, R8, !P1 ;  /* 0x00000008212b7207 */ /* 0x000fe20004800000 */
[----:B------:R-:W-:Y:S06]  /*0ea0*/  @P0 BRA `(.L_x_4) ;  /* 0x0000000800140947 */ /* 0x000fec0003800000 */
[----:B------:R-:W0:Y:S01]  /*0eb0*/  LDC.64 R16, c[0x0][0x390] ;  /* 0x0000e400ff107b82 */ /* 0x000e220000000a00 */
[----:B------:R-:W-:Y:S01]  /*0ec0*/  ISETP.NE.AND P1, PT, R36, RZ, PT ;  /* 0x000000ff2400720c */ /* 0x000fe20003f25270 */
[----:B------:R-:W-:Y:S01]  /*0ed0*/  IMAD.U32 R13, RZ, RZ, UR6 ;  /* 0x00000006ff0d7e24 */ /* 0x000fe2000f8e00ff */
[----:B------:R-:W-:-:S05]  /*0ee0*/  LOP3.LUT R18, RZ, R36, RZ, 0x33, !PT ;  /* 0x00000024ff127212 */ /* 0x000fca00078e33ff */
[----:B------:R-:W-:-:S06]  /*0ef0*/  VIADD R18, R18, UR6 ;  /* 0x0000000612127c36 */ /* 0x000fcc0008000000 */
[----:B------:R-:W-:Y:S01]  /*0f00*/  @!P1 IMAD.MOV.U32 R10, RZ, RZ, 0x64 ;  /* 0x00000064ff0a9424 */ /* 0x000fe200078e00ff */
[----:B------:R1:W-:Y:S01]  /*0f10*/  @!P1 STS [UR4+0xc], R11 ;  /* 0x00000c0bff009988 */ /* 0x0003e20008000804 */
[----:B0-----:R-:W-:-:S04]  /*0f20*/  IMAD.WIDE R12, R13, 0x8, R16 ;  /* 0x000000080d0c7825 */ /* 0x001fc800078e0210 */
[----:B------:R-:W-:Y:S01]  /*0f30*/  IMAD.WIDE R16, R18, 0x8, R16 ;  /* 0x0000000812107825 */ /* 0x000fe200078e0210 */
[----:B------:R1:W-:Y:S01]  /*0f40*/  @!P1 ST.E.64.STRONG.GPU desc[UR12][R12.64+0x100], R10 ;  /* 0x0001000a0c009985 */ /* 0x0003e2000c10fb0c */
[----:B------:R-:W-:Y:S05]  /*0f50*/  NANOSLEEP 0x226 ;  /* 0x000002260000795d */ /* 0x000fea0003800000 */
[----:B------:R-:W2:Y:S01]  /*0f60*/  LD.E.64.STRONG.GPU R14, desc[UR12][R16.64+0x100] ;  /* 0x0001000c100e7980 */ /* 0x000ea2000c10fb00 */
[----:B------:R-:W-:Y:S01]  /*0f70*/  UMOV UR5, 0xffffffff ;  /* 0xffffffff00057882 */ /* 0x000fe20000000000 */
[----:B--2---:R-:W-:Y:S02]  /*0f80*/  ISETP.NE.AND P0, PT, R14, 0x63, PT ;  /* 0x000000630e00780c */ /* 0x004fe40003f05270 */
[----:B-1----:R-:W-:Y:S11]  /*0f90*/  BRA.DIV UR5, `(.L_x_5) ;  /* 0x0000002e05dc7947 */ /* 0x002ff6000b800000 */
[----:B------:R-:W-:-:S13]  /*0fa0*/  VOTE.ANY P0, !P0 ;  /* 0x0000000000ff7806 */ /* 0x000fda0004000100 */
.L_x_34:
[----:B------:R-:W-:Y:S05]  /*0fb0*/  @!P0 BRA `(.L_x_6) ;  /* 0x0000000000248947 */ /* 0x000fea0003800000 */
[----:B------:R-:W-:-:S07]  /*0fc0*/  IMAD.MOV.U32 R9, RZ, RZ, 0x1de ;  /* 0x000001deff097424 */ /* 0x000fce00078e00ff */
.L_x_8:
[----:B------:R-:W-:Y:S05]  /*0fd0*/  NANOSLEEP R9 ;  /* 0x000000090000735d */ /* 0x000fea0003800000 */
[----:B------:R-:W2:Y:S01]  /*0fe0*/  LD.E.64.STRONG.GPU R14, desc[UR12][R16.64+0x100] ;  /* 0x0001000c100e7980 */ /* 0x000ea2000c10fb00 */
[----:B------:R-:W-:Y:S01]  /*0ff0*/  UMOV UR5, 0xffffffff ;  /* 0xffffffff00057882 */ /* 0x000fe20000000000 */
[----:B------:R-:W-:Y:S02]  /*1000*/  SHF.R.U32.HI R9, RZ, 0x1, R9 ;  /* 0x00000001ff097819 */ /* 0x000fe40000011609 */
[----:B--2---:R-:W-:Y:S01]  /*1010*/  ISETP.NE.AND P0, PT, R14, 0x63, PT ;  /* 0x000000630e00780c */ /* 0x004fe20003f05270 */
[----:B------:R-:W-:-:S12]  /*1020*/  BRA.DIV UR5, `(.L_x_7) ;  /* 0x0000002e05d87947 */ /* 0x000fd8000b800000 */
[----:B------:R-:W-:-:S13]  /*1030*/  VOTE.ANY P0, !P0 ;  /* 0x0000000000ff7806 */ /* 0x000fda0004000100 */
.L_x_37:
[----:B------:R-:W-:Y:S05]  /*1040*/  @P0 BRA `(.L_x_8) ;  /* 0xfffffffc00e00947 */ /* 0x000fea000383ffff */
.L_x_6:
[----:B------:R-:W-:Y:S01]  /*1050*/  UMOV UR5, 0xffffffff ;  /* 0xffffffff00057882 */ /* 0x000fe20000000000 */
[----:B------:R-:W-:Y:S02]  /*1060*/  ISETP.NE.AND P2, PT, R14, 0x65, PT ;  /* 0x000000650e00780c */ /* 0x000fe40003f45270 */
[----:B------:R-:W-:Y:S11]  /*1070*/  BRA.DIV UR5, `(.L_x_9) ;  /* 0x0000002e05e47947 */ /* 0x000ff6000b800000 */
[----:B------:R-:W0:Y:S01]  /*1080*/  S2R R45, SR_GEMASK ;  /* 0x00000000002d7919 */ /* 0x000e220000003c00 */
[----:B------:R-:W-:Y:S01]  /*1090*/  VOTE.ANY R8, PT, !P2 ;  /* 0x0000000000087806 */ /* 0x000fe200050e0100 */
[C---:B------:R-:W-:Y:S02]  /*10a0*/  VIADD R33, R44.reuse, 0x2 ;  /* 0x000000022c217836 */ /* 0x040fe40000000000 */
[C---:B------:R-:W-:Y:S02]  /*10b0*/  VIADD R32, R44.reuse, 0x4 ;  /* 0x000000042c207836 */ /* 0x040fe40000000000 */
[C---:B------:R-:W-:Y:S02]  /*10c0*/  VIADD R19, R44.reuse, 0x8 ;  /* 0x000000082c137836 */ /* 0x040fe40000000000 */
[----:B------:R-:W-:Y:S01]  /*10d0*/  VIADD R34, R44, 0x10 ;  /* 0x000000102c227836 */ /* 0x000fe20000000000 */
[----:B0-----:R-:W-:-:S05]  /*10e0*/  LOP3.LUT R8, R8, 0x80000000, R45, 0xec, !PT ;  /* 0x8000000008087812 */ /* 0x001fca00078eec2d */
[----:B------:R-:W-:-:S05]  /*10f0*/  VIADD R9, R8, 0xffffffff ;  /* 0xffffffff08097836 */ /* 0x000fca0000000000 */
[----:B------:R-:W-:-:S04]  /*1100*/  LOP3.LUT R9, R8, R9, RZ, 0xc, !PT ;  /* 0x0000000908097212 */ /* 0x000fc800078e0cff */
[----:B------:R0:W1:Y:S02]  /*1110*/  POPC R38, R9 ;  /* 0x0000000900267309 */ /* 0x0000640000000000 */
[----:B0-----:R-:W0:Y:S01]  /*1120*/  LDC.64 R8, c[0x0][0x390] ;  /* 0x0000e400ff087b82 */ /* 0x001e220000000a00 */
[----:B-1----:R-:W1:Y:S01]  /*1130*/  SHFL.DOWN PT, R16, R15, 0x1, R38 ;  /* 0x082000000f107989 */ /* 0x002e6200000e0026 */
[-C--:B------:R-:W-:Y:S02]  /*1140*/  ISETP.GE.AND P0, PT, R44, R38.reuse, PT ;  /* 0x000000262c00720c */ /* 0x080fe40003f06270 */
[-C--:B------:R-:W-:Y:S02]  /*1150*/  ISETP.GT.AND P2, PT, R34, R38.reuse, PT ;  /* 0x000000262200720c */ /* 0x080fe40003f44270 */
[----:B-1----:R-:W-:Y:S02]  /*1160*/  SEL R16, R16, RZ, !P0 ;  /* 0x000000ff10107207 */ /* 0x002fe40004000000 */
[----:B------:R-:W-:-:S03]  /*1170*/  ISETP.GT.AND P0, PT, R33, R38, PT ;  /* 0x000000262100720c */ /* 0x000fc60003f04270 */
[----:B------:R-:W-:-:S05]  /*1180*/  IMAD.IADD R17, R16, 0x1, R15 ;  /* 0x0000000110117824 */ /* 0x000fca00078e020f */
[----:B------:R-:W1:Y:S02]  /*1190*/  SHFL.DOWN PT, R16, R17, 0x2, R38 ;  /* 0x0840000011107989 */ /* 0x000e6400000e0026 */
[----:B-1----:R-:W-:Y:S02]  /*11a0*/  SEL R16, R16, RZ, !P0 ;  /* 0x000000ff10107207 */ /* 0x002fe40004000000 */
[----:B------:R-:W-:-:S03]  /*11b0*/  ISETP.GT.AND P0, PT, R32, R38, PT ;  /* 0x000000262000720c */ /* 0x000fc60003f04270 */
[----:B------:R-:W-:-:S05]  /*11c0*/  IMAD.IADD R35, R17, 0x1, R16 ;  /* 0x0000000111237824 */ /* 0x000fca00078e0210 */
[----:B------:R-:W1:Y:S02]  /*11d0*/  SHFL.DOWN PT, R16, R35, 0x4, R38 ;  /* 0x0880000023107989 */ /* 0x000e6400000e0026 */
[----:B-1----:R-:W-:Y:S02]  /*11e0*/  SEL R16, R16, RZ, !P0 ;  /* 0x000000ff10107207 */ /* 0x002fe40004000000 */
[----:B------:R-:W-:-:S03]  /*11f0*/  ISETP.GT.AND P0, PT, R19, R38, PT ;  /* 0x000000261300720c */ /* 0x000fc60003f04270 */
[----:B------:R-:W-:Y:S01]  /*1200*/  IMAD.IADD R37, R35, 0x1, R16 ;  /* 0x0000000123257824 */ /* 0x000fe200078e0210 */
[----:B0-----:R-:W-:-:S04]  /*1210*/  IADD3 R35, P3, PT, R8, 0x100, RZ ;  /* 0x0000010008237810 */ /* 0x001fc80007f7e0ff */
[----:B------:R-:W0:Y:S02]  /*1220*/  SHFL.DOWN PT, R16, R37, 0x8, R38 ;  /* 0x0900000025107989 */ /* 0x000e2400000e0026 */
[----:B0-----:R-:W-:Y:S02]  /*1230*/  SEL R16, R16, RZ, !P0 ;  /* 0x000000ff10107207 */ /* 0x001fe40004000000 */
[----:B------:R-:W-:-:S03]  /*1240*/  ISETP.NE.AND P0, PT, R14, 0x65, PT ;  /* 0x000000650e00780c */ /* 0x000fc60003f05270 */
[----:B------:R-:W-:Y:S02]  /*1250*/  IMAD.IADD R17, R37, 0x1, R16 ;  /* 0x0000000125117824 */ /* 0x000fe400078e0210 */
[----:B------:R-:W-:-:S03]  /*1260*/  IMAD.X R37, RZ, RZ, R9, P3 ;  /* 0x000000ffff257224 */ /* 0x000fc600018e0609 */
[----:B------:R-:W0:Y:S05]  /*1270*/  SHFL.DOWN PT, R16, R17, 0x10, R38 ;  /* 0x0a00000011107989 */ /* 0x000e2a00000e0026 */
[----:B------:R-:W-:Y:S02]  /*1280*/  VOTE.ALL P0, P0 ;  /* 0x0000000000ff7806 */ /* 0x000fe40000000000 */
[----:B0-----:R-:W-:-:S05]  /*1290*/  SEL R16, R16, RZ, !P2 ;  /* 0x000000ff10107207 */ /* 0x001fca0005000000 */
[----:B------:R-:W-:-:S07]  /*12a0*/  IMAD.IADD R36, R17, 0x1, R16 ;  /* 0x0000000111247824 */ /* 0x000fce00078e0210 */
.L_x_46:
[----:B------:R-:W-:Y:S05]  /*12b0*/  @!P0 BRA `(.L_x_10) ;  /* 0x0000000000d48947 */ /* 0x000fea0003800000 */
[----:B------:R-:W-:-:S07]  /*12c0*/  IMAD.MOV.U32 R38, RZ, RZ, 0x1de ;  /* 0x000001deff267424 */ /* 0x000fce00078e00ff */
.L_x_16:
[----:B------:R-:W-:Y:S02]  /*12d0*/  IMAD.MOV.U32 R8, RZ, RZ, R35 ;  /* 0x000000ffff087224 */ /* 0x000fe400078e0023 */
[----:B------:R-:W-:Y:S02]  /*12e0*/  IMAD.MOV.U32 R9, RZ, RZ, R37 ;  /* 0x000000ffff097224 */ /* 0x000fe400078e0025 */
[----:B------:R-:W-:-:S05]  /*12f0*/  IMAD.WIDE R16, R18, 0x8, R8 ;  /* 0x0000000812107825 */ /* 0x000fca00078e0208 */
[----:B------:R-:W2:Y:S01]  /*1300*/  LD.E.64.STRONG.GPU R14, desc[UR12][R16.64+-0x100] ;  /* 0xffff000c100e7980 */ /* 0x000ea2000c10fb00 */
[----:B------:R-:W-:Y:S05]  /*1310*/  YIELD ;  /* 0x0000000000007946 */ /* 0x000fea0003800000 */
[----:B------:R-:W-:Y:S01]  /*1320*/  UMOV UR5, 0xffffffff ;  /* 0xffffffff00057882 */ /* 0x000fe20000000000 */
[----:B------:R-:W-:Y:S02]  /*1330*/  SHF.R.U32.HI R38, RZ, 0x1, R38 ;  /* 0x00000001ff267819 */ /* 0x000fe40000011626 */
[----:B--2---:R-:W-:Y:S01]  /*1340*/  ISETP.NE.AND P0, PT, R14, 0x63, PT ;  /* 0x000000630e00780c */ /* 0x004fe20003f05270 */
[----:B------:R-:W-:-:S12]  /*1350*/  BRA.DIV UR5, `(.L_x_11) ;  /* 0x0000003205347947 */ /* 0x000fd8000b800000 */
[----:B------:R-:W-:-:S13]  /*1360*/  VOTE.ANY P0, !P0 ;  /* 0x0000000000ff7806 */ /* 0x000fda0004000100 */
.L_x_49:
[----:B------:R-:W-:Y:S05]  /*1370*/  @!P0 BRA `(.L_x_12) ;  /* 0x0000000000248947 */ /* 0x000fea0003800000 */
[----:B------:R-:W-:-:S07]  /*1380*/  IMAD.MOV.U32 R9, RZ, RZ, R38 ;  /* 0x000000ffff097224 */ /* 0x000fce00078e0026 */
.L_x_14:
[----:B------:R-:W-:Y:S05]  /*1390*/  NANOSLEEP R9 ;  /* 0x000000090000735d */ /* 0x000fea0003800000 */
[----:B------:R-:W2:Y:S01]  /*13a0*/  LD.E.64.STRONG.GPU R14, desc[UR12][R16.64+-0x100] ;  /* 0xffff000c100e7980 */ /* 0x000ea2000c10fb00 */
[----:B------:R-:W-:Y:S01]  /*13b0*/  UMOV UR5, 0xffffffff ;  /* 0xffffffff00057882 */ /* 0x000fe20000000000 */
[----:B------:R-:W-:Y:S02]  /*13c0*/  SHF.R.U32.HI R9, RZ, 0x1, R9 ;  /* 0x00000001ff097819 */ /* 0x000fe40000011609 */
[----:B--2---:R-:W-:Y:S01]  /*13d0*/  ISETP.NE.AND P0, PT, R14, 0x63, PT ;  /* 0x000000630e00780c */ /* 0x004fe20003f05270 */
[----:B------:R-:W-:-:S12]  /*13e0*/  BRA.DIV UR5, `(.L_x_13) ;  /* 0x0000003205307947 */ /* 0x000fd8000b800000 */
[----:B------:R-:W-:-:S13]  /*13f0*/  VOTE.ANY P0, !P0 ;  /* 0x0000000000ff7806 */ /* 0x000fda0004000100 */
.L_x_52:
[----:B------:R-:W-:Y:S05]  /*1400*/  @P0 BRA `(.L_x_14) ;  /* 0xfffffffc00e00947 */ /* 0x000fea000383ffff */
.L_x_12:
[----:B------:R-:W-:Y:S01]  /*1410*/  UMOV UR5, 0xffffffff ;  /* 0xffffffff00057882 */ /* 0x000fe20000000000 */
[----:B------:R-:W-:Y:S02]  /*1420*/  ISETP.NE.AND P0, PT, R14, 0x65, PT ;  /* 0x000000650e00780c */ /* 0x000fe40003f05270 */
[----:B------:R-:W-:Y:S11]  /*1430*/  BRA.DIV UR5, `(.L_x_15) ;  /* 0x00000032053c7947 */ /* 0x000ff6000b800000 */
[----:B------:R-:W-:Y:S01]  /*1440*/  VOTE.ANY R8, PT, !P0 ;  /* 0x0000000000087806 */ /* 0x000fe200040e0100 */
[----:B------:R-:W-:-:S03]  /*1450*/  VIADD R18, R18, 0xffffffe0 ;  /* 0xffffffe012127836 */ /* 0x000fc60000000000 */
[----:B------:R-:W-:-:S05]  /*1460*/  LOP3.LUT R8, R8, 0x80000000, R45, 0xec, !PT ;  /* 0x8000000008087812 */ /* 0x000fca00078eec2d */
[----:B------:R-:W-:-:S05]  /*1470*/  VIADD R9, R8, 0xffffffff ;  /* 0xffffffff08097836 */ /* 0x000fca0000000000 */
[----:B------:R-:W-:-:S06]  /*1480*/  LOP3.LUT R9, R8, R9, RZ, 0xc, !PT ;  /* 0x0000000908097212 */ /* 0x000fcc00078e0cff */
[----:B------:R-:W0:Y:S02]  /*1490*/  POPC R9, R9 ;  /* 0x0000000900097309 */ /* 0x000e240000000000 */
[----:B0-----:R-:W0:Y:S01]  /*14a0*/  SHFL.DOWN PT, R16, R15, 0x1, R9 ;  /* 0x082000000f107989 */ /* 0x001e2200000e0009 */
[-C--:B------:R-:W-:Y:S02]  /*14b0*/  ISETP.GE.AND P0, PT, R44, R9.reuse, PT ;  /* 0x000000092c00720c */ /* 0x080fe40003f06270 */
[-C--:B------:R-:W-:Y:S02]  /*14c0*/  ISETP.GT.AND P2, PT, R34, R9.reuse, PT ;  /* 0x000000092200720c */ /* 0x080fe40003f44270 */
[----:B0-----:R-:W-:Y:S02]  /*14d0*/  SEL R16, R16, RZ, !P0 ;  /* 0x000000ff10107207 */ /* 0x001fe40004000000 */
[----:B------:R-:W-:-:S03]  /*14e0*/  ISETP.GT.AND P0, PT, R33, R9, PT ;  /* 0x000000092100720c */ /* 0x000fc60003f04270 */
[----:B------:R-:W-:-:S05]  /*14f0*/  IMAD.IADD R15, R16, 0x1, R15 ;  /* 0x00000001100f7824 */ /* 0x000fca00078e020f */
[----:B------:R-:W0:Y:S02]  /*1500*/  SHFL.DOWN PT, R16, R15, 0x2, R9 ;  /* 0x084000000f107989 */ /* 0x000e2400000e0009 */
        /* <DEDUP_REMOVED lines=9> */
[----:B------:R-:W-:-:S03]  /*15a0*/  ISETP.NE.AND P0, PT, R14, 0x65, PT ;  /* 0x000000650e00780c */ /* 0x000fc60003f05270 */
[----:B------:R-:W-:-:S05]  /*15b0*/  IMAD.IADD R15, R15, 0x1, R16 ;  /* 0x000000010f0f7824 */ /* 0x000fca00078e0210 */
[----:B------:R-:W0:Y:S05]  /*15c0*/  SHFL.DOWN PT, R16, R15, 0x10, R9 ;  /* 0x0a0000000f107989 */ /* 0x000e2a00000e0009 */
[----:B------:R-:W-:Y:S02]  /*15d0*/  VOTE.ALL P0, P0 ;  /* 0x0000000000ff7806 */ /* 0x000fe40000000000 */
[----:B0-----:R-:W-:-:S04]  /*15e0*/  SEL R16, R16, RZ, !P2 ;  /* 0x000000ff10107207 */ /* 0x001fc80005000000 */
[----:B------:R-:W-:-:S07]  /*15f0*/  IADD3 R36, PT, PT, R15, R16, R36 ;  /* 0x000000100f247210 */ /* 0x000fce0007ffe024 */
.L_x_61:
[----:B------:R-:W-:Y:S05]  /*1600*/  @P0 BRA `(.L_x_16) ;  /* 0xfffffffc00300947 */ /* 0x000fea000383ffff */
.L_x_10:
[----:B------:R-:W-:Y:S01]  /*1610*/  ISETP.NE.AND P0, PT, R44, RZ, PT ;  /* 0x000000ff2c00720c */ /* 0x000fe20003f05270 */
[----:B------:R-:W0:Y:S01]  /*1620*/  @!P1 S2R R9, SR_CgaCtaId ;  /* 0x0000000000099919 */ /* 0x000e220000008800 */
[----:B------:R-:W-:Y:S01]  /*1630*/  @!P1 MOV R8, 0x400 ;  /* 0x0000040000089802 */ /* 0x000fe20000000f00 */
[----:B------:R-:W-:Y:S02]  /*1640*/  @!P1 IMAD.IADD R11, R11, 0x1, R36 ;  /* 0x000000010b0b9824 */ /* 0x000fe400078e0224 */
[----:B------:R-:W-:-:S05]  /*1650*/  @!P1 IMAD.MOV.U32 R10, RZ, RZ, 0x65 ;  /* 0x00000065ff0a9424 */ /* 0x000fca00078e00ff */
[----:B------:R1:W-:Y:S03]  /*1660*/  @!P1 ST.E.64.STRONG.GPU desc[UR12][R12.64+0x100], R10 ;  /* 0x0001000a0c009985 */ /* 0x0003e6000c10fb0c */
[----:B------:R-:W-:Y:S01]  /*1670*/  @!P0 MOV R14, 0x400 ;  /* 0x00000400000e8802 */ /* 0x000fe20000000f00 */
[----:B------:R-:W2:Y:S01]  /*1680*/  @!P0 S2R R15, SR_CgaCtaId ;  /* 0x00000000000f8919 */ /* 0x000ea20000008800 */
[----:B0-----:R-:W-:Y:S01]  /*1690*/  @!P1 LEA R9, R9, R8, 0x18 ;  /* 0x0000000809099211 */ /* 0x001fe200078ec0ff */
[----:B------:R-:W-:Y:S02]  /*16a0*/  IMAD.MOV.U32 R8, RZ, RZ, R43 ;  /* 0x000000ffff087224 */ /* 0x000fe400078e002b */
[----:B------:R-:W-:Y:S02]  /*16b0*/  @!P0 IMAD.MOV.U32 R8, RZ, RZ, R36 ;  /* 0x000000ffff088224 */ /* 0x000fe400078e0024 */
[----:B------:R1:W-:Y:S04]  /*16c0*/  @!P1 STS [R9+0x8], R11 ;  /* 0x0000080b09009388 */ /* 0x0003e80000000800 */
[----:B------:R1:W-:Y:S01]  /*16d0*/  @!P1 STS [R9+0x4], R36 ;  /* 0x0000042409009388 */ /* 0x0003e20000000800 */
[----:B--2---:R-:W-:-:S05]  /*16e0*/  @!P0 LEA R15, R15, R14, 0x18 ;  /* 0x0000000e0f0f8211 */ /* 0x004fca00078ec0ff */
[----:B------:R1:W-:Y:S02]  /*16f0*/  @!P0 STS [R15+0x54], R36 ;  /* 0x000054240f008388 */ /* 0x0003e40000000800 */
.L_x_4:
[----:B------:R-:W-:Y:S05]  /*1700*/  WARPSYNC.ALL ;  /* 0x0000000000007948 */ /* 0x000fea0003800000 */
[----:B------:R-:W0:Y:S08]  /*1710*/  S2UR UR7, SR_CgaCtaId ;  /* 0x00000000000779c3 */ /* 0x000e300000008800 */
[----:B------:R-:W-:Y:S06]  /*1720*/  BAR.SYNC.DEFER_BLOCKING 0x0 ;  /* 0x0000000000007b1d */ /* 0x000fec0000010000 */
[----:B------:R-:W-:Y:S01]  /*1730*/  UMOV UR5, 0x400 ;  /* 0x0000040000057882 */ /* 0x000fe20000000000 */
[----:B-1----:R-:W1:Y:S01]  /*1740*/  S2R R10, SR_TID.X ;  /* 0x00000000000a7919 */ /* 0x002e620000002100 */
[----:B0-----:R-:W-:-:S09]  /*1750*/  ULEA UR5, UR7, UR5, 0x18 ;  /* 0x0000000507057291 */ /* 0x001fd2000f8ec0ff */
[----:B------:R-:W0:Y:S01]  /*1760*/  LDS R9, [UR5+0x54] ;  /* 0x00005405ff097984 */ /* 0x000e220008000800 */
[----:B-1----:R-:W-:-:S04]  /*1770*/  ISETP.NE.AND P0, PT, R10, RZ, PT ;  /* 0x000000ff0a00720c */ /* 0x002fc80003f05270 */
[----:B0-----:R-:W-:-:S05]  /*1780*/  SEL R9, R9, RZ, P0 ;  /* 0x000000ff09097207 */ /* 0x001fca0000000000 */
[----:B------:R-:W-:-:S07]  /*1790*/  IMAD.IADD R33, R9, 0x1, R8 ;  /* 0x0000000109217824 */ /* 0x000fce00078e0208 */
.L_x_3:
[----:B------:R-:W-:Y:S05]  /*17a0*/  BSYNC.RECONVERGENT B0 ;  /* 0x0000000000007941 */ /* 0x000fea0003800200 */
.L_x_1:
[----:B------:R-:W-:Y:S01]  /*17b0*/  IMAD.IADD R26, R26, 0x1, R33 ;  /* 0x000000011a1a7824 */ /* 0x000fe200078e0221 */
[----:B------:R-:W-:Y:S03]  /*17c0*/  BAR.SYNC.DEFER_BLOCKING 0x0 ;  /* 0x0000000000007b1d */ /* 0x000fe60000010000 */
[----:B------:R-:W-:-:S03]  /*17d0*/  IMAD.IADD R25, R25, 0x1, R26 ;  /* 0x0000000119197824 */ /* 0x000fc600078e021a */
[----:B------:R-:W1:Y:S01]  /*17e0*/  LDCU.64 UR8, c[0x0][0x388] ;  /* 0x00007100ff0877ac */ /* 0x000e620008000a00 */
[----:B------:R-:W-:-:S04]  /*17f0*/  IMAD.IADD R24, R24, 0x1, R25 ;  /* 0x0000000118187824 */ /* 0x000fc800078e0219 */
[----:B------:R-:W-:-:S04]  /*1800*/  IMAD.IADD R40, R40, 0x1, R24 ;  /* 0x0000000128287824 */ /* 0x000fc800078e0218 */
[----:B0-----:R-:W-:-:S04]  /*1810*/  IMAD.IADD R8, R39, 0x1, R40 ;  /* 0x0000000127087824 */ /* 0x001fc800078e0228 */
[----:B------:R-:W-:-:S04]  /*1820*/  IMAD.IADD R31, R31, 0x1, R8 ;  /* 0x000000011f1f7824 */ /* 0x000fc800078e0208 */
[----:B------:R-:W-:Y:S01]  /*1830*/  IMAD.IADD R30, R30, 0x1, R31 ;  /* 0x000000011e1e7824 */ /* 0x000fe200078e021f */
[----:B------:R-:W-:Y:S01]  /*1840*/  STS [R27], R26 ;  /* 0x0000001a1b007388 */ /* 0x000fe20000000800 */
[----:B-1----:R-:W-:Y:S02]  /*1850*/  IADD3 R42, P0, PT, R42, UR8, RZ ;  /* 0x000000082a2a7c10 */ /* 0x002fe4000ff1e0ff */
[----:B------:R-:W-:Y:S01]  /*1860*/  IMAD.IADD R10, R29, 0x1, R30 ;  /* 0x000000011d0a7824 */ /* 0x000fe200078e021e */
[----:B------:R-:W-:Y:S01]  /*1870*/  STS [R27+0x4], R25 ;  /* 0x000004191b007388 */ /* 0x000fe20000000800 */
[----:B------:R-:W-:Y:S02]  /*1880*/  IADD3.X R43, PT, PT, R41, UR9, RZ, P0, !PT ;  /* 0x00000009292b7c10 */ /* 0x000fe400087fe4ff */
[----:B------:R-:W-:Y:S01]  /*1890*/  IMAD.IADD R23, R23, 0x1, R10 ;  /* 0x0000000117177824 */ /* 0x000fe200078e020a */
[----:B------:R-:W-:Y:S03]  /*18a0*/  STS [R27+0x8], R24 ;  /* 0x000008181b007388 */ /* 0x000fe60000000800 */
        /* <DEDUP_REMOVED lines=19> */
[----:B------:R-:W-:Y:S04]  /*19e0*/  STS [R27+0x30], R7 ;  /* 0x000030071b007388 */ /* 0x000fe80000000800 */
[----:B------:R-:W-:Y:S04]  /*19f0*/  STS [R27+0x34], R6 ;  /* 0x000034061b007388 */ /* 0x000fe80000000800 */
[----:B------:R-:W-:Y:S04]  /*1a00*/  STS [R27+0x38], R5 ;  /* 0x000038051b007388 */ /* 0x000fe80000000800 */
[----:B------:R-:W-:Y:S04]  /*1a10*/  STS [R27+0x3c], R4 ;  /* 0x00003c041b007388 */ /* 0x000fe80000000800 */
[----:B------:R-:W-:Y:S04]  /*1a20*/  STS [R27+0x40], R3 ;  /* 0x000040031b007388 */ /* 0x000fe80000000800 */
[----:B------:R-:W-:Y:S04]  /*1a30*/  STS [R27+0x44], R2 ;  /* 0x000044021b007388 */ /* 0x000fe80000000800 */
[----:B------:R-:W-:Y:S01]  /*1a40*/  STS [R27+0x48], R0 ;  /* 0x000048001b007388 */ /* 0x000fe20000000800 */
[----:B------:R-:W-:-:S03]  /*1a50*/  NOP ;  /* 0x0000000000007918 */ /* 0x000fc60000000000 */
[----:B------:R-:W0:Y:S04]  /*1a60*/  LDS R9, [R28] ;  /* 0x000000001c097984 */ /* 0x000e280000000800 */
[----:B------:R-:W1:Y:S04]  /*1a70*/  LDS R7, [R28+0x80] ;  /* 0x000080001c077984 */ /* 0x000e680000000800 */
[----:B------:R-:W2:Y:S04]  /*1a80*/  LDS R11, [R28+0x100] ;  /* 0x000100001c0b7984 */ /* 0x000ea80000000800 */
[----:B------:R-:W3:Y:S04]  /*1a90*/  LDS R13, [R28+0x180] ;  /* 0x000180001c0d7984 */ /* 0x000ee80000000800 */
[----:B------:R-:W4:Y:S04]  /*1aa0*/  LDS R5, [R28+0x200] ;  /* 0x000200001c057984 */ /* 0x000f280000000800 */
[----:B------:R-:W5:Y:S04]  /*1ab0*/  LDS R15, [R28+0x280] ;  /* 0x000280001c0f7984 */ /* 0x000f680000000800 */
        /* <DEDUP_REMOVED lines=13> */
[----:B0-----:R-:W-:Y:S04]  /*1b90*/  STG.E desc[UR12][R42.64], R9 ;  /* 0x000000092a007986 */ /* 0x001fe8000c10190c */
[----:B-1----:R-:W-:Y:S04]  /*1ba0*/  STG.E desc[UR12][R42.64+0x80], R7 ;  /* 0x000080072a007986 */ /* 0x002fe8000c10190c */
[----:B--2---:R-:W-:Y:S04]  /*1bb0*/  STG.E desc[UR12][R42.64+0x100], R11 ;  /* 0x0001000b2a007986 */ /* 0x004fe8000c10190c */
[----:B---3--:R-:W-:Y:S04]  /*1bc0*/  STG.E desc[UR12][R42.64+0x180], R13 ;  /* 0x0001800d2a007986 */ /* 0x008fe8000c10190c */
[----:B----4-:R-:W-:Y:S04]  /*1bd0*/  STG.E desc[UR12][R42.64+0x200], R5 ;  /* 0x000200052a007986 */ /* 0x010fe8000c10190c */
[----:B-----5:R-:W-:Y:S04]  /*1be0*/  STG.E desc[UR12][R42.64+0x280], R15 ;  /* 0x0002800f2a007986 */ /* 0x020fe8000c10190c */
[----:B------:R-:W-:Y:S04]  /*1bf0*/  STG.E desc[UR12][R42.64+0x300], R3 ;  /* 0x000300032a007986 */ /* 0x000fe8000c10190c */
        /* <DEDUP_REMOVED lines=11> */
[----:B------:R-:W-:Y:S01]  /*1cb0*/  STG.E desc[UR12][R42.64+0x900], R39 ;  /* 0x000900272a007986 */ /* 0x000fe2000c10190c */
[----:B------:R-:W-:Y:S05]  /*1cc0*/  EXIT ;  /* 0x000000000000794d */ /* 0x000fea0003800000 */
.L_x_0:
[----:B------:R-:W-:-:S04]  /*1cd0*/  ISETP.NE.U32.AND P0, PT, RZ, UR7, PT ;  /* 0x00000007ff007c0c */ /* 0x000fc8000bf05070 */
[----:B------:R-:W-:-:S13]  /*1ce0*/  ISETP.NE.AND.EX P0, PT, RZ, UR4, PT, P0 ;  /* 0x00000004ff007c0c */ /* 0x000fda000bf05300 */
[----:B------:R-:W-:Y:S05]  /*1cf0*/  @!P0 EXIT ;  /* 0x000000000000894d */ /* 0x000fea0003800000 */
[----:B------:R-:W0:Y:S02]  /*1d00*/  LDCU.64 UR4, c[0x0][0x380] ;  /* 0x00007000ff0477ac */ /* 0x000e240008000a00 */
[----:B0-----:R-:W-:-:S06]  /*1d10*/  UIMAD.WIDE UR4, UR6, 0x7b80, UR4 ;  /* 0x00007b80060478a5 */ /* 0x001fcc000f8e0204 */
[----:B------:R-:W-:Y:S02]  /*1d20*/  IMAD.U32 R2, RZ, RZ, UR4 ;  /* 0x00000004ff027e24 */ /* 0x000fe4000f8e00ff */
[----:B------:R-:W-:-:S05]  /*1d30*/  IMAD.U32 R3, RZ, RZ, UR5 ;  /* 0x00000005ff037e24 */ /* 0x000fca000f8e00ff */
[----:B------:R0:W2:Y:S01]  /*1d40*/  LDG.E R0, desc[UR12][R2.64] ;  /* 0x0000000c02007981 */ /* 0x0000a2000c1e1900 */
[----:B------:R-:W1:Y:S02]  /*1d50*/  S2R R43, SR_TID.X ;  /* 0x00000000002b7919 */ /* 0x000e640000002100 */
[C---:B-1----:R-:W-:Y:S02]  /*1d60*/  LOP3.LUT R28, R43.reuse, 0x1f, RZ, 0xc0, !PT ;  /* 0x0000001f2b1c7812 */ /* 0x042fe400078ec0ff */
[----:B------:R-:W-:-:S05]  /*1d70*/  LOP3.LUT R5, R43, 0x3e0, RZ, 0xc0, !PT ;  /* 0x000003e02b057812 */ /* 0x000fca00078ec0ff */
[----:B------:R-:W-:-:S04]  /*1d80*/  IMAD R28, R5, 0x13, R28 ;  /* 0x00000013051c7824 */ /* 0x000fc800078e021c */
[C---:B------:R-:W-:Y:S01]  /*1d90*/  VIADD R4, R28.reuse, 0x20 ;  /* 0x000000201c047836 */ /* 0x040fe20000000000 */
[C---:B------:R-:W-:Y:S01]  /*1da0*/  ISETP.GE.U32.AND P1, PT, R28.reuse, UR7, PT ;  /* 0x000000071c007c0c */ /* 0x040fe2000bf26070 */
[C---:B------:R-:W-:Y:S01]  /*1db0*/  VIADD R5, R28.reuse, 0x40 ;  /* 0x000000401c057836 */ /* 0x040fe20000000000 */
[C---:B0-----:R-:W-:Y:S01]  /*1dc0*/  LEA R2, P0, R28.reuse, UR4, 0x2 ;  /* 0x000000041c027c11 */ /* 0x041fe2000f8010ff */
[----:B------:R-:W-:Y:S01]  /*1dd0*/  VIADD R3, R28, 0x80 ;  /* 0x000000801c037836 */ /* 0x000fe20000000000 */
[----:B------:R-:W-:Y:S01]  /*1de0*/  ISETP.GE.U32.AND P2, PT, R4, UR7, PT ;  /* 0x0000000704007c0c */ /* 0x000fe2000bf46070 */
[C---:B------:R-:W-:Y:S01]  /*1df0*/  VIADD R4, R28.reuse, 0xa0 ;  /* 0x000000a01c047836 */ /* 0x040fe20000000000 */
[----:B------:R-:W-:Y:S01]  /*1e00*/  ISETP.GE.U32.AND P3, PT, R5, UR7, PT ;  /* 0x0000000705007c0c */ /* 0x000fe2000bf66070 */
[C---:B------:R-:W-:Y:S01]  /*1e10*/  VIADD R5, R28.reuse, 0xc0 ;  /* 0x000000c01c057836 */ /* 0x040fe20000000000 */
[----:B------:R-:W-:Y:S01]  /*1e20*/  ISETP.GE.U32.AND P5, PT, R3, UR7, PT ;  /* 0x0000000703007c0c */ /* 0x000fe2000bfa6070 */
[----:B------:R-:W-:Y:S01]  /*1e30*/  VIADD R6, R28, 0x60 ;  /* 0x000000601c067836 */ /* 0x000fe20000000000 */
[----:B------:R-:W-:Y:S01]  /*1e40*/  ISETP.GE.U32.AND P6, PT, R4, UR7, PT ;  /* 0x0000000704007c0c */ /* 0x000fe2000bfc6070 */
[----:B------:R-:W-:Y:S01]  /*1e50*/  IMAD.X R3, RZ, RZ, UR5, P0 ;  /* 0x00000005ff037e24 */ /* 0x000fe200080e06ff */
[----:B------:R-:W-:Y:S01]  /*1e60*/  ISETP.GE.U32.AND P0, PT, R5, UR7, PT ;  /* 0x0000000705007c0c */ /* 0x000fe2000bf06070 */
[----:B------:R-:W-:Y:S01]  /*1e70*/  VIADD R5, R28, 0xe0 ;  /* 0x000000e01c057836 */ /* 0x000fe20000000000 */
[----:B------:R-:W-:Y:S01]  /*1e80*/  ISETP.GE.U32.AND P4, PT, R6, UR7, PT ;  /* 0x0000000706007c0c */ /* 0x000fe2000bf86070 */
[----:B------:R-:W-:-:S02]  /*1e90*/  VIADD R41, R28, 0x100 ;  /* 0x000001001c297836 */ /* 0x000fc40000000000 */
[C---:B------:R-:W-:Y:S02]  /*1ea0*/  VIADD R7, R28.reuse, 0x120 ;  /* 0x000001201c077836 */ /* 0x040fe40000000000 */
[C---:B------:R-:W-:Y:S02]  /*1eb0*/  VIADD R40, R28.reuse, 0x240 ;  /* 0x000002401c287836 */ /* 0x040fe40000000000 */
[----:B--2---:R-:W-:Y:S02]  /*1ec0*/  IMAD.MOV.U32 R4, RZ, RZ, R0 ;  /* 0x000000ffff047224 */ /* 0x004fe400078e0000 */
[----:B------:R-:W2:Y:S01]  /*1ed0*/  @!P1 LDG.E R0, desc[UR12][R2.64] ;  /* 0x0000000c02009981 */ /* 0x000ea2000c1e1900 */
[----:B------:R-:W-:Y:S01]  /*1ee0*/  ISETP.GE.U32.AND P1, PT, R5, UR7, PT ;  /* 0x0000000705007c0c */ /* 0x000fe2000bf26070 */
[----:B------:R-:W-:Y:S02]  /*1ef0*/  IMAD.MOV.U32 R8, RZ, RZ, R4 ;  /* 0x000000ffff087224 */ /* 0x000fe400078e0004 */
[----:B------:R-:W-:-:S02]  /*1f00*/  VIADD R5, R28, 0x140 ;  /* 0x000001401c057836 */ /* 0x000fc40000000000 */
[--C-:B------:R-:W-:Y:S02]  /*1f10*/  IMAD.MOV.U32 R10, RZ, RZ, R4.reuse ;  /* 0x000000ffff0a7224 */ /* 0x100fe400078e0004 */
[----:B------:R-:W3:Y:S01]  /*1f20*/  @!P3 LDG.E R8, desc[UR12][R2.64+0x100] ;  /* 0x0001000c0208b981 */ /* 0x000ee2000c1e1900 */
[----:B------:R-:W-:Y:S01]  /*1f30*/  ISETP.GE.U32.AND P3, PT, R5, UR7, PT ;  /* 0x0000000705007c0c */ /* 0x000fe2000bf66070 */
[C---:B------:R-:W-:Y:S02]  /*1f40*/  VIADD R5, R28.reuse, 0x160 ;  /* 0x000001601c057836 */ /* 0x040fe40000000000 */
[--C-:B------:R-:W-:Y:S01]  /*1f50*/  IMAD.MOV.U32 R12, RZ, RZ, R4.reuse ;  /* 0x000000ffff0c7224 */ /* 0x100fe200078e0004 */
[----:B------:R-:W4:Y:S01]  /*1f60*/  @!P4 LDG.E R10, desc[UR12][R2.64+0x180] ;  /* 0x0001800c020ac981 */ /* 0x000f22000c1e1900 */
[----:B------:R-:W-:Y:S01]  /*1f70*/  IMAD.MOV.U32 R14, RZ, RZ, R4 ;  /* 0x000000ffff0e7224 */ /* 0x000fe200078e0004 */
[----:B------:R-:W-:Y:S01]  /*1f80*/  ISETP.GE.U32.AND P4, PT, R5, UR7, PT ;  /* 0x0000000705007c0c */ /* 0x000fe2000bf86070 */
[----:B------:R-:W-:-:S02]  /*1f90*/  VIADD R5, R28, 0x180 ;  /* 0x000001801c057836 */ /* 0x000fc40000000000 */
[--C-:B------:R-:W-:Y:S01]  /*1fa0*/  IMAD.MOV.U32 R6, RZ, RZ, R4.reuse ;  /* 0x000000ffff067224 */ /* 0x100fe200078e0004 */
[----:B------:R-:W5:Y:S01]  /*1fb0*/  @!P5 LDG.E R12, desc[UR12][R2.64+0x200] ;  /* 0x0002000c020cd981 */ /* 0x000f62000c1e1900 */
[----:B------:R-:W-:Y:S01]  /*1fc0*/  ISETP.GE.U32.AND P5, PT, R41, UR7, PT ;  /* 0x0000000729007c0c */ /* 0x000fe2000bfa6070 */
[--C-:B------:R-:W-:Y:S02]  /*1fd0*/  IMAD.MOV.U32 R16, RZ, RZ, R4.reuse ;  /* 0x000000ffff107224 */ /* 0x100fe400078e0004 */
[----:B------:R-:W5:Y:S01]  /*1fe0*/  @!P6 LDG.E R14, desc[UR12][R2.64+0x280] ;  /* 0x0002800c020ee981 */ /* 0x000f62000c1e1900 */
[----:B------:R-:W-:Y:S01]  /*1ff0*/  ISETP.GE.U32.AND P6, PT, R5, UR7, PT ;  /* 0x0000000705007c0c */ /* 0x000fe2000bfc6070 */
[----:B------:R-:W-:Y:S02]  /*2000*/  VIADD R5, R28, 0x1a0 ;  /* 0x000001a01c057836 */ /* 0x000fe40000000000 */
[----:B------:R-:W5:Y:S01]  /*2010*/  @!P2 LDG.E R6, desc[UR12][R2.64+0x80] ;  /* 0x0000800c0206a981 */ /* 0x000f62000c1e1900 */
[----:B------:R-:W-:Y:S01]  /*2020*/  ISETP.GE.U32.AND P2, PT, R7, UR7, PT ;  /* 0x0000000707007c0c */ /* 0x000fe2000bf46070 */
[----:B------:R-:W-:-:S02]  /*2030*/  IMAD.MOV.U32 R18, RZ, RZ, R4 ;  /* 0x000000ffff127224 */ /* 0x000fc400078e0004 */
[--C-:B------:R-:W-:Y:S01]  /*2040*/  IMAD.MOV.U32 R20, RZ, RZ, R4.reuse ;  /* 0x000000ffff147224 */ /* 0x100fe200078e0004 */
[----:B------:R-:W5:Y:S01]  /*2050*/  @!P0 LDG.E R16, desc[UR12][R2.64+0x300] ;  /* 0x0003000c02108981 */ /* 0x000f62000c1e1900 */
[----:B------:R-:W-:Y:S01]  /*2060*/  ISETP.GE.U32.AND P0, PT, R5, UR7, PT ;  /* 0x0000000705007c0c */ /* 0x000fe2000bf06070 */
[C---:B------:R-:W-:Y:S02]  /*2070*/  VIADD R7, R28.reuse, 0x1c0 ;  /* 0x000001c01c077836 */ /* 0x040fe40000000000 */
[C---:B------:R-:W-:Y:S01]  /*2080*/  VIADD R5, R28.reuse, 0x1e0 ;  /* 0x000001e01c057836 */ /* 0x040fe20000000000 */
[----:B------:R-:W5:Y:S01]  /*2090*/  @!P1 LDG.E R18, desc[UR12][R2.64+0x380] ;  /* 0x0003800c02129981 */ /* 0x000f62000c1e1900 */
[--C-:B------:R-:W-:Y:S01]  /*20a0*/  IMAD.MOV.U32 R22, RZ, RZ, R4.reuse ;  /* 0x000000ffff167224 */ /* 0x100fe200078e0004 */
[----:B------:R-:W-:Y:S01]  /*20b0*/  ISETP.GE.U32.AND P1, PT, R7, UR7, PT ;  /* 0x0000000707007c0c */ /* 0x000fe2000bf26070 */
[--C-:B------:R-:W-:Y:S01]  /*20c0*/  IMAD.MOV.U32 R24, RZ, RZ, R4.reuse ;  /* 0x000000ffff187224 */ /* 0x100fe200078e0004 */
[----:B------:R-:W5:Y:S01]  /*20d0*/  @!P5 LDG.E R20, desc[UR12][R2.64+0x400] ;  /* 0x0004000c0214d981 */ /* 0x000f62000c1e1900 */
[----:B------:R-:W-:Y:S01]  /*20e0*/  IMAD.MOV.U32 R30, RZ, RZ, R4 ;  /* 0x000000ffff1e7224 */ /* 0x000fe200078e0004 */
[----:B------:R-:W-:Y:S01]  /*20f0*/  ISETP.GE.U32.AND P5, PT, R5, UR7, PT ;  /* 0x0000000705007c0c */ /* 0x000fe2000bfa6070 */
[C---:B------:R-:W-:Y:S01]  /*2100*/  VIADD R5, R28.reuse, 0x200 ;  /* 0x000002001c057836 */ /* 0x040fe20000000000 */
[----:B------:R-:W5:Y:S01]  /*2110*/  @!P2 LDG.E R22, desc[UR12][R2.64+0x480] ;  /* 0x0004800c0216a981 */ /* 0x000f62000c1e1900 */
[----:B------:R-:W-:-:S03]  /*2120*/  VIADD R7, R28, 0x220 ;  /* 0x000002201c077836 */ /* 0x000fc60000000000 */
[----:B------:R-:W5:Y:S01]  /*2130*/  @!P3 LDG.E R24, desc[UR12][R2.64+0x500] ;  /* 0x0005000c0218b981 */ /* 0x000f62000c1e1900 */
[----:B------:R-:W-:Y:S02]  /*2140*/  ISETP.GE.U32.AND P2, PT, R5, UR7, PT ;  /* 0x0000000705007c0c */ /* 0x000fe4000bf46070 */
[----:B------:R-:W-:Y:S01]  /*2150*/  ISETP.GE.U32.AND P3, PT, R7, UR7, PT ;  /* 0x0000000707007c0c */ /* 0x000fe2000bf66070 */
[----:B------:R-:W5:Y:S01]  /*2160*/  @!P4 LDG.E R30, desc[UR12][R2.64+0x580] ;  /* 0x0005800c021ec981 */ /* 0x000f62000c1e1900 */
[----:B------:R-:W-:Y:S01]  /*2170*/  ISETP.GE.U32.AND P4, PT, R40, UR7, PT ;  /* 0x0000000728007c0c */ /* 0x000fe2000bf86070 */
[--C-:B------:R-:W-:Y:S02]  /*2180*/  IMAD.MOV.U32 R32, RZ, RZ, R4.reuse ;  /* 0x000000ffff207224 */ /* 0x100fe400078e0004 */
[--C-:B------:R-:W-:Y:S02]  /*2190*/  IMAD.MOV.U32 R34, RZ, RZ, R4.reuse ;  /* 0x000000ffff227224 */ /* 0x100fe400078e0004 */
[----:B------:R-:W-:-:S02]  /*21a0*/  IMAD.MOV.U32 R38, RZ, RZ, R4 ;  /* 0x000000ffff267224 */ /* 0x000fc400078e0004 */
[--C-:B------:R-:W-:Y:S01]  /*21b0*/  IMAD.MOV.U32 R42, RZ, RZ, R4.reuse ;  /* 0x000000ffff2a7224 */ /* 0x100fe200078e0004 */
[----:B------:R-:W5:Y:S01]  /*21c0*/  @!P6 LDG.E R32, desc[UR12][R2.64+0x600] ;  /* 0x0006000c0220e981 */ /* 0x000f62000c1e1900 */
[--C-:B------:R-:W-:Y:S02]  /*21d0*/  IMAD.MOV.U32 R44, RZ, RZ, R4.reuse ;  /* 0x000000ffff2c7224 */ /* 0x100fe400078e0004 */
[----:B------:R-:W-:Y:S01]  /*21e0*/  IMAD.MOV.U32 R5, RZ, RZ, R4 ;  /* 0x000000ffff057224 */ /* 0x000fe200078e0004 */
[----:B------:R-:W5:Y:S04]  /*21f0*/  @!P0 LDG.E R34, desc[UR12][R2.64+0x680] ;  /* 0x0006800c02228981 */ /* 0x000f68000c1e1900 */
[----:B------:R-:W5:Y:S04]  /*2200*/  @!P1 LDG.E R38, desc[UR12][R2.64+0x700] ;  /* 0x0007000c02269981 */ /* 0x000f68000c1e1900 */
[----:B------:R-:W5:Y:S04]  /*2210*/  @!P5 LDG.E R42, desc[UR12][R2.64+0x780] ;  /* 0x0007800c022ad981 */ /* 0x000f68000c1e1900 */
[----:B------:R-:W5:Y:S04]  /*2220*/  @!P2 LDG.E R44, desc[UR12][R2.64+0x800] ;  /* 0x0008000c022ca981 */ /* 0x000f68000c1e1900 */
[----:B------:R-:W5:Y:S04]  /*2230*/  @!P3 LDG.E R5, desc[UR12][R2.64+0x880] ;  /* 0x0008800c0205b981 */ /* 0x000f68000c1e1900 */
[----:B------:R-:W5:Y:S01]  /*2240*/  @!P4 LDG.E R4, desc[UR12][R2.64+0x900] ;  /* 0x0009000c0204c981 */ /* 0x000f62000c1e1900 */
[----:B------:R-:W0:Y:S01]  /*2250*/  S2R R35, SR_LANEID ;  /* 0x0000000000237919 */ /* 0x000e220000000000 */
[----:B------:R-:W1:Y:S01]  /*2260*/  S2UR UR5, SR_CgaCtaId ;  /* 0x00000000000579c3 */ /* 0x000e620000008800 */
[----:B------:R-:W-:Y:S01]  /*2270*/  SHF.R.U32.HI R36, RZ, 0x5, R43 ;  /* 0x00000005ff247819 */ /* 0x000fe2000001162b */
[----:B------:R-:W-:-:S02]  /*2280*/  UMOV UR4, 0x400 ;  /* 0x0000040000047882 */ /* 0x000fc40000000000 */
[----:B-1----:R-:W-:Y:S02]  /*2290*/  ULEA UR4, UR5, UR4, 0x18 ;  /* 0x0000000405047291 */ /* 0x002fe4000f8ec0ff */
[----:B0-----:R-:W-:-:S05]  /*22a0*/  IMAD R27, R36, 0x260, R35 ;  /* 0x00000260241b7824 */ /* 0x001fca00078e0223 */
[----:B------:R-:W-:-:S05]  /*22b0*/  LEA R27, R27, UR4, 0x2 ;  /* 0x000000041b1b7c11 */ /* 0x000fca000f8e10ff */
[----:B------:R-:W-:Y:S01]  /*22c0*/  IMAD R26, R35, 0x48, R27 ;  /* 0x00000048231a7824 */ /* 0x000fe200078e021b */
[----:B------:R-:W-:Y:S01]  /*22d0*/  UISETP.NE.AND UP0, UPT, UR6, URZ, UPT ;  /* 0x000000ff0600728c */ /* 0x000fe2000bf05270 */
        /* <DEDUP_REMOVED lines=41> */
[----:B0-----:R-:W-:Y:S02]  /*2570*/  IADD3 R8, PT, PT, R23, R24, R25 ;  /* 0x0000001817087210 */ /* 0x001fe40007ffe019 */
[----:B------:R-:W-:Y:S02]  /*2580*/  ISETP.NE.AND P1, PT, R35, 0x1f, PT ;  /* 0x0000001f2300780c */ /* 0x000fe40003f25270 */
[----:B------:R-:W-:Y:S02]  /*2590*/  IADD3 R8, PT, PT, R33, R34, R8 ;  /* 0x0000002221087210 */ /* 0x000fe40007ffe008 */
[----:B------:R-:W-:Y:S02]  /*25a0*/  ISETP.NE.AND P2, PT, R36, 0xc, PT ;  /* 0x0000000c2400780c */ /* 0x000fe40003f45270 */
[----:B------:R-:W-:Y:S02]  /*25b0*/  IADD3 R8, PT, PT, R31, R32, R8 ;  /* 0x000000201f087210 */ /* 0x000fe40007ffe008 */
[----:B------:R-:W-:-:S02]  /*25c0*/  ISETP.GE.U32.AND P3, PT, R43, 0x20, PT ;  /* 0x000000202b00780c */ /* 0x000fc40003f66070 */
        /* <DEDUP_REMOVED lines=29> */
[----:B------:R-:W-:-:S03]  /*27a0*/  IMAD.IADD R11, R11, 0x1, R10 ;  /* 0x000000010b0b7824 */ /* 0x000fc600078e020a */
        /* <DEDUP_REMOVED lines=16> */
[----:B------:R-:W-:-:S04]  /*28b0*/  ISETP.NE.AND P0, PT, R36, 0x8, PT ;  /* 0x000000082400780c */ /* 0x000fc80003f05270 */
[----:B------:R-:W-:Y:S02]  /*28c0*/  SEL R8, R15, R8, !P0 ;  /* 0x000000080f087207 */ /* 0x000fe40004000000 */
[----:B------:R-:W-:Y:S02]  /*28d0*/  ISETP.NE.AND P0, PT, R36, 0xa, PT ;  /* 0x0000000a2400780c */ /* 0x000fe40003f05270 */
[----:B------:R-:W-:Y:S02]  /*28e0*/  SEL R8, R16, R8, !P1 ;  /* 0x0000000810087207 */ /* 0x000fe40004800000 */
[----:B------:R-:W-:Y:S02]  /*28f0*/  ISETP.NE.AND P1, PT, R36, 0xb, PT ;  /* 0x0000000b2400780c */ /* 0x000fe40003f25270 */
[----:B------:R-:W-:Y:S02]  /*2900*/  SEL R8, R17, R8, !P0 ;  /* 0x0000000811087207 */ /* 0x000fe40004000000 */
[----:B------:R-:W-:-:S02]  /*2910*/  ISETP.NE.AND P0, PT, R35, RZ, PT ;  /* 0x000000ff2300720c */ /* 0x000fc40003f05270 */
[----:B------:R-:W-:Y:S01]  /*2920*/  SEL R8, R18, R8, !P1 ;  /* 0x0000000812087207 */ /* 0x000fe20004800000 */
[----:B------:R-:W-:Y:S01]  /*2930*/  @!P2 IMAD.IADD R8, R19, 0x1, R18 ;  /* 0x000000011308a824 */ /* 0x000fe200078e0212 */
[----:B------:R-:W-:Y:S02]  /*2940*/  SEL R9, R37, RZ, P0 ;  /* 0x000000ff25097207 */ /* 0x000fe40000000000 */
[----:B------:R-:W-:-:S03]  /*2950*/  ISETP.NE.AND P0, PT, R43, RZ, PT ;  /* 0x000000ff2b00720c */ /* 0x000fc60003f05270 */
[----:B------:R-:W-:-:S05]  /*2960*/  @P3 IMAD.IADD R37, R8, 0x1, R9 ;  /* 0x0000000108253824 */ /* 0x000fca00078e0209 */
[----:B------:R-:W-:Y:S01]  /*2970*/  SEL R8, R37, RZ, P0 ;  /* 0x000000ff25087207 */ /* 0x000fe20000000000 */
[----:B------:R-:W-:Y:S06]  /*2980*/  BRA `(.L_x_18) ;  /* 0x0000000c005c7947 */ /* 0x000fec0003800000 */
.L_x_17:
[----:B0-----:R-:W-:Y:S02]  /*2990*/  IADD3 R8, PT, PT, R23, R24, R25 ;  /* 0x0000001817087210 */ /* 0x001fe40007ffe019 */
[----:B------:R-:W-:Y:S02]  /*29a0*/  ISETP.NE.AND P1, PT, R35, 0x1f, PT ;  /* 0x0000001f2300780c */ /* 0x000fe40003f25270 */
[----:B------:R-:W-:Y:S02]  /*29b0*/  IADD3 R8, PT, PT, R33, R34, R8 ;  /* 0x0000002221087210 */ /* 0x000fe40007ffe008 */
        /* <DEDUP_REMOVED lines=59> */
[----:B------:R-:W-:Y:S01]  /*2d70*/  ISETP.GT.U32.AND P0, PT, R43, 0x1f, PT ;  /* 0x0000001f2b00780c */ /* 0x000fe20003f04070 */
        /* <DEDUP_REMOVED lines=22> */
.L_x_64:
[----:B------:R-:W-:Y:S05]  /*2ee0*/  @!P0 BRA `(.L_x_21) ;  /* 0x0000000000248947 */ /* 0x000fea0003800000 */
[----:B------:R-:W-:-:S07]  /*2ef0*/  IMAD.MOV.U32 R9, RZ, RZ, 0x1de ;  /* 0x000001deff097424 */ /* 0x000fce00078e00ff */
.L_x_23:
[----:B------:R-:W-:Y:S05]  /*2f00*/  NANOSLEEP R9 ;  /* 0x000000090000735d */ /* 0x000fea0003800000 */
[----:B------:R-:W2:Y:S01]  /*2f10*/  LD.E.64.STRONG.GPU R14, desc[UR12][R16.64+0x100] ;  /* 0x0001000c100e7980 */ /* 0x000ea2000c10fb00 */
[----:B------:R-:W-:Y:S01]  /*2f20*/  UMOV UR5, 0xffffffff ;  /* 0xffffffff00057882 */ /* 0x000fe20000000000 */
[----:B------:R-:W-:Y:S02]  /*2f30*/  SHF.R.U32.HI R9, RZ, 0x1, R9 ;  /* 0x00000001ff097819 */ /* 0x000fe40000011609 */
[----:B--2---:R-:W-:Y:S01]  /*2f40*/  ISETP.NE.AND P0, PT, R14, 0x63, PT ;  /* 0x000000630e00780c */ /* 0x004fe20003f05270 */
[----:B------:R-:W-:-:S12]  /*2f50*/  BRA.DIV UR5, `(.L_x_22) ;  /* 0x0000001a05687947 */ /* 0x000fd8000b800000 */
[----:B------:R-:W-:-:S13]  /*2f60*/  VOTE.ANY P0, !P0 ;  /* 0x0000000000ff7806 */ /* 0x000fda0004000100 */
.L_x_67:
[----:B------:R-:W-:Y:S05]  /*2f70*/  @P0 BRA `(.L_x_23) ;  /* 0xfffffffc00e00947 */ /* 0x000fea000383ffff */
.L_x_21:
[----:B------:R-:W-:Y:S01]  /*2f80*/  UMOV UR5, 0xffffffff ;  /* 0xffffffff00057882 */ /* 0x000fe20000000000 */
[----:B------:R-:W-:Y:S02]  /*2f90*/  ISETP.NE.AND P2, PT, R14, 0x65, PT ;  /* 0x000000650e00780c */ /* 0x000fe40003f45270 */
[----:B------:R-:W-:Y:S11]  /*2fa0*/  BRA.DIV UR5, `(.L_x_24) ;  /* 0x0000001a05747947 */ /* 0x000ff6000b800000 */
[----:B------:R-:W0:Y:S01]  /*2fb0*/  S2R R42, SR_GEMASK ;  /* 0x00000000002a7919 */ /* 0x000e220000003c00 */
[----:B------:R-:W-:Y:S01]  /*2fc0*/  VOTE.ANY R8, PT, !P2 ;  /* 0x0000000000087806 */ /* 0x000fe200050e0100 */
[----:B------:R-:W-:-:S03]  /*2fd0*/  VIADD R19, R35, 0x2 ;  /* 0x0000000223137836 */ /* 0x000fc60000000000 */
[----:B0-----:R-:W-:-:S05]  /*2fe0*/  LOP3.LUT R8, R8, 0x80000000, R42, 0xec, !PT ;  /* 0x8000000008087812 */ /* 0x001fca00078eec2a */
[----:B------:R-:W-:-:S05]  /*2ff0*/  VIADD R9, R8, 0xffffffff ;  /* 0xffffffff08097836 */ /* 0x000fca0000000000 */
[----:B------:R-:W-:-:S04]  /*3000*/  LOP3.LUT R9, R8, R9, RZ, 0xc, !PT ;  /* 0x0000000908097212 */ /* 0x000fc800078e0cff */
[----:B------:R0:W1:Y:S02]  /*3010*/  POPC R38, R9 ;  /* 0x0000000900267309 */ /* 0x0000640000000000 */
[C---:B0-----:R-:W-:Y:S01]  /*3020*/  VIADD R9, R35.reuse, 0x4 ;  /* 0x0000000423097836 */ /* 0x041fe20000000000 */
[----:B-1----:R-:W0:Y:S01]  /*3030*/  SHFL.DOWN PT, R16, R15, 0x1, R38 ;  /* 0x082000000f107989 */ /* 0x002e2200000e0026 */
[----:B------:R-:W-:-:S04]  /*3040*/  ISETP.GE.AND P0, PT, R35, R38, PT ;  /* 0x000000262300720c */ /* 0x000fc80003f06270 */
[----:B0-----:R-:W-:Y:S02]  /*3050*/  SEL R16, R16, RZ, !P0 ;  /* 0x000000ff10107207 */ /* 0x001fe40004000000 */
[----:B------:R-:W-:-:S03]  /*3060*/  ISETP.GT.AND P0, PT, R19, R38, PT ;  /* 0x000000261300720c */ /* 0x000fc60003f04270 */
[----:B------:R-:W-:Y:S02]  /*3070*/  IMAD.IADD R17, R16, 0x1, R15 ;  /* 0x0000000110117824 */ /* 0x000fe400078e020f */
[----:B------:R-:W-:-:S03]  /*3080*/  VIADD R15, R35, 0x10 ;  /* 0x00000010230f7836 */ /* 0x000fc60000000000 */
[----:B------:R-:W0:Y:S02]  /*3090*/  SHFL.DOWN PT, R16, R17, 0x2, R38 ;  /* 0x0840000011107989 */ /* 0x000e2400000e0026 */
[-C--:B------:R-:W-:Y:S02]  /*30a0*/  ISETP.GT.AND P2, PT, R15, R38.reuse, PT ;  /* 0x000000260f00720c */ /* 0x080fe40003f44270 */
[----:B0-----:R-:W-:Y:S02]  /*30b0*/  SEL R16, R16, RZ, !P0 ;  /* 0x000000ff10107207 */ /* 0x001fe40004000000 */
[----:B------:R-:W-:Y:S01]  /*30c0*/  ISETP.GT.AND P0, PT, R9, R38, PT ;  /* 0x000000260900720c */ /* 0x000fe20003f04270 */
[----:B------:R-:W-:Y:S02]  /*30d0*/  VIADD R9, R35, 0x8 ;  /* 0x0000000823097836 */ /* 0x000fe40000000000 */
[----:B------:R-:W-:-:S05]  /*30e0*/  IMAD.IADD R19, R17, 0x1, R16 ;  /* 0x0000000111137824 */ /* 0x000fca00078e0210 */
[----:B------:R-:W0:Y:S02]  /*30f0*/  SHFL.DOWN PT, R16, R19, 0x4, R38 ;  /* 0x0880000013107989 */ /* 0x000e2400000e0026 */
[----:B0-----:R-:W-:Y:S02]  /*3100*/  SEL R16, R16, RZ, !P0 ;  /* 0x000000ff10107207 */ /* 0x001fe40004000000 */
[----:B------:R-:W-:Y:S02]  /*3110*/  ISETP.GT.AND P0, PT, R9, R38, PT ;  /* 0x000000260900720c */ /* 0x000fe40003f04270 */
[----:B------:R-:W0:Y:S01]  /*3120*/  LDC.64 R8, c[0x0][0x390] ;  /* 0x0000e400ff087b82 */ /* 0x000e220000000a00 */
[----:B------:R-:W-:-:S05]  /*3130*/  IMAD.IADD R37, R19, 0x1, R16 ;  /* 0x0000000113257824 */ /* 0x000fca00078e0210 */
[----:B------:R-:W1:Y:S01]  /*3140*/  SHFL.DOWN PT, R16, R37, 0x8, R38 ;  /* 0x0900000025107989 */ /* 0x000e6200000e0026 */
[----:B0-----:R-:W-:Y:S02]  /*3150*/  IADD3 R36, P3, PT, R8, 0x100, RZ ;  /* 0x0000010008247810 */ /* 0x001fe40007f7e0ff */
[----:B-1----:R-:W-:Y:S02]  /*3160*/  SEL R16, R16, RZ, !P0 ;  /* 0x000000ff10107207 */ /* 0x002fe40004000000 */
[----:B------:R-:W-:-:S03]  /*3170*/  ISETP.NE.AND P0, PT, R14, 0x65, PT ;  /* 0x000000650e00780c */ /* 0x000fc60003f05270 */
[----:B------:R-:W-:Y:S02]  /*3180*/  IMAD.IADD R17, R37, 0x1, R16 ;  /* 0x0000000125117824 */ /* 0x000fe400078e0210 */
[----:B------:R-:W-:-:S03]  /*3190*/  IMAD.X R37, RZ, RZ, R9, P3 ;  /* 0x000000ffff257224 */ /* 0x000fc600018e0609 */
[----:B------:R-:W0:Y:S05]  /*31a0*/  SHFL.DOWN PT, R16, R17, 0x10, R38 ;  /* 0x0a00000011107989 */ /* 0x000e2a00000e0026 */
[----:B------:R-:W-:Y:S02]  /*31b0*/  VOTE.ALL P0, P0 ;  /* 0x0000000000ff7806 */ /* 0x000fe40000000000 */
[----:B0-----:R-:W-:-:S05]  /*31c0*/  SEL R16, R16, RZ, !P2 ;  /* 0x000000ff10107207 */ /* 0x001fca0005000000 */
[----:B------:R-:W-:-:S07]  /*31d0*/  IMAD.IADD R19, R17, 0x1, R16 ;  /* 0x0000000111137824 */ /* 0x000fce00078e0210 */
.L_x_76:
[----:B------:R-:W-:Y:S05]  /*31e0*/  @!P0 BRA `(.L_x_25) ;  /* 0x0000000000e48947 */ /* 0x000fea0003800000 */
[----:B------:R-:W-:-:S07]  /*31f0*/  IMAD.MOV.U32 R38, RZ, RZ, 0x1de ;  /* 0x000001deff267424 */ /* 0x000fce00078e00ff */
.L_x_31:
        /* <DEDUP_REMOVED lines=10> */
.L_x_79:
[----:B------:R-:W-:Y:S05]  /*32a0*/  @!P0 BRA `(.L_x_27) ;  /* 0x0000000000248947 */ /* 0x000fea0003800000 */
[----:B------:R-:W-:-:S07]  /*32b0*/  IMAD.MOV.U32 R9, RZ, RZ, R38 ;  /* 0x000000ffff097224 */ /* 0x000fce00078e0026 */
.L_x_29:
[----:B------:R-:W-:Y:S05]  /*32c0*/  NANOSLEEP R9 ;  /* 0x000000090000735d */ /* 0x000fea0003800000 */
[----:B------:R-:W2:Y:S01]  /*32d0*/  LD.E.64.STRONG.GPU R14, desc[UR12][R16.64+-0x100] ;  /* 0xffff000c100e7980 */ /* 0x000ea2000c10fb00 */
[----:B------:R-:W-:Y:S01]  /*32e0*/  UMOV UR5, 0xffffffff ;  /* 0xffffffff00057882 */ /* 0x000fe20000000000 */
[----:B------:R-:W-:Y:S02]  /*32f0*/  SHF.R.U32.HI R9, RZ, 0x1, R9 ;  /* 0x00000001ff097819 */ /* 0x000fe40000011609 */
[----:B--2---:R-:W-:Y:S01]  /*3300*/  ISETP.NE.AND P0, PT, R14, 0x63, PT ;  /* 0x000000630e00780c */ /* 0x004fe20003f05270 */
[----:B------:R-:W-:-:S12]  /*3310*/  BRA.DIV UR5, `(.L_x_28) ;  /* 0x0000001a05c07947 */ /* 0x000fd8000b800000 */
[----:B------:R-:W-:-:S13]  /*3320*/  VOTE.ANY P0, !P0 ;  /* 0x0000000000ff7806 */ /* 0x000fda0004000100 */
.L_x_82:
[----:B------:R-:W-:Y:S05]  /*3330*/  @P0 BRA `(.L_x_29) ;  /* 0xfffffffc00e00947 */ /* 0x000fea000383ffff */
.L_x_27:
[----:B------:R-:W-:Y:S01]  /*3340*/  UMOV UR5, 0xffffffff ;  /* 0xffffffff00057882 */ /* 0x000fe20000000000 */
[----:B------:R-:W-:Y:S02]  /*3350*/  ISETP.NE.AND P0, PT, R14, 0x65, PT ;  /* 0x000000650e00780c */ /* 0x000fe40003f05270 */
[----:B------:R-:W-:Y:S11]  /*3360*/  BRA.DIV UR5, `(.L_x_30) ;  /* 0x0000001a05cc7947 */ /* 0x000ff6000b800000 */
[----:B------:R-:W-:Y:S01]  /*3370*/  VOTE.ANY R8, PT, !P0 ;  /* 0x0000000000087806 */ /* 0x000fe200040e0100 */
[----:B------:R-:W-:-:S03]  /*3380*/  VIADD R18, R18, 0xffffffe0 ;  /* 0xffffffe012127836 */ /* 0x000fc60000000000 */
[----:B------:R-:W-:-:S05]  /*3390*/  LOP3.LUT R8, R8, 0x80000000, R42, 0xec, !PT ;  /* 0x8000000008087812 */ /* 0x000fca00078eec2a */
[----:B------:R-:W-:-:S05]  /*33a0*/  VIADD R9, R8, 0xffffffff ;  /* 0xffffffff08097836 */ /* 0x000fca0000000000 */
[----:B------:R-:W-:Y:S01]  /*33b0*/  LOP3.LUT R9, R8, R9, RZ, 0xc, !PT ;  /* 0x0000000908097212 */ /* 0x000fe200078e0cff */
[----:B------:R-:W-:-:S05]  /*33c0*/  VIADD R8, R35, 0x2 ;  /* 0x0000000223087836 */ /* 0x000fca0000000000 */
[----:B------:R-:W0:Y:S02]  /*33d0*/  POPC R9, R9 ;  /* 0x0000000900097309 */ /* 0x000e240000000000 */
[----:B0-----:R-:W0:Y:S01]  /*33e0*/  SHFL.DOWN PT, R16, R15, 0x1, R9 ;  /* 0x082000000f107989 */ /* 0x001e2200000e0009 */
[----:B------:R-:W-:-:S04]  /*33f0*/  ISETP.GE.AND P0, PT, R35, R9, PT ;  /* 0x000000092300720c */ /* 0x000fc80003f06270 */
[----:B0-----:R-:W-:Y:S02]  /*3400*/  SEL R16, R16, RZ, !P0 ;  /* 0x000000ff10107207 */ /* 0x001fe40004000000 */
[----:B------:R-:W-:Y:S01]  /*3410*/  ISETP.GT.AND P0, PT, R8, R9, PT ;  /* 0x000000090800720c */ /* 0x000fe20003f04270 */
[----:B------:R-:W-:Y:S02]  /*3420*/  VIADD R8, R35, 0x4 ;  /* 0x0000000423087836 */ /* 0x000fe40000000000 */
[----:B------:R-:W-:-:S05]  /*3430*/  IMAD.IADD R44, R16, 0x1, R15 ;  /* 0x00000001102c7824 */ /* 0x000fca00078e020f */
[----:B------:R-:W0:Y:S02]  /*3440*/  SHFL.DOWN PT, R16, R44, 0x2, R9 ;  /* 0x084000002c107989 */ /* 0x000e2400000e0009 */
        /* <DEDUP_REMOVED lines=8> */
[----:B------:R-:W-:-:S03]  /*34d0*/  IMAD.IADD R45, R17, 0x1, R16 ;  /* 0x00000001112d7824 */ /* 0x000fc600078e0210 */
[----:B------:R-:W-:Y:S02]  /*34e0*/  ISETP.GT.AND P2, PT, R8, R9, PT ;  /* 0x000000090800720c */ /* 0x000fe40003f44270 */
        /* <DEDUP_REMOVED lines=8> */
.L_x_91:
[----:B------:R-:W-:Y:S05]  /*3570*/  @P0 BRA `(.L_x_31) ;  /* 0xfffffffc00200947 */ /* 0x000fea000383ffff */
.L_x_25:
        /* <DEDUP_REMOVED lines=15> */
.L_x_19:
[----:B------:R-:W-:Y:S05]  /*3670*/  WARPSYNC.ALL ;  /* 0x0000000000007948 */ /* 0x000fea0003800000 */
[----:B------:R-:W0:Y:S08]  /*3680*/  S2UR UR5, SR_CgaCtaId ;  /* 0x00000000000579c3 */ /* 0x000e300000008800 */
[----:B------:R-:W-:Y:S01]  /*3690*/  BAR.SYNC.DEFER_BLOCKING 0x0 ;  /* 0x0000000000007b1d */ /* 0x000fe20000010000 */
[----:B------:R-:W-:-:S05]  /*36a0*/  ISETP.NE.AND P0, PT, R43, RZ, PT ;  /* 0x000000ff2b00720c */ /* 0x000fca0003f05270 */
[----:B------:R-:W-:Y:S02]  /*36b0*/  UMOV UR4, 0x400 ;  /* 0x0000040000047882 */ /* 0x000fe40000000000 */
[----:B0-----:R-:W-:-:S09]  /*36c0*/  ULEA UR4, UR5, UR4, 0x18 ;  /* 0x0000000405047291 */ /* 0x001fd2000f8ec0ff */
[----:B------:R-:W0:Y:S02]  /*36d0*/  LDS R9, [UR4+0x54] ;  /* 0x00005404ff097984 */ /* 0x000e240008000800 */
[----:B0-----:R-:W-:-:S05]  /*36e0*/  SEL R9, R9, RZ, P0 ;  /* 0x000000ff09097207 */ /* 0x001fca0000000000 */
[----:B------:R-:W-:-:S07]  /*36f0*/  IMAD.IADD R8, R9, 0x1, R8 ;  /* 0x0000000109087824 */ /* 0x000fce00078e0208 */
.L_x_18:
[----:B------:R-:W-:Y:S01]  /*3700*/  IMAD.IADD R25, R25, 0x1, R8 ;  /* 0x0000000119197824 */ /* 0x000fe200078e0208 */
[----:B------:R-:W-:Y:S01]  /*3710*/  BAR.SYNC.DEFER_BLOCKING 0x0 ;  /* 0x0000000000007b1d */ /* 0x000fe20000010000 */
[----:B------:R-:W-:Y:S01]  /*3720*/  ISETP.NE.AND P0, PT, R43, RZ, PT ;  /* 0x000000ff2b00720c */ /* 0x000fe20003f05270 */
[----:B-1----:R-:W-:Y:S02]  /*3730*/  IMAD.U32 R10, RZ, RZ, UR7 ;  /* 0x00000007ff0a7e24 */ /* 0x002fe4000f8e00ff */
[----:B------:R-:W-:Y:S02]  /*3740*/  IMAD.IADD R24, R24, 0x1, R25 ;  /* 0x0000000118187824 */ /* 0x000fe400078e0219 */
[----:B------:R-:W0:Y:S02]  /*3750*/  LDCU.64 UR8, c[0x0][0x388] ;  /* 0x00007100ff0877ac */ /* 0x000e240008000a00 */
[----:B------:R-:W-:-:S04]  /*3760*/  IMAD.IADD R23, R23, 0x1, R24 ;  /* 0x0000000117177824 */ /* 0x000fc800078e0218 */
[----:B------:R-:W-:-:S04]  /*3770*/  IMAD.IADD R34, R34, 0x1, R23 ;  /* 0x0000000122227824 */ /* 0x000fc800078e0217 */
[----:B------:R-:W-:-:S04]  /*3780*/  IMAD.IADD R33, R33, 0x1, R34 ;  /* 0x0000000121217824 */ /* 0x000fc800078e0222 */
[----:B------:R-:W-:-:S04]  /*3790*/  IMAD.IADD R32, R32, 0x1, R33 ;  /* 0x0000000120207824 */ /* 0x000fc800078e0221 */
[----:B------:R-:W-:Y:S01]  /*37a0*/  IMAD.IADD R31, R31, 0x1, R32 ;  /* 0x000000011f1f7824 */ /* 0x000fe200078e0220 */
[----:B------:R-:W-:Y:S03]  /*37b0*/  STS [R26], R25 ;  /* 0x000000191a007388 */ /* 0x000fe60000000800 */
        /* <DEDUP_REMOVED lines=27> */
[----:B------:R1:W-:Y:S04]  /*3970*/  STS [R26+0x40], R3 ;  /* 0x000040031a007388 */ /* 0x0003e80000000800 */
[----:B------:R-:W-:Y:S04]  /*3980*/  STS [R26+0x44], R9 ;  /* 0x000044091a007388 */ /* 0x000fe80000000800 */
[----:B------:R-:W-:Y:S01]  /*3990*/  STS [R26+0x48], R11 ;  /* 0x0000480b1a007388 */ /* 0x000fe20000000800 */
[----:B------:R-:W-:-:S03]  /*39a0*/  NOP ;  /* 0x0000000000007918 */ /* 0x000fc60000000000 */
[----:B------:R-:W-:Y:S04]  /*39b0*/  LDS R33, [R27] ;  /* 0x000000001b217984 */ /* 0x000fe80000000800 */
[----:B------:R-:W-:Y:S04]  /*39c0*/  LDS R35, [R27+0x80] ;  /* 0x000080001b237984 */ /* 0x000fe80000000800 */
        /* <DEDUP_REMOVED lines=17> */
[----:B------:R2:W-:Y:S01]  /*3ae0*/  @!P0 STS [UR4+0x7b80], R10 ;  /* 0x007b800aff008988 */ /* 0x0005e20008000804 */
[----:B------:R-:W-:Y:S01]  /*3af0*/  BAR.SYNC.DEFER_BLOCKING 0x0 ;  /* 0x0000000000007b1d */ /* 0x000fe20000010000 */
[----:B-1----:R-:W-:-:S05]  /*3b00*/  IADD3 R3, P0, PT, R28, UR10, RZ ;  /* 0x0000000a1c037c10 */ /* 0x002fca000ff1e0ff */
[----:B------:R-:W1:Y:S01]  /*3b10*/  S2R R2, SR_TID.X ;  /* 0x0000000000027919 */ /* 0x000e620000002100 */
[----:B------:R-:W3:Y:S01]  /*3b20*/  LDS R29, [UR4+0x7b80] ;  /* 0x007b8004ff1d7984 */ /* 0x000ee20008000800 */
[C---:B-1----:R-:W-:Y:S02]  /*3b30*/  LOP3.LUT R4, R2.reuse, 0x3e0, RZ, 0xc0, !PT ;  /* 0x000003e002047812 */ /* 0x042fe400078ec0ff */
[----:B------:R-:W-:-:S05]  /*3b40*/  LOP3.LUT R2, R2, 0x1f, RZ, 0xc0, !PT ;  /* 0x0000001f02027812 */ /* 0x000fca00078ec0ff */
[----:B------:R-:W-:Y:S02]  /*3b50*/  IMAD R6, R4, 0x13, R2 ;  /* 0x0000001304067824 */ /* 0x000fe400078e0202 */
[----:B------:R-:W-:Y:S01]  /*3b60*/  IMAD.X R4, RZ, RZ, UR11, P0 ;  /* 0x0000000bff047e24 */ /* 0x000fe200080e06ff */
[C---:B0-----:R-:W-:Y:S01]  /*3b70*/  LEA R2, P0, R3.reuse, UR8, 0x2 ;  /* 0x0000000803027c11 */ /* 0x041fe2000f8010ff */
[C---:B------:R-:W-:Y:S02]  /*3b80*/  VIADD R8, R6.reuse, 0x20 ;  /* 0x0000002006087836 */ /* 0x040fe40000000000 */
[C---:B--2---:R-:W-:Y:S01]  /*3b90*/  VIADD R10, R6.reuse, 0xa0 ;  /* 0x000000a0060a7836 */ /* 0x044fe20000000000 */
[----:B------:R-:W-:Y:S01]  /*3ba0*/  LEA.HI.X R3, R3, UR9, R4, 0x2, P0 ;  /* 0x0000000903037c11 */ /* 0x000fe200080f1404 */
[----:B------:R-:W-:Y:S01]  /*3bb0*/  VIADD R4, R6, 0x40 ;  /* 0x0000004006047836 */ /* 0x000fe20000000000 */
[-C--:B---3--:R-:W-:Y:S02]  /*3bc0*/  ISETP.GE.AND P1, PT, R28, R29.reuse, PT ;  /* 0x0000001d1c00720c */ /* 0x088fe40003f26270 */
[-C--:B------:R-:W-:Y:S01]  /*3bd0*/  ISETP.GE.AND P2, PT, R8, R29.reuse, PT ;  /* 0x0000001d0800720c */ /* 0x080fe20003f46270 */
[----:B------:R-:W-:Y:S01]  /*3be0*/  VIADD R8, R6, 0x60 ;  /* 0x0000006006087836 */ /* 0x000fe20000000000 */
[-C--:B------:R-:W-:Y:S01]  /*3bf0*/  ISETP.GE.AND P3, PT, R4, R29.reuse, PT ;  /* 0x0000001d0400720c */ /* 0x080fe20003f66270 */
[----:B------:R-:W-:Y:S01]  /*3c00*/  VIADD R4, R6, 0x80 ;  /* 0x0000008006047836 */ /* 0x000fe20000000000 */
[----:B------:R-:W-:-:S02]  /*3c10*/  ISETP.GE.AND P6, PT, R10, R29, PT ;  /* 0x0000001d0a00720c */ /* 0x000fc40003fc6270 */
[-C--:B------:R-:W-:Y:S01]  /*3c20*/  ISETP.GE.AND P4, PT, R8, R29.reuse, PT ;  /* 0x0000001d0800720c */ /* 0x080fe20003f86270 */
[----:B------:R-:W-:Y:S01]  /*3c30*/  VIADD R8, R6, 0xc0 ;  /* 0x000000c006087836 */ /* 0x000fe20000000000 */
[-C--:B------:R-:W-:Y:S01]  /*3c40*/  ISETP.GE.AND P5, PT, R4, R29.reuse, PT ;  /* 0x0000001d0400720c */ /* 0x080fe20003fa6270 */
[----:B------:R-:W-:Y:S02]  /*3c50*/  VIADD R4, R6, 0xe0 ;  /* 0x000000e006047836 */ /* 0x000fe40000000000 */
[----:B------:R0:W-:Y:S01]  /*3c60*/  @!P1 STG.E desc[UR12][R2.64], R33 ;  /* 0x0000002102009986 */ /* 0x0001e2000c10190c */
[-C--:B------:R-:W-:Y:S01]  /*3c70*/  ISETP.GE.AND P0, PT, R8, R29.reuse, PT ;  /* 0x0000001d0800720c */ /* 0x080fe20003f06270 */
[----:B------:R-:W-:Y:S01]  /*3c80*/  VIADD R8, R6, 0x140 ;  /* 0x0000014006087836 */ /* 0x000fe20000000000 */
[-C--:B------:R-:W-:Y:S01]  /*3c90*/  ISETP.GE.AND P1, PT, R4, R29.reuse, PT ;  /* 0x0000001d0400720c */ /* 0x080fe20003f26270 */
[----:B------:R-:W-:Y:S01]  /*3ca0*/  VIADD R4, R6, 0x120 ;  /* 0x0000012006047836 */ /* 0x000fe20000000000 */
[----:B------:R0:W-:Y:S04]  /*3cb0*/  @!P3 STG.E desc[UR12][R2.64+0x100], R37 ;  /* 0x000100250200b986 */ /* 0x0001e8000c10190c */
[----:B------:R0:W-:Y:S01]  /*3cc0*/  @!P4 STG.E desc[UR12][R2.64+0x180], R39 ;  /* 0x000180270200c986 */ /* 0x0001e2000c10190c */
[-C--:B------:R-:W-:Y:S01]  /*3cd0*/  ISETP.GE.AND P3, PT, R4, R29.reuse, PT ;  /* 0x0000001d0400720c */ /* 0x080fe20003f66270 */
[----:B------:R-:W-:Y:S01]  /*3ce0*/  VIADD R4, R6, 0x160 ;  /* 0x0000016006047836 */ /* 0x000fe20000000000 */
[-C--:B------:R-:W-:Y:S01]  /*3cf0*/  ISETP.GE.AND P4, PT, R8, R29.reuse, PT ;  /* 0x0000001d0800720c */ /* 0x080fe20003f86270 */
[----:B------:R-:W-:Y:S01]  /*3d00*/  VIADD R8, R6, 0x180 ;  /* 0x0000018006087836 */ /* 0x000fe20000000000 */
[----:B------:R0:W-:Y:S01]  /*3d10*/  @!P2 STG.E desc[UR12][R2.64+0x80], R35 ;  /* 0x000080230200a986 */ /* 0x0001e2000c10190c */
[----:B------:R-:W-:-:S03]  /*3d20*/  ISETP.GE.AND P2, PT, R41, R29, PT ;  /* 0x0000001d2900720c */ /* 0x000fc60003f46270 */
[----:B------:R0:W-:Y:S01]  /*3d30*/  @!P5 STG.E desc[UR12][R2.64+0x200], R43 ;  /* 0x0002002b0200d986 */ /* 0x0001e2000c10190c */
[-C--:B------:R-:W-:Y:S01]  /*3d40*/  ISETP.GE.AND P5, PT, R4, R29.reuse, PT ;  /* 0x0000001d0400720c */ /* 0x080fe20003fa6270 */
[----:B------:R-:W-:Y:S02]  /*3d50*/  VIADD R4, R6, 0x1a0 ;  /* 0x000001a006047836 */ /* 0x000fe40000000000 */
[----:B------:R0:W-:Y:S01]  /*3d60*/  @!P6 STG.E desc[UR12][R2.64+0x280], R45 ;  /* 0x0002802d0200e986 */ /* 0x0001e2000c10190c */
[-C--:B------:R-:W-:Y:S01]  /*3d70*/  ISETP.GE.AND P6, PT, R8, R29.reuse, PT ;  /* 0x0000001d0800720c */ /* 0x080fe20003fc6270 */
[----:B------:R-:W-:Y:S02]  /*3d80*/  VIADD R8, R6, 0x1c0 ;  /* 0x000001c006087836 */ /* 0x000fe40000000000 */
[----:B------:R0:W-:Y:S01]  /*3d90*/  @!P0 STG.E desc[UR12][R2.64+0x300], R0 ;  /* 0x0003000002008986 */ /* 0x0001e2000c10190c */
[----:B------:R-:W-:Y:S01]  /*3da0*/  ISETP.GE.AND P0, PT, R4, R29, PT ;  /* 0x0000001d0400720c */ /* 0x000fe20003f06270 */
[----:B------:R-:W-:-:S02]  /*3db0*/  VIADD R4, R6, 0x1e0 ;  /* 0x000001e006047836 */ /* 0x000fc40000000000 */
[----:B------:R0:W-:Y:S01]  /*3dc0*/  @!P1 STG.E desc[UR12][R2.64+0x380], R31 ;  /* 0x0003801f02009986 */ /* 0x0001e2000c10190c */
[-C--:B------:R-:W-:Y:S01]  /*3dd0*/  ISETP.GE.AND P1, PT, R8, R29.reuse, PT ;  /* 0x0000001d0800720c */ /* 0x080fe20003f26270 */
[C---:B------:R-:W-:Y:S02]  /*3de0*/  VIADD R8, R6.reuse, 0x200 ;  /* 0x0000020006087836 */ /* 0x040fe40000000000 */
[----:B------:R-:W-:Y:S01]  /*3df0*/  VIADD R6, R6, 0x220 ;  /* 0x0000022006067836 */ /* 0x000fe20000000000 */
[----:B------:R0:W-:Y:S01]  /*3e00*/  @!P2 STG.E desc[UR12][R2.64+0x400], R23 ;  /* 0x000400170200a986 */ /* 0x0001e2000c10190c */
[----:B------:R-:W-:-:S03]  /*3e10*/  ISETP.GE.AND P2, PT, R4, R29, PT ;  /* 0x0000001d0400720c */ /* 0x000fc60003f46270 */
[----:B------:R0:W-:Y:S01]  /*3e20*/  @!P3 STG.E desc[UR12][R2.64+0x480], R19 ;  /* 0x000480130200b986 */ /* 0x0001e2000c10190c */
[----:B------:R-:W-:-:S03]  /*3e30*/  ISETP.GE.AND P3, PT, R8, R29, PT ;  /* 0x0000001d0800720c */ /* 0x000fc60003f66270 */
[----:B------:R0:W-:Y:S01]  /*3e40*/  @!P4 STG.E desc[UR12][R2.64+0x500], R21 ;  /* 0x000500150200c986 */ /* 0x0001e2000c10190c */
[----:B------:R-:W-:-:S03]  /*3e50*/  ISETP.GE.AND P4, PT, R6, R29, PT ;  /* 0x0000001d0600720c */ /* 0x000fc60003f86270 */
[----:B------:R0:W-:Y:S01]  /*3e60*/  @!P5 STG.E desc[UR12][R2.64+0x580], R17 ;  /* 0x000580110200d986 */ /* 0x0001e2000c10190c */
[----:B------:R-:W-:-:S03]  /*3e70*/  ISETP.GE.AND P5, PT, R40, R29, PT ;  /* 0x0000001d2800720c */ /* 0x000fc60003fa6270 */
[----:B------:R0:W-:Y:S04]  /*3e80*/  @!P6 STG.E desc[UR12][R2.64+0x600], R15 ;  /* 0x0006000f0200e986 */ /* 0x0001e8000c10190c */
[----:B------:R0:W-:Y:S04]  /*3e90*/  @!P0 STG.E desc[UR12][R2.64+0x680], R13 ;  /* 0x0006800d02008986 */ /* 0x0001e8000c10190c */
[----:B------:R0:W-:Y:S04]  /*3ea0*/  @!P1 STG.E desc[UR12][R2.64+0x700], R11 ;  /* 0x0007000b02009986 */ /* 0x0001e8000c10190c */
[----:B------:R0:W-:Y:S04]  /*3eb0*/  @!P2 STG.E desc[UR12][R2.64+0x780], R9 ;  /* 0x000780090200a986 */ /* 0x0001e8000c10190c */
[----:B------:R0:W-:Y:S04]  /*3ec0*/  @!P3 STG.E desc[UR12][R2.64+0x800], R7 ;  /* 0x000800070200b986 */ /* 0x0001e8000c10190c */
[----:B------:R0:W-:Y:S01]  /*3ed0*/  @!P4 STG.E desc[UR12][R2.64+0x880], R5 ;  /* 0x000880050200c986 */ /* 0x0001e2000c10190c */
[----:B------:R-:W-:Y:S05]  /*3ee0*/  @P5 EXIT ;  /* 0x000000000000594d */ /* 0x000fea0003800000 */
[----:B------:R-:W-:Y:S01]  /*3ef0*/  STG.E desc[UR12][R2.64+0x900], R25 ;  /* 0x0009001902007986 */ /* 0x000fe2000c10190c */
[----:B------:R-:W-:Y:S05]  /*3f00*/  EXIT ;  /* 0x000000000000794d */ /* 0x000fea0003800000 */
.L_x_5:
[----:B------:R-:W-:Y:S01]  /*3f10*/  BSSY B1, `(.L_x_32) ;  /* 0x0000006000017945 */ /* 0x000fe20003800000 */
[----:B------:R-:W-:Y:S01]  /*3f20*/  PLOP3.LUT P0, PT, P0, PT, PT, 0x8, 0x80 ;  /* 0x000000000080781c */ /* 0x000fe2000070e170 */
[----:B------:R-:W-:-:S12]  /*3f30*/  IMAD.MOV.U32 R8, RZ, RZ, -0x1 ;  /* 0xffffffffff087424 */ /* 0x000fd800078e00ff */
[----:B------:R-:W-:Y:S05]  /*3f40*/  WARPSYNC.COLLECTIVE R8, `(.L_x_33) ;  /* 0x0000000008087348 */ /* 0x000fea0003c00000 */
[----:B------:R-:W-:Y:S01]  /*3f50*/  VOTE.ANY P0, P0 ;  /* 0x0000000000ff7806 */ /* 0x000fe20000000100 */
[----:B------:R-:W-:-:S12]  /*3f60*/  ENDCOLLECTIVE ;  /* 0x000000000000791b */ /* 0x000fd80003800000 */
.L_x_33:
[----:B------:R-:W-:Y:S05]  /*3f70*/  BSYNC B1 ;  /* 0x0000000000017941 */ /* 0x000fea0003800000 */
.L_x_32:
[----:B------:R-:W-:Y:S05]  /*3f80*/  BRA `(.L_x_34) ;  /* 0xffffffd000087947 */ /* 0x000fea000383ffff */
.L_x_7:
[----:B------:R-:W-:Y:S01]  /*3f90*/  BSSY B1, `(.L_x_35) ;  /* 0x0000006000017945 */ /* 0x000fe20003800000 */
[----:B------:R-:W-:Y:S01]  /*3fa0*/  PLOP3.LUT P0, PT, P0, PT, PT, 0x8, 0x80 ;  /* 0x000000000080781c */ /* 0x000fe2000070e170 */
[----:B------:R-:W-:-:S12]  /*3fb0*/  IMAD.MOV.U32 R8, RZ, RZ, -0x1 ;  /* 0xffffffffff087424 */ /* 0x000fd800078e00ff */
[----:B------:R-:W-:Y:S05]  /*3fc0*/  WARPSYNC.COLLECTIVE R8, `(.L_x_36) ;  /* 0x0000000008087348 */ /* 0x000fea0003c00000 */
[----:B------:R-:W-:Y:S01]  /*3fd0*/  VOTE.ANY P0, P0 ;  /* 0x0000000000ff7806 */ /* 0x000fe20000000100 */
[----:B------:R-:W-:-:S12]  /*3fe0*/  ENDCOLLECTIVE ;  /* 0x000000000000791b */ /* 0x000fd80003800000 */
.L_x_36:
[----:B------:R-:W-:Y:S05]  /*3ff0*/  BSYNC B1 ;  /* 0x0000000000017941 */ /* 0x000fea0003800000 */
.L_x_35:
[----:B------:R-:W-:Y:S05]  /*4000*/  BRA `(.L_x_37) ;  /* 0xffffffd0000c7947 */ /* 0x000fea000383ffff */
.L_x_9:
[----:B------:R-:W0:Y:S01]  /*4010*/  S2R R45, SR_GEMASK ;  /* 0x00000000002d7919 */ /* 0x000e220000003c00 */
[----:B------:R-:W-:Y:S01]  /*4020*/  BSSY B1, `(.L_x_38) ;  /* 0x0000007000017945 */ /* 0x000fe20003800000 */
[----:B------:R-:W-:Y:S01]  /*4030*/  ISETP.NE.AND P0, PT, R14, 0x65, PT ;  /* 0x000000650e00780c */ /* 0x000fe20003f05270 */
[----:B------:R-:W-:Y:S01]  /*4040*/  IMAD.MOV.U32 R8, RZ, RZ, -0x1 ;  /* 0xffffffffff087424 */ /* 0x000fe200078e00ff */
[----:B------:R-:W-:-:S13]  /*4050*/  PLOP3.LUT P2, PT, P2, PT, PT, 0x8, 0x80 ;  /* 0x000000000080781c */ /* 0x000fda000174e170 */
[----:B0-----:R-:W-:Y:S05]  /*4060*/  WARPSYNC.COLLECTIVE R8, `(.L_x_39) ;  /* 0x0000000008087348 */ /* 0x001fea0003c00000 */
[----:B------:R-:W-:Y:S01]  /*4070*/  VOTE.ANY R8, PT, P2 ;  /* 0x0000000000087806 */ /* 0x000fe200010e0100 */
[----:B0-----:R-:W-:Y:S06]  /*4080*/  ENDCOLLECTIVE ;  /* 0x000000000000791b */ /* 0x001fec0003800000 */
.L_x_39:
[----:B------:R-:W-:Y:S05]  /*4090*/  BSYNC B1 ;  /* 0x0000000000017941 */ /* 0x000fea0003800000 */
.L_x_38:
[----:B------:R-:W-:Y:S01]  /*40a0*/  LOP3.LUT R8, R8, 0x80000000, R45, 0xec, !PT ;  /* 0x8000000008087812 */ /* 0x000fe200078eec2d */
[----:B------:R-:W-:Y:S02]  /*40b0*/  IMAD.MOV.U32 R10, RZ, RZ, 0x1 ;  /* 0x00000001ff0a7424 */ /* 0x000fe400078e00ff */
[----:B------:R-:W-:Y:S02]  /*40c0*/  VIADD R33, R44, 0x2 ;  /* 0x000000022c217836 */ /* 0x000fe40000000000 */
[----:B------:R-:W-:Y:S02]  /*40d0*/  VIADD R9, R8, 0xffffffff ;  /* 0xffffffff08097836 */ /* 0x000fe40000000000 */
[C---:B------:R-:W-:Y:S02]  /*40e0*/  VIADD R32, R44.reuse, 0x4 ;  /* 0x000000042c207836 */ /* 0x040fe40000000000 */
[----:B------:R-:W-:Y:S01]  /*40f0*/  VIADD R19, R44, 0x8 ;  /* 0x000000082c137836 */ /* 0x000fe20000000000 */
[----:B------:R-:W-:Y:S01]  /*4100*/  LOP3.LUT R38, R8, R9, RZ, 0xc, !PT ;  /* 0x0000000908267212 */ /* 0x000fe200078e0cff */
[----:B------:R-:W-:-:S02]  /*4110*/  IMAD.MOV.U32 R8, RZ, RZ, -0x1 ;  /* 0xffffffffff087424 */ /* 0x000fc400078e00ff */
[----:B------:R-:W-:-:S03]  /*4120*/  VIADD R34, R44, 0x10 ;  /* 0x000000102c227836 */ /* 0x000fc60000000000 */
[----:B------:R-:W0:Y:S02]  /*4130*/  POPC R38, R38 ;  /* 0x0000002600267309 */ /* 0x000e240000000000 */
[----:B0-----:R-:W-:-:S07]  /*4140*/  IMAD.MOV.U32 R9, RZ, RZ, R38 ;  /* 0x000000ffff097224 */ /* 0x001fce00078e0026 */
[----:B------:R-:W-:Y:S05]  /*4150*/  WARPSYNC.COLLECTIVE R8, `(.L_x_40) ;  /* 0x0000000008087348 */ /* 0x000fea0003c00000 */
[----:B------:R0:W1:Y:S02]  /*4160*/  SHFL.DOWN P2, R16, R15, R10, R9 ;  /* 0x0800000a0f107389 */ /* 0x0000640000040009 */
[----:B01----:R-:W-:Y:S05]  /*4170*/  ENDCOLLECTIVE ;  /* 0x000000000000791b */ /* 0x003fea0003800000 */
.L_x_40:
[----:B------:R-:W-:Y:S01]  /*4180*/  IMAD.MOV.U32 R10, RZ, RZ, 0x2 ;  /* 0x00000002ff0a7424 */ /* 0x000fe200078e00ff */
[----:B------:R-:W-:-:S04]  /*4190*/  ISETP.GE.AND P2, PT, R44, R38, PT ;  /* 0x000000262c00720c */ /* 0x000fc80003f46270 */
[----:B------:R-:W-:-:S05]  /*41a0*/  SEL R16, R16, RZ, !P2 ;  /* 0x000000ff10107207 */ /* 0x000fca0005000000 */
[----:B------:R-:W-:-:S04]  /*41b0*/  IMAD.IADD R17, R16, 0x1, R15 ;  /* 0x0000000110117824 */ /* 0x000fc800078e020f */
[----:B------:R-:W-:-:S07]  /*41c0*/  IMAD.MOV.U32 R15, RZ, RZ, R17 ;  /* 0x000000ffff0f7224 */ /* 0x000fce00078e0011 */
[----:B------:R-:W-:Y:S05]  /*41d0*/  WARPSYNC.COLLECTIVE R8, `(.L_x_41) ;  /* 0x0000000008087348 */ /* 0x000fea0003c00000 */
[----:B------:R0:W1:Y:S02]  /*41e0*/  SHFL.DOWN P2, R16, R15, R10, R9 ;  /* 0x0800000a0f107389 */ /* 0x0000640000040009 */
[----:B01----:R-:W-:Y:S05]  /*41f0*/  ENDCOLLECTIVE ;  /* 0x000000000000791b */ /* 0x003fea0003800000 */
.L_x_41:
[----:B------:R-:W-:Y:S01]  /*4200*/  IMAD.MOV.U32 R10, RZ, RZ, 0x4 ;  /* 0x00000004ff0a7424 */ /* 0x000fe200078e00ff */
[----:B------:R-:W-:-:S04]  /*4210*/  ISETP.GT.AND P2, PT, R33, R38, PT ;  /* 0x000000262100720c */ /* 0x000fc80003f44270 */
[----:B------:R-:W-:-:S05]  /*4220*/  SEL R16, R16, RZ, !P2 ;  /* 0x000000ff10107207 */ /* 0x000fca0005000000 */
[----:B------:R-:W-:-:S04]  /*4230*/  IMAD.IADD R35, R17, 0x1, R16 ;  /* 0x0000000111237824 */ /* 0x000fc800078e0210 */
[----:B------:R-:W-:-:S07]  /*4240*/  IMAD.MOV.U32 R15, RZ, RZ, R35 ;  /* 0x000000ffff0f7224 */ /* 0x000fce00078e0023 */
[----:B------:R-:W-:Y:S05]  /*4250*/  WARPSYNC.COLLECTIVE R8, `(.L_x_42) ;  /* 0x0000000008087348 */ /* 0x000fea0003c00000 */
[----:B------:R0:W1:Y:S02]  /*4260*/  SHFL.DOWN P2, R16, R15, R10, R9 ;  /* 0x0800000a0f107389 */ /* 0x0000640000040009 */
[----:B01----:R-:W-:Y:S05]  /*4270*/  ENDCOLLECTIVE ;  /* 0x000000000000791b */ /* 0x003fea0003800000 */
.L_x_42:
        /* <DEDUP_REMOVED lines=8> */
.L_x_43:
        /* <DEDUP_REMOVED lines=8> */
.L_x_44:
[----:B------:R-:W0:Y:S01]  /*4380*/  LDC.64 R8, c[0x0][0x390] ;  /* 0x0000e400ff087b82 */ /* 0x000e220000000a00 */
[----:B------:R-:W-:-:S04]  /*4390*/  ISETP.GT.AND P2, PT, R34, R38, PT ;  /* 0x000000262200720c */ /* 0x000fc80003f44270 */
[----:B------:R-:W-:-:S05]  /*43a0*/  SEL R16, R16, RZ, !P2 ;  /* 0x000000ff10107207 */ /* 0x000fca0005000000 */
[----:B------:R-:W-:Y:S01]  /*43b0*/  IMAD.IADD R36, R17, 0x1, R16 ;  /* 0x0000000111247824 */ /* 0x000fe200078e0210 */
[----:B0-----:R-:W-:Y:S01]  /*43c0*/  IADD3 R35, P2, PT, R8, 0x100, RZ ;  /* 0x0000010008237810 */ /* 0x001fe20007f5e0ff */
[----:B------:R-:W-:-:S04]  /*43d0*/  IMAD.MOV.U32 R8, RZ, RZ, -0x1 ;  /* 0xffffffffff087424 */ /* 0x000fc800078e00ff */
[----:B------:R-:W-:-:S08]  /*43e0*/  IMAD.X R37, RZ, RZ, R9, P2 ;  /* 0x000000ffff257224 */ /* 0x000fd000010e0609 */
[----:B------:R-:W-:Y:S05]  /*43f0*/  WARPSYNC.COLLECTIVE R8, `(.L_x_45) ;  /* 0x0000000008087348 */ /* 0x000fea0003c00000 */
[----:B------:R-:W-:Y:S01]  /*4400*/  VOTE.ALL P0, P0 ;  /* 0x0000000000ff7806 */ /* 0x000fe20000000000 */
[----:B------:R-:W-:-:S12]  /*4410*/  ENDCOLLECTIVE ;  /* 0x000000000000791b */ /* 0x000fd80003800000 */
.L_x_45:
[----:B------:R-:W-:Y:S05]  /*4420*/  BRA `(.L_x_46) ;  /* 0xffffffcc00a07947 */ /* 0x000fea000383ffff */
.L_x_11:
[----:B------:R-:W-:Y:S01]  /*4430*/  BSSY B1, `(.L_x_47) ;  /* 0x0000006000017945 */ /* 0x000fe20003800000 */
[----:B------:R-:W-:Y:S01]  /*4440*/  PLOP3.LUT P0, PT, P0, PT, PT, 0x8, 0x80 ;  /* 0x000000000080781c */ /* 0x000fe2000070e170 */
[----:B------:R-:W-:-:S12]  /*4450*/  IMAD.MOV.U32 R8, RZ, RZ, -0x1 ;  /* 0xffffffffff087424 */ /* 0x000fd800078e00ff */
[----:B------:R-:W-:Y:S05]  /*4460*/  WARPSYNC.COLLECTIVE R8, `(.L_x_48) ;  /* 0x0000000008087348 */ /* 0x000fea0003c00000 */
[----:B------:R-:W-:Y:S01]  /*4470*/  VOTE.ANY P0, P0 ;  /* 0x0000000000ff7806 */ /* 0x000fe20000000100 */
[----:B------:R-:W-:-:S12]  /*4480*/  ENDCOLLECTIVE ;  /* 0x000000000000791b */ /* 0x000fd80003800000 */
.L_x_48:
[----:B------:R-:W-:Y:S05]  /*4490*/  BSYNC B1 ;  /* 0x0000000000017941 */ /* 0x000fea0003800000 */
.L_x_47:
[----:B------:R-:W-:Y:S05]  /*44a0*/  BRA `(.L_x_49) ;  /* 0xffffffcc00b07947 */ /* 0x000fea000383ffff */
.L_x_13:
[----:B------:R-:W-:Y:S01]  /*44b0*/  BSSY B1, `(.L_x_50) ;  /* 0x0000006000017945 */ /* 0x000fe20003800000 */
[----:B------:R-:W-:Y:S01]  /*44c0*/  PLOP3.LUT P0, PT, P0, PT, PT, 0x8, 0x80 ;  /* 0x000000000080781c */ /* 0x000fe2000070e170 */
[----:B------:R-:W-:-:S12]  /*44d0*/  IMAD.MOV.U32 R8, RZ, RZ, -0x1 ;  /* 0xffffffffff087424 */ /* 0x000fd800078e00ff */
[----:B------:R-:W-:Y:S05]  /*44e0*/  WARPSYNC.COLLECTIVE R8, `(.L_x_51) ;  /* 0x0000000008087348 */ /* 0x000fea0003c00000 */
[----:B------:R-:W-:Y:S01]  /*44f0*/  VOTE.ANY P0, P0 ;  /* 0x0000000000ff7806 */ /* 0x000fe20000000100 */
[----:B------:R-:W-:-:S12]  /*4500*/  ENDCOLLECTIVE ;  /* 0x000000000000791b */ /* 0x000fd80003800000 */
.L_x_51:
[----:B------:R-:W-:Y:S05]  /*4510*/  BSYNC B1 ;  /* 0x0000000000017941 */ /* 0x000fea0003800000 */
.L_x_50:
[----:B------:R-:W-:Y:S05]  /*4520*/  BRA `(.L_x_52) ;  /* 0xffffffcc00b47947 */ /* 0x000fea000383ffff */
.L_x_15:
[----:B------:R-:W-:Y:S01]  /*4530*/  BSSY B1, `(.L_x_53) ;  /* 0x0000006000017945 */ /* 0x000fe20003800000 */
[----:B------:R-:W-:Y:S01]  /*4540*/  PLOP3.LUT P2, PT, P0, PT, PT, 0x8, 0x80 ;  /* 0x000000000080781c */ /* 0x000fe2000074e170 */
[----:B------:R-:W-:-:S12]  /*4550*/  IMAD.MOV.U32 R8, RZ, RZ, -0x1 ;  /* 0xffffffffff087424 */ /* 0x000fd800078e00ff */
[----:B------:R-:W-:Y:S05]  /*4560*/  WARPSYNC.COLLECTIVE R8, `(.L_x_54) ;  /* 0x0000000008087348 */ /* 0x000fea0003c00000 */
[----:B------:R-:W-:Y:S01]  /*4570*/  VOTE.ANY R8, PT, P2 ;  /* 0x0000000000087806 */ /* 0x000fe200010e0100 */
[----:B------:R-:W-:Y:S06]  /*4580*/  ENDCOLLECTIVE ;  /* 0x000000000000791b */ /* 0x000fec0003800000 */
.L_x_54:
[----:B------:R-:W-:Y:S05]  /*4590*/  BSYNC B1 ;  /* 0x0000000000017941 */ /* 0x000fea0003800000 */
.L_x_53:
[----:B------:R-:W-:Y:S01]  /*45a0*/  LOP3.LUT R8, R8, 0x80000000, R45, 0xec, !PT ;  /* 0x8000000008087812 */ /* 0x000fe200078eec2d */
[----:B------:R-:W-:Y:S02]  /*45b0*/  IMAD.MOV.U32 R10, RZ, RZ, 0x1 ;  /* 0x00000001ff0a7424 */ /* 0x000fe400078e00ff */
[----:B------:R-:W-:Y:S02]  /*45c0*/  VIADD R18, R18, 0xffffffe0 ;  /* 0xffffffe012127836 */ /* 0x000fe40000000000 */
[----:B------:R-:W-:-:S05]  /*45d0*/  VIADD R9, R8, 0xffffffff ;  /* 0xffffffff08097836 */ /* 0x000fca0000000000 */
[----:B------:R-:W-:Y:S01]  /*45e0*/  LOP3.LUT R17, R8, R9, RZ, 0xc, !PT ;  /* 0x0000000908117212 */ /* 0x000fe200078e0cff */
[----:B------:R-:W-:-:S03]  /*45f0*/  IMAD.MOV.U32 R8, RZ, RZ, -0x1 ;  /* 0xffffffffff087424 */ /* 0x000fc600078e00ff */
[----:B------:R0:W1:Y:S04]  /*4600*/  POPC R9, R17 ;  /* 0x0000001100097309 */ /* 0x0000680000000000 */
[----:B01----:R-:W-:Y:S05]  /*4610*/  WARPSYNC.COLLECTIVE R8, `(.L_x_55) ;  /* 0x0000000008087348 */ /* 0x003fea0003c00000 */
[----:B-1----:R1:W2:Y:S02]  /*4620*/  SHFL.DOWN P2, R16, R15, R10, R9 ;  /* 0x0800000a0f107389 */ /* 0x0022a40000040009 */
[----:B012---:R-:W-:Y:S05]  /*4630*/  ENDCOLLECTIVE ;  /* 0x000000000000791b */ /* 0x007fea0003800000 */
.L_x_55:
[----:B------:R-:W-:Y:S01]  /*4640*/  ISETP.GE.AND P0, PT, R44, R9, PT ;  /* 0x000000092c00720c */ /* 0x000fe20003f06270 */
[----:B------:R-:W-:-:S03]  /*4650*/  IMAD.MOV.U32 R10, RZ, RZ, 0x2 ;  /* 0x00000002ff0a7424 */ /* 0x000fc600078e00ff */
[----:B------:R-:W-:Y:S02]  /*4660*/  SEL R16, R16, RZ, !P0 ;  /* 0x000000ff10107207 */ /* 0x000fe40004000000 */
[----:B------:R-:W-:-:S03]  /*4670*/  ISETP.GT.AND P0, PT, R33, R9, PT ;  /* 0x000000092100720c */ /* 0x000fc60003f04270 */
[----:B------:R-:W-:-:S10]  /*4680*/  IMAD.IADD R15, R16, 0x1, R15 ;  /* 0x00000001100f7824 */ /* 0x000fd400078e020f */
[----:B------:R-:W-:Y:S05]  /*4690*/  WARPSYNC.COLLECTIVE R8, `(.L_x_56) ;  /* 0x0000000008087348 */ /* 0x000fea0003c00000 */
[----:B------:R0:W1:Y:S02]  /*46a0*/  SHFL.DOWN P2, R16, R15, R10, R9 ;  /* 0x0800000a0f107389 */ /* 0x0000640000040009 */
[----:B01----:R-:W-:Y:S05]  /*46b0*/  ENDCOLLECTIVE ;  /* 0x000000000000791b */ /* 0x003fea0003800000 */
.L_x_56:
[----:B------:R-:W-:Y:S01]  /*46c0*/  IMAD.MOV.U32 R10, RZ, RZ, 0x4 ;  /* 0x00000004ff0a7424 */ /* 0x000fe200078e00ff */
[----:B------:R-:W-:Y:S02]  /*46d0*/  SEL R16, R16, RZ, !P0 ;  /* 0x000000ff10107207 */ /* 0x000fe40004000000 */
[----:B------:R-:W-:-:S03]  /*46e0*/  ISETP.GT.AND P0, PT, R32, R9, PT ;  /* 0x000000092000720c */ /* 0x000fc60003f04270 */
[----:B------:R-:W-:-:S10]  /*46f0*/  IMAD.IADD R15, R15, 0x1, R16 ;  /* 0x000000010f0f7824 */ /* 0x000fd400078e0210 */
[----:B------:R-:W-:Y:S05]  /*4700*/  WARPSYNC.COLLECTIVE R8, `(.L_x_57) ;  /* 0x0000000008087348 */ /* 0x000fea0003c00000 */
[----:B------:R0:W1:Y:S02]  /*4710*/  SHFL.DOWN P2, R16, R15, R10, R9 ;  /* 0x0800000a0f107389 */ /* 0x0000640000040009 */
[----:B01----:R-:W-:Y:S05]  /*4720*/  ENDCOLLECTIVE ;  /* 0x000000000000791b */ /* 0x003fea0003800000 */
.L_x_57:
[----:B------:R-:W-:Y:S01]  /*4730*/  IMAD.MOV.U32 R10, RZ, RZ, 0x8 ;  /* 0x00000008ff0a7424 */ /* 0x000fe200078e00ff */
[----:B------:R-:W-:Y:S02]  /*4740*/  SEL R16, R16, RZ, !P0 ;  /* 0x000000ff10107207 */ /* 0x000fe40004000000 */
[----:B------:R-:W-:-:S03]  /*4750*/  ISETP.GT.AND P0, PT, R19, R9, PT ;  /* 0x000000091300720c */ /* 0x000fc60003f04270 */
[----:B------:R-:W-:-:S10]  /*4760*/  IMAD.IADD R15, R15, 0x1, R16 ;  /* 0x000000010f0f7824 */ /* 0x000fd400078e0210 */
[----:B------:R-:W-:Y:S05]  /*4770*/  WARPSYNC.COLLECTIVE R8, `(.L_x_58) ;  /* 0x0000000008087348 */ /* 0x000fea0003c00000 */
[----:B------:R0:W1:Y:S02]  /*4780*/  SHFL.DOWN P2, R16, R15, R10, R9 ;  /* 0x0800000a0f107389 */ /* 0x0000640000040009 */
[----:B01----:R-:W-:Y:S05]  /*4790*/  ENDCOLLECTIVE ;  /* 0x000000000000791b */ /* 0x003fea0003800000 */
.L_x_58:
[----:B------:R-:W-:Y:S01]  /*47a0*/  IMAD.MOV.U32 R10, RZ, RZ, 0x10 ;  /* 0x00000010ff0a7424 */ /* 0x000fe200078e00ff */
[----:B------:R-:W-:Y:S02]  /*47b0*/  SEL R16, R16, RZ, !P0 ;  /* 0x000000ff10107207 */ /* 0x000fe40004000000 */
[----:B------:R-:W-:-:S03]  /*47c0*/  ISETP.GT.AND P0, PT, R34, R9, PT ;  /* 0x000000092200720c */ /* 0x000fc60003f04270 */
[----:B------:R-:W-:-:S10]  /*47d0*/  IMAD.IADD R15, R15, 0x1, R16 ;  /* 0x000000010f0f7824 */ /* 0x000fd400078e0210 */
[----:B------:R-:W-:Y:S05]  /*47e0*/  WARPSYNC.COLLECTIVE R8, `(.L_x_59) ;  /* 0x0000000008087348 */ /* 0x000fea0003c00000 */
[----:B------:R0:W1:Y:S02]  /*47f0*/  SHFL.DOWN P2, R16, R15, R10, R9 ;  /* 0x0800000a0f107389 */ /* 0x0000640000040009 */
[----:B01----:R-:W-:Y:S05]  /*4800*/  ENDCOLLECTIVE ;  /* 0x000000000000791b */ /* 0x003fea0003800000 */
.L_x_59:
[----:B------:R-:W-:Y:S02]  /*4810*/  SEL R16, R16, RZ, !P0 ;  /* 0x000000ff10107207 */ /* 0x000fe40004000000 */
[----:B------:R-:W-:Y:S02]  /*4820*/  ISETP.NE.AND P0, PT, R14, 0x65, PT ;  /* 0x000000650e00780c */ /* 0x000fe40003f05270 */
[----:B------:R-:W-:-:S11]  /*4830*/  IADD3 R36, PT, PT, R15, R16, R36 ;  /* 0x000000100f247210 */ /* 0x000fd60007ffe024 */
[----:B------:R-:W-:Y:S05]  /*4840*/  WARPSYNC.COLLECTIVE R8, `(.L_x_60) ;  /* 0x0000000008087348 */ /* 0x000fea0003c00000 */
[----:B------:R-:W-:Y:S01]  /*4850*/  VOTE.ALL P0, P0 ;  /* 0x0000000000ff7806 */ /* 0x000fe20000000000 */
[----:B------:R-:W-:-:S12]  /*4860*/  ENDCOLLECTIVE ;  /* 0x000000000000791b */ /* 0x000fd80003800000 */
.L_x_60:
[----:B------:R-:W-:Y:S05]  /*4870*/  BRA `(.L_x_61) ;  /* 0xffffffcc00607947 */ /* 0x000fea000383ffff */
.L_x_20:
[----:B------:R-:W-:Y:S01]  /*4880*/  BSSY B0, `(.L_x_62) ;  /* 0x0000006000007945 */ /* 0x000fe20003800000 */
[----:B------:R-:W-:Y:S01]  /*4890*/  PLOP3.LUT P0, PT, P0, PT, PT, 0x8, 0x80 ;  /* 0x000000000080781c */ /* 0x000fe2000070e170 */
[----:B------:R-:W-:-:S12]  /*48a0*/  IMAD.MOV.U32 R8, RZ, RZ, -0x1 ;  /* 0xffffffffff087424 */ /* 0x000fd800078e00ff */
[----:B------:R-:W-:Y:S05]  /*48b0*/  WARPSYNC.COLLECTIVE R8, `(.L_x_63) ;  /* 0x0000000008087348 */ /* 0x000fea0003c00000 */
[----:B------:R-:W-:Y:S01]  /*48c0*/  VOTE.ANY P0, P0 ;  /* 0x0000000000ff7806 */ /* 0x000fe20000000100 */
[----:B------:R-:W-:-:S12]  /*48d0*/  ENDCOLLECTIVE ;  /* 0x000000000000791b */ /* 0x000fd80003800000 */
.L_x_63:
[----:B------:R-:W-:Y:S05]  /*48e0*/  BSYNC B0 ;  /* 0x0000000000007941 */ /* 0x000fea0003800000 */
.L_x_62:
[----:B------:R-:W-:Y:S05]  /*48f0*/  BRA `(.L_x_64) ;  /* 0xffffffe400787947 */ /* 0x000fea000383ffff */
.L_x_22:
[----:B------:R-:W-:Y:S01]  /*4900*/  BSSY B0, `(.L_x_65) ;  /* 0x0000006000007945 */ /* 0x000fe20003800000 */
[----:B------:R-:W-:Y:S01]  /*4910*/  PLOP3.LUT P0, PT, P0, PT, PT, 0x8, 0x80 ;  /* 0x000000000080781c */ /* 0x000fe2000070e170 */
[----:B------:R-:W-:-:S12]  /*4920*/  IMAD.MOV.U32 R8, RZ, RZ, -0x1 ;  /* 0xffffffffff087424 */ /* 0x000fd800078e00ff */
[----:B------:R-:W-:Y:S05]  /*4930*/  WARPSYNC.COLLECTIVE R8, `(.L_x_66) ;  /* 0x0000000008087348 */ /* 0x000fea0003c00000 */
[----:B------:R-:W-:Y:S01]  /*4940*/  VOTE.ANY P0, P0 ;  /* 0x0000000000ff7806 */ /* 0x000fe20000000100 */
[----:B------:R-:W-:-:S12]  /*4950*/  ENDCOLLECTIVE ;  /* 0x000000000000791b */ /* 0x000fd80003800000 */
.L_x_66:
[----:B------:R-:W-:Y:S05]  /*4960*/  BSYNC B0 ;  /* 0x0000000000007941 */ /* 0x000fea0003800000 */
.L_x_65:
[----:B------:R-:W-:Y:S05]  /*4970*/  BRA `(.L_x_67) ;  /* 0xffffffe4007c7947 */ /* 0x000fea000383ffff */
.L_x_24:
        /* <DEDUP_REMOVED lines=8> */
.L_x_69:
[----:B------:R-:W-:Y:S05]  /*4a00*/  BSYNC B0 ;  /* 0x0000000000007941 */ /* 0x000fea0003800000 */
.L_x_68:
[----:B------:R-:W-:Y:S01]  /*4a10*/  LOP3.LUT R8, R8, 0x80000000, R42, 0xec, !PT ;  /* 0x8000000008087812 */ /* 0x000fe200078eec2a */
[----:B------:R-:W-:Y:S02]  /*4a20*/  IMAD.MOV.U32 R10, RZ, RZ, 0x1 ;  /* 0x00000001ff0a7424 */ /* 0x000fe400078e00ff */
[----:B------:R-:W-:Y:S02]  /*4a30*/  VIADD R19, R35, 0x2 ;  /* 0x0000000223137836 */ /* 0x000fe40000000000 */
[----:B------:R-:W-:-:S05]  /*4a40*/  VIADD R9, R8, 0xffffffff ;  /* 0xffffffff08097836 */ /* 0x000fca0000000000 */
[----:B------:R-:W-:Y:S01]  /*4a50*/  LOP3.LUT R38, R8, R9, RZ, 0xc, !PT ;  /* 0x0000000908267212 */ /* 0x000fe200078e0cff */
[----:B------:R-:W-:-:S05]  /*4a60*/  IMAD.MOV.U32 R8, RZ, RZ, -0x1 ;  /* 0xffffffffff087424 */ /* 0x000fca00078e00ff */
[----:B------:R-:W0:Y:S02]  /*4a70*/  POPC R38, R38 ;  /* 0x0000002600267309 */ /* 0x000e240000000000 */
[----:B0-----:R-:W-:Y:S01]  /*4a80*/  IMAD.MOV.U32 R9, RZ, RZ, R38 ;  /* 0x000000ffff097224 */ /* 0x001fe200078e0026 */
[----:B------:R-:W-:-:S13]  /*4a90*/  ISETP.GT.AND P3, PT, R19, R38, PT ;  /* 0x000000261300720c */ /* 0x000fda0003f64270 */
[----:B------:R-:W-:Y:S05]  /*4aa0*/  WARPSYNC.COLLECTIVE R8, `(.L_x_70) ;  /* 0x0000000008087348 */ /* 0x000fea0003c00000 */
[----:B------:R0:W1:Y:S02]  /*4ab0*/  SHFL.DOWN P2, R16, R15, R10, R9 ;  /* 0x0800000a0f107389 */ /* 0x0000640000040009 */
[----:B01----:R-:W-:Y:S05]  /*4ac0*/  ENDCOLLECTIVE ;  /* 0x000000000000791b */ /* 0x003fea0003800000 */
.L_x_70:
        /* <DEDUP_REMOVED lines=8> */
.L_x_71:
[----:B------:R-:W-:Y:S01]  /*4b50*/  IMAD.MOV.U32 R10, RZ, RZ, 0x4 ;  /* 0x00000004ff0a7424 */ /* 0x000fe200078e00ff */
[----:B------:R-:W-:-:S05]  /*4b60*/  SEL R16, R16, RZ, !P3 ;  /* 0x000000ff10107207 */ /* 0x000fca0005800000 */
[----:B------:R-:W-:Y:S02]  /*4b70*/  IMAD.IADD R19, R17, 0x1, R16 ;  /* 0x0000000111137824 */ /* 0x000fe400078e0210 */
[----:B------:R-:W-:Y:S02]  /*4b80*/  VIADD R17, R35, 0x4 ;  /* 0x0000000423117836 */ /* 0x000fe40000000000 */
[----:B------:R-:W-:-:S03]  /*4b90*/  IMAD.MOV.U32 R15, RZ, RZ, R19 ;  /* 0x000000ffff0f7224 */ /* 0x000fc600078e0013 */
[----:B------:R-:W-:Y:S01]  /*4ba0*/  ISETP.GT.AND P3, PT, R17, R38, PT ;  /* 0x000000261100720c */ /* 0x000fe20003f64270 */
[----:B------:R-:W-:-:S12]  /*4bb0*/  VIADD R17, R35, 0x8 ;  /* 0x0000000823117836 */ /* 0x000fd80000000000 */
[----:B------:R-:W-:Y:S05]  /*4bc0*/  WARPSYNC.COLLECTIVE R8, `(.L_x_72) ;  /* 0x0000000008087348 */ /* 0x000fea0003c00000 */
[----:B------:R0:W1:Y:S02]  /*4bd0*/  SHFL.DOWN P2, R16, R15, R10, R9 ;  /* 0x0800000a0f107389 */ /* 0x0000640000040009 */
[----:B01----:R-:W-:Y:S05]  /*4be0*/  ENDCOLLECTIVE ;  /* 0x000000000000791b */ /* 0x003fea0003800000 */
.L_x_72:
[----:B------:R-:W-:Y:S01]  /*4bf0*/  IMAD.MOV.U32 R10, RZ, RZ, 0x8 ;  /* 0x00000008ff0a7424 */ /* 0x000fe200078e00ff */
[----:B------:R-:W-:Y:S02]  /*4c00*/  SEL R16, R16, RZ, !P3 ;  /* 0x000000ff10107207 */ /* 0x000fe40005800000 */
[----:B------:R-:W-:-:S03]  /*4c10*/  ISETP.GT.AND P3, PT, R17, R38, PT ;  /* 0x000000261100720c */ /* 0x000fc60003f64270 */
[----:B------:R-:W-:Y:S02]  /*4c20*/  IMAD.IADD R37, R19, 0x1, R16 ;  /* 0x0000000113257824 */ /* 0x000fe400078e0210 */
[----:B------:R-:W-:Y:S02]  /*4c30*/  VIADD R19, R35, 0x10 ;  /* 0x0000001023137836 */ /* 0x000fe40000000000 */
[----:B------:R-:W-:-:S07]  /*4c40*/  IMAD.MOV.U32 R15, RZ, RZ, R37 ;  /* 0x000000ffff0f7224 */ /* 0x000fce00078e0025 */
[----:B------:R-:W-:Y:S05]  /*4c50*/  WARPSYNC.COLLECTIVE R8, `(.L_x_73) ;  /* 0x0000000008087348 */ /* 0x000fea0003c00000 */
[----:B------:R0:W1:Y:S02]  /*4c60*/  SHFL.DOWN P2, R16, R15, R10, R9 ;  /* 0x0800000a0f107389 */ /* 0x0000640000040009 */
[----:B01----:R-:W-:Y:S05]  /*4c70*/  ENDCOLLECTIVE ;  /* 0x000000000000791b */ /* 0x003fea0003800000 */
.L_x_73:
[----:B------:R-:W-:Y:S01]  /*4c80*/  IMAD.MOV.U32 R10, RZ, RZ, 0x10 ;  /* 0x00000010ff0a7424 */ /* 0x000fe200078e00ff */
[----:B------:R-:W-:-:S05]  /*4c90*/  SEL R16, R16, RZ, !P3 ;  /* 0x000000ff10107207 */ /* 0x000fca0005800000 */
[----:B------:R-:W-:-:S04]  /*4ca0*/  IMAD.IADD R17, R37, 0x1, R16 ;  /* 0x0000000125117824 */ /* 0x000fc800078e0210 */
[----:B------:R-:W-:-:S07]  /*4cb0*/  IMAD.MOV.U32 R15, RZ, RZ, R17 ;  /* 0x000000ffff0f7224 */ /* 0x000fce00078e0011 */
[----:B------:R-:W-:Y:S05]  /*4cc0*/  WARPSYNC.COLLECTIVE R8, `(.L_x_74) ;  /* 0x0000000008087348 */ /* 0x000fea0003c00000 */
[----:B------:R0:W1:Y:S02]  /*4cd0*/  SHFL.DOWN P2, R16, R15, R10, R9 ;  /* 0x0800000a0f107389 */ /* 0x0000640000040009 */
[----:B01----:R-:W-:Y:S05]  /*4ce0*/  ENDCOLLECTIVE ;  /* 0x000000000000791b */ /* 0x003fea0003800000 */
.L_x_74:
        /* <DEDUP_REMOVED lines=10> */
.L_x_75:
[----:B------:R-:W-:Y:S05]  /*4d90*/  BRA `(.L_x_76) ;  /* 0xffffffe400107947 */ /* 0x000fea000383ffff */
.L_x_26:
[----:B------:R-:W-:Y:S01]  /*4da0*/  BSSY B0, `(.L_x_77) ;  /* 0x0000006000007945 */ /* 0x000fe20003800000 */
[----:B------:R-:W-:Y:S01]  /*4db0*/  PLOP3.LUT P0, PT, P0, PT, PT, 0x8, 0x80 ;  /* 0x000000000080781c */ /* 0x000fe2000070e170 */
[----:B------:R-:W-:-:S12]  /*4dc0*/  IMAD.MOV.U32 R8, RZ, RZ, -0x1 ;  /* 0xffffffffff087424 */ /* 0x000fd800078e00ff */
[----:B------:R-:W-:Y:S05]  /*4dd0*/  WARPSYNC.COLLECTIVE R8, `(.L_x_78) ;  /* 0x0000000008087348 */ /* 0x000fea0003c00000 */
[----:B------:R-:W-:Y:S01]  /*4de0*/  VOTE.ANY P0, P0 ;  /* 0x0000000000ff7806 */ /* 0x000fe20000000100 */
[----:B------:R-:W-:-:S12]  /*4df0*/  ENDCOLLECTIVE ;  /* 0x000000000000791b */ /* 0x000fd80003800000 */
.L_x_78:
[----:B------:R-:W-:Y:S05]  /*4e00*/  BSYNC B0 ;  /* 0x0000000000007941 */ /* 0x000fea0003800000 */
.L_x_77:
[----:B------:R-:W-:Y:S05]  /*4e10*/  BRA `(.L_x_79) ;  /* 0xffffffe400207947 */ /* 0x000fea000383ffff */
.L_x_28:
[----:B------:R-:W-:Y:S01]  /*4e20*/  BSSY B0, `(.L_x_80) ;  /* 0x0000006000007945 */ /* 0x000fe20003800000 */
[----:B------:R-:W-:Y:S01]  /*4e30*/  PLOP3.LUT P0, PT, P0, PT, PT, 0x8, 0x80 ;  /* 0x000000000080781c */ /* 0x000fe2000070e170 */
[----:B------:R-:W-:-:S12]  /*4e40*/  IMAD.MOV.U32 R8, RZ, RZ, -0x1 ;  /* 0xffffffffff087424 */ /* 0x000fd800078e00ff */
[----:B------:R-:W-:Y:S05]  /*4e50*/  WARPSYNC.COLLECTIVE R8, `(.L_x_81) ;  /* 0x0000000008087348 */ /* 0x000fea0003c00000 */
[----:B------:R-:W-:Y:S01]  /*4e60*/  VOTE.ANY P0, P0 ;  /* 0x0000000000ff7806 */ /* 0x000fe20000000100 */
[----:B------:R-:W-:-:S12]  /*4e70*/  ENDCOLLECTIVE ;  /* 0x000000000000791b */ /* 0x000fd80003800000 */
.L_x_81:
[----:B------:R-:W-:Y:S05]  /*4e80*/  BSYNC B0 ;  /* 0x0000000000007941 */ /* 0x000fea0003800000 */
.L_x_80:
[----:B------:R-:W-:Y:S05]  /*4e90*/  BRA `(.L_x_82) ;  /* 0xffffffe400247947 */ /* 0x000fea000383ffff */
.L_x_30:
[----:B------:R-:W-:Y:S01]  /*4ea0*/  BSSY B0, `(.L_x_83) ;  /* 0x0000006000007945 */ /* 0x000fe20003800000 */
[----:B------:R-:W-:Y:S01]  /*4eb0*/  PLOP3.LUT P2, PT, P0, PT, PT, 0x8, 0x80 ;  /* 0x000000000080781c */ /* 0x000fe2000074e170 */
[----:B------:R-:W-:-:S12]  /*4ec0*/  IMAD.MOV.U32 R8, RZ, RZ, -0x1 ;  /* 0xffffffffff087424 */ /* 0x000fd800078e00ff */
[----:B------:R-:W-:Y:S05]  /*4ed0*/  WARPSYNC.COLLECTIVE R8, `(.L_x_84) ;  /* 0x0000000008087348 */ /* 0x000fea0003c00000 */
[----:B------:R-:W-:Y:S01]  /*4ee0*/  VOTE.ANY R8, PT, P2 ;  /* 0x0000000000087806 */ /* 0x000fe200010e0100 */
[----:B------:R-:W-:Y:S06]  /*4ef0*/  ENDCOLLECTIVE ;  /* 0x000000000000791b */ /* 0x000fec0003800000 */
.L_x_84:
[----:B------:R-:W-:Y:S05]  /*4f00*/  BSYNC B0 ;  /* 0x0000000000007941 */ /* 0x000fea0003800000 */
.L_x_83:
        /* <DEDUP_REMOVED lines=10> */
.L_x_85:
[----:B------:R-:W-:Y:S01]  /*4fb0*/  ISETP.GE.AND P0, PT, R35, R9, PT ;  /* 0x000000092300720c */ /* 0x000fe20003f06270 */
[----:B------:R-:W-:-:S03]  /*4fc0*/  IMAD.MOV.U32 R10, RZ, RZ, 0x2 ;  /* 0x00000002ff0a7424 */ /* 0x000fc600078e00ff */
[----:B------:R-:W-:-:S05]  /*4fd0*/  SEL R16, R16, RZ, !P0 ;  /* 0x000000ff10107207 */ /* 0x000fca0004000000 */
[----:B------:R-:W-:Y:S02]  /*4fe0*/  IMAD.IADD R44, R16, 0x1, R15 ;  /* 0x00000001102c7824 */ /* 0x000fe400078e020f */
[----:B------:R-:W-:Y:S02]  /*4ff0*/  VIADD R16, R35, 0x2 ;  /* 0x0000000223107836 */ /* 0x000fe40000000000 */
[----:B------:R-:W-:-:S03]  /*5000*/  IMAD.MOV.U32 R15, RZ, RZ, R44 ;  /* 0x000000ffff0f7224 */ /* 0x000fc600078e002c */
[----:B------:R-:W-:-:S13]  /*5010*/  ISETP.GT.AND P0, PT, R16, R9, PT ;  /* 0x000000091000720c */ /* 0x000fda0003f04270 */
[----:B------:R-:W-:Y:S05]  /*5020*/  WARPSYNC.COLLECTIVE R8, `(.L_x_86) ;  /* 0x0000000008087348 */ /* 0x000fea0003c00000 */
[----:B------:R0:W1:Y:S02]  /*5030*/  SHFL.DOWN P2, R16, R15, R10, R9 ;  /* 0x0800000a0f107389 */ /* 0x0000640000040009 */
[----:B01----:R-:W-:Y:S05]  /*5040*/  ENDCOLLECTIVE ;  /* 0x000000000000791b */ /* 0x003fea0003800000 */
.L_x_86:
[----:B------:R-:W-:Y:S01]  /*5050*/  IMAD.MOV.U32 R10, RZ, RZ, 0x4 ;  /* 0x00000004ff0a7424 */ /* 0x000fe200078e00ff */
[----:B------:R-:W-:Y:S01]  /*5060*/  SEL R17, R16, RZ, !P0 ;  /* 0x000000ff10117207 */ /* 0x000fe20004000000 */
[----:B------:R-:W-:-:S04]  /*5070*/  VIADD R16, R35, 0x4 ;  /* 0x0000000423107836 */ /* 0x000fc80000000000 */
[----:B------:R-:W-:Y:S01]  /*5080*/  IMAD.IADD R17, R44, 0x1, R17 ;  /* 0x000000012c117824 */ /* 0x000fe200078e0211 */
[----:B------:R-:W-:-:S03]  /*5090*/  ISETP.GT.AND P0, PT, R16, R9, PT ;  /* 0x000000091000720c */ /* 0x000fc60003f04270 */
[----:B------:R-:W-:-:S10]  /*50a0*/  IMAD.MOV.U32 R15, RZ, RZ, R17 ;  /* 0x000000ffff0f7224 */ /* 0x000fd400078e0011 */
[----:B------:R-:W-:Y:S05]  /*50b0*/  WARPSYNC.COLLECTIVE R8, `(.L_x_87) ;  /* 0x0000000008087348 */ /* 0x000fea0003c00000 */
[----:B------:R0:W1:Y:S02]  /*50c0*/  SHFL.DOWN P2, R16, R15, R10, R9 ;  /* 0x0800000a0f107389 */ /* 0x0000640000040009 */
[----:B01----:R-:W-:Y:S05]  /*50d0*/  ENDCOLLECTIVE ;  /* 0x000000000000791b */ /* 0x003fea0003800000 */
.L_x_87:
[----:B------:R-:W-:Y:S01]  /*50e0*/  IMAD.MOV.U32 R10, RZ, RZ, 0x8 ;  /* 0x00000008ff0a7424 */ /* 0x000fe200078e00ff */
[----:B------:R-:W-:-:S05]  /*50f0*/  SEL R16, R16, RZ, !P0 ;  /* 0x000000ff10107207 */ /* 0x000fca0004000000 */
[----:B------:R-:W-:Y:S02]  /*5100*/  IMAD.IADD R45, R17, 0x1, R16 ;  /* 0x00000001112d7824 */ /* 0x000fe400078e0210 */
[C---:B------:R-:W-:Y:S02]  /*5110*/  VIADD R16, R35.reuse, 0x8 ;  /* 0x0000000823107836 */ /* 0x040fe40000000000 */
[----:B------:R-:W-:Y:S02]  /*5120*/  IMAD.MOV.U32 R15, RZ, RZ, R45 ;  /* 0x000000ffff0f7224 */ /* 0x000fe400078e002d */
[----:B------:R-:W-:Y:S01]  /*5130*/  VIADD R17, R35, 0x10 ;  /* 0x0000001023117836 */ /* 0x000fe20000000000 */
[----:B------:R-:W-:-:S13]  /*5140*/  ISETP.GT.AND P0, PT, R16, R9, PT ;  /* 0x000000091000720c */ /* 0x000fda0003f04270 */
[----:B------:R-:W-:Y:S05]  /*5150*/  WARPSYNC.COLLECTIVE R8, `(.L_x_88) ;  /* 0x0000000008087348 */ /* 0x000fea0003c00000 */
[----:B------:R0:W1:Y:S02]  /*5160*/  SHFL.DOWN P2, R16, R15, R10, R9 ;  /* 0x0800000a0f107389 */ /* 0x0000640000040009 */
[----:B01----:R-:W-:Y:S05]  /*5170*/  ENDCOLLECTIVE ;  /* 0x000000000000791b */ /* 0x003fea0003800000 */
.L_x_88:
[----:B------:R-:W-:Y:S01]  /*5180*/  IMAD.MOV.U32 R10, RZ, RZ, 0x10 ;  /* 0x00000010ff0a7424 */ /* 0x000fe200078e00ff */
[----:B------:R-:W-:Y:S02]  /*5190*/  SEL R16, R16, RZ, !P0 ;  /* 0x000000ff10107207 */ /* 0x000fe40004000000 */
[----:B------:R-:W-:-:S03]  /*51a0*/  ISETP.GT.AND P0, PT, R17, R9, PT ;  /* 0x000000091100720c */ /* 0x000fc60003f04270 */
[----:B------:R-:W-:-:S04]  /*51b0*/  IMAD.IADD R44, R45, 0x1, R16 ;  /* 0x000000012d2c7824 */ /* 0x000fc800078e0210 */
[----:B------:R-:W-:-:S07]  /*51c0*/  IMAD.MOV.U32 R15, RZ, RZ, R44 ;  /* 0x000000ffff0f7224 */ /* 0x000fce00078e002c */
[----:B------:R-:W-:Y:S05]  /*51d0*/  WARPSYNC.COLLECTIVE R8, `(.L_x_89) ;  /* 0x0000000008087348 */ /* 0x000fea0003c00000 */
[----:B------:R0:W1:Y:S02]  /*51e0*/  SHFL.DOWN P2, R16, R15, R10, R9 ;  /* 0x0800000a0f107389 */ /* 0x0000640000040009 */
[----:B01----:R-:W-:Y:S05]  /*51f0*/  ENDCOLLECTIVE ;  /* 0x000000000000791b */ /* 0x003fea0003800000 */
.L_x_89:
[----:B------:R-:W-:Y:S02]  /*5200*/  SEL R16, R16, RZ, !P0 ;  /* 0x000000ff10107207 */ /* 0x000fe40004000000 */
[----:B------:R-:W-:Y:S02]  /*5210*/  ISETP.NE.AND P0, PT, R14, 0x65, PT ;  /* 0x000000650e00780c */ /* 0x000fe40003f05270 */
[----:B------:R-:W-:-:S11]  /*5220*/  IADD3 R19, PT, PT, R44, R16, R19 ;  /* 0x000000102c137210 */ /* 0x000fd60007ffe013 */
[----:B------:R-:W-:Y:S05]  /*5230*/  WARPSYNC.COLLECTIVE R8, `(.L_x_90) ;  /* 0x0000000008087348 */ /* 0x000fea0003c00000 */
[----:B------:R-:W-:Y:S01]  /*5240*/  VOTE.ALL P0, P0 ;  /* 0x0000000000ff7806 */ /* 0x000fe20000000000 */
[----:B------:R-:W-:-:S12]  /*5250*/  ENDCOLLECTIVE ;  /* 0x000000000000791b */ /* 0x000fd80003800000 */
.L_x_90:
[----:B------:R-:W-:Y:S05]  /*5260*/  BRA `(.L_x_91) ;  /* 0xffffffe000c07947 */ /* 0x000fea000383ffff */
.L_x_92:
[----:B------:R-:W-:-:S00]  /*5270*/  BRA `(.L_x_92) ;  /* 0xfffffffc00fc7947 */ /* 0x000fc0000383ffff */
[----:B------:R-:W-:-:S00]  /*5280*/  NOP ;  /* 0x0000000000007918 */ /* 0x000fc00000000000 */
[----:B------:R-:W-:-:S00]  /*5290*/  NOP ;  /* 0x0000000000007918 */ /* 0x000fc00000000000 */
[----:B------:R-:W-:-:S00]  /*52a0*/  NOP ;  /* 0x0000000000007918 */ /* 0x000fc00000000000 */
[----:B------:R-:W-:-:S00]  /*52b0*/  NOP ;  /* 0x0000000000007918 */ /* 0x000fc00000000000 */
[----:B------:R-:W-:-:S00]  /*52c0*/  NOP ;  /* 0x0000000000007918 */ /* 0x000fc00000000000 */
[----:B------:R-:W-:-:S00]  /*52d0*/  NOP ;  /* 0x0000000000007918 */ /* 0x000fc00000000000 */
[----:B------:R-:W-:-:S00]  /*52e0*/  NOP ;  /* 0x0000000000007918 */ /* 0x000fc00000000000 */
[----:B------:R-:W-:-:S00]  /*52f0*/  NOP ;  /* 0x0000000000007918 */ /* 0x000fc00000000000 */
.L_x_378:


//--------------------- .text._ZN3cub18CUB_300001_SM_10006detail4scan16DeviceScanKernelINS2_10policy_hubIiiijN4cuda3std3__44plusIvEEE10Policy1000EN6thrust24THRUST_300001_SM_1000_NS10device_ptrIKiEENSE_IiEENS0_13ScanTileStateIiLb1EEES9_NS0_8NullTypeEjiLb0ESK_EEvT0_T1_T2_iT3_T4_T5_ --------------------------
	.section	.text._ZN3cub18CUB_300001_SM_10006detail4scan16DeviceScanKernelINS2_10policy_hubIiiijN4cuda3std3__44plusIvEEE10Policy1000EN6thrust24THRUST_300001_SM_1000_NS10device_ptrIKiEENSE_IiEENS0_13ScanTileStateIiLb1EEES9_NS0_8NullTypeEjiLb0ESK_EEvT0_T1_T2_iT3_T4_T5_,"ax",@progbits
	.align	128
        .global         _ZN3cub18CUB_300001_SM_10006detail4scan16DeviceScanKernelINS2_10policy_hubIiiijN4cuda3std3__44plusIvEEE10Policy1000EN6thrust24THRUST_300001_SM_1000_NS10device_ptrIKiEENSE_IiEENS0_13ScanTileStateIiLb1EEES9_NS0_8NullTypeEjiLb0ESK_EEvT0_T1_T2_iT3_T4_T5_
        .type           _ZN3cub18CUB_300001_SM_10006detail4scan16DeviceScanKernelINS2_10policy_hubIiiijN4cuda3std3__44plusIvEEE10Policy1000EN6thrust24THRUST_300001_SM_1000_NS10device_ptrIKiEENSE_IiEENS0_13ScanTileStateIiLb1EEES9_NS0_8NullTypeEjiLb0ESK_EEvT0_T1_T2_iT3_T4_T5_,@function
        .size           _ZN3cub18CUB_300001_SM_10006detail4scan16DeviceScanKernelINS2_10policy_hubIiiijN4cuda3std3__44plusIvEEE10Policy1000EN6thrust24THRUST_300001_SM_1000_NS10device_ptrIKiEENSE_IiEENS0_13ScanTileStateIiLb1EEES9_NS0_8NullTypeEjiLb0ESK_EEvT0_T1_T2_iT3_T4_T5_,(.L_x_379 - _ZN3cub18CUB_300001_SM_10006detail4scan16DeviceScanKernelINS2_10policy_hubIiiijN4cuda3std3__44plusIvEEE10Policy1000EN6thrust24THRUST_300001_SM_1000_NS10device_ptrIKiEENSE_IiEENS0_13ScanTileStateIiLb1EEES9_NS0_8NullTypeEjiLb0ESK_EEvT0_T1_T2_iT3_T4_T5_)
        .other          _ZN3cub18CUB_300001_SM_10006detail4scan16DeviceScanKernelINS2_10policy_hubIiiijN4cuda3std3__44plusIvEEE10Policy1000EN6thrust24THRUST_300001_SM_1000_NS10device_ptrIKiEENSE_IiEENS0_13ScanTileStateIiLb1EEES9_NS0_8NullTypeEjiLb0ESK_EEvT0_T1_T2_iT3_T4_T5_,@"STO_CUDA_ENTRY STV_DEFAULT"
_ZN3cub18CUB_300001_SM_10006detail4scan16DeviceScanKernelINS2_10policy_hubIiiijN4cuda3std3__44plusIvEEE10Policy1000EN6thrust24THRUST_300001_SM_1000_NS10device_ptrIKiEENSE_IiEENS0_13ScanTileStateIiLb1EEES9_NS0_8NullTypeEjiLb0ESK_EEvT0_T1_T2_iT3_T4_T5_:
.text._ZN3cub18CUB_300001_SM_10006detail4scan16DeviceScanKernelINS2_10policy_hubIiiijN4cuda3std3__44plusIvEEE10Policy1000EN6thrust24THRUST_300001_SM_1000_NS10device_ptrIKiEENSE_IiEENS0_13ScanTileStateIiLb1EEES9_NS0_8NullTypeEjiLb0ESK_EEvT0_T1_T2_iT3_T4_T5_:
[----:B------:R-:W-:Y:S08]  /*0000*/  LDC R1, c[0x0][0x37c] ;  /* 0x0000df00ff017b82 */ /* 0x000ff00000000800 */
[----:B------:R-:W0:Y:S01]  /*0010*/  S2UR UR4, SR_CTAID.X ;  /* 0x00000000000479c3 */ /* 0x000e220000002500 */
[----:B------:R-:W1:Y:S01]  /*0020*/  LDCU UR5, c[0x0][0x3a0] ;  /* 0x00007400ff0577ac */ /* 0x000e620008000800 */
[----:B------:R-:W2:Y:S06]  /*0030*/  LDCU.64 UR8, c[0x0][0x358] ;  /* 0x00006b00ff0877ac */ /* 0x000eac0008000a00 */
[----:B------:R-:W0:Y:S02]  /*0040*/  LDC R42, c[0x0][0x398] ;  /* 0x0000e600ff2a7b82 */ /* 0x000e240000000800 */
[----:B0-----:R-:W-:-:S04]  /*0050*/  VIADD R42, R42, UR4 ;  /* 0x000000042a2a7c36 */ /* 0x001fc80008000000 */
[----:B------:R-:W-:-:S05]  /*0060*/  IMAD R3, R42, 0x2100, RZ ;  /* 0x000021002a037824 */ /* 0x000fca00078e02ff */
[----:B-1----:R-:W-:-:S04]  /*0070*/  IADD3 R0, PT, PT, -R3, UR5, RZ ;  /* 0x0000000503007c10 */ /* 0x002fc8000fffe1ff */
[----:B------:R-:W-:-:S13]  /*0080*/  ISETP.GE.U32.AND P0, PT, R0, 0x2101, PT ;  /* 0x000021010000780c */ /* 0x000fda0003f06070 */
[----:B--2---:R-:W-:Y:S05]  /*0090*/  @!P0 BRA `(.L_x_93) ;  /* 0x0000001c00a88947 */ /* 0x004fea0003800000 */
[----:B------:R-:W0:Y:S01]  /*00a0*/  S2R R16, SR_TID.X ;  /* 0x0000000000107919 */ /* 0x000e220000002100 */
[----:B------:R-:W1:Y:S01]  /*00b0*/  LDCU.64 UR4, c[0x0][0x380] ;  /* 0x00007000ff0477ac */ /* 0x000e620008000a00 */
[C---:B0-----:R-:W-:Y:S02]  /*00c0*/  LOP3.LUT R0, R16.reuse, 0x1f, RZ, 0xc0, !PT ;  /* 0x0000001f10007812 */ /* 0x041fe400078ec0ff */
[----:B------:R-:W-:-:S05]  /*00d0*/  LOP3.LUT R5, R16, 0x3e0, RZ, 0xc0, !PT ;  /* 0x000003e010057812 */ /* 0x000fca00078ec0ff */
[----:B------:R-:W-:-:S05]  /*00e0*/  IMAD R0, R5, 0x16, R0 ;  /* 0x0000001605007824 */ /* 0x000fca00078e0200 */
[----:B------:R-:W-:-:S05]  /*00f0*/  IADD3 R0, P0, PT, R3, R0, RZ ;  /* 0x0000000003007210 */ /* 0x000fca0007f1e0ff */
[----:B------:R-:W-:Y:S02]  /*0100*/  IMAD.X R3, RZ, RZ, RZ, P0 ;  /* 0x000000ffff037224 */ /* 0x000fe400000e06ff */
        /* <DEDUP_REMOVED lines=30> */
[----:B------:R-:W-:Y:S01]  /*02f0*/  ISETP.NE.AND P0, PT, R42, RZ, PT ;  /* 0x000000ff2a00720c */ /* 0x000fe20003f05270 */
        /* <DEDUP_REMOVED lines=28> */
[----:B------:R0:W1:Y:S04]  /*04c0*/  LDS.64 R36, [R27] ;  /* 0x000000001b247984 */ /* 0x0000680000000a00 */
[----:B------:R0:W2:Y:S04]  /*04d0*/  LDS.64 R34, [R27+0x8] ;  /* 0x000008001b227984 */ /* 0x0000a80000000a00 */
[----:B------:R0:W3:Y:S04]  /*04e0*/  LDS.64 R32, [R27+0x10] ;  /* 0x000010001b207984 */ /* 0x0000e80000000a00 */
[----:B------:R0:W4:Y:S04]  /*04f0*/  LDS.64 R18, [R27+0x18] ;  /* 0x000018001b127984 */ /* 0x0001280000000a00 */
[----:B------:R0:W0:Y:S04]  /*0500*/  LDS.64 R14, [R27+0x20] ;  /* 0x000020001b0e7984 */ /* 0x0000280000000a00 */
[----:B------:R0:W0:Y:S04]  /*0510*/  LDS.64 R12, [R27+0x28] ;  /* 0x000028001b0c7984 */ /* 0x0000280000000a00 */
[----:B------:R0:W0:Y:S04]  /*0520*/  LDS.64 R10, [R27+0x30] ;  /* 0x000030001b0a7984 */ /* 0x0000280000000a00 */
[----:B------:R0:W0:Y:S04]  /*0530*/  LDS.64 R8, [R27+0x38] ;  /* 0x000038001b087984 */ /* 0x0000280000000a00 */
[----:B------:R0:W0:Y:S04]  /*0540*/  LDS.64 R6, [R27+0x40] ;  /* 0x000040001b067984 */ /* 0x0000280000000a00 */
[----:B------:R0:W0:Y:S04]  /*0550*/  LDS.64 R4, [R27+0x48] ;  /* 0x000048001b047984 */ /* 0x0000280000000a00 */
[----:B------:R0:W0:Y:S01]  /*0560*/  LDS.64 R2, [R27+0x50] ;  /* 0x000050001b027984 */ /* 0x0000220000000a00 */
[----:B------:R-:W-:Y:S06]  /*0570*/  BAR.SYNC.DEFER_BLOCKING 0x0 ;  /* 0x0000000000007b1d */ /* 0x000fec0000010000 */
[----:B-1----:R-:W-:Y:S05]  /*0580*/  @P0 BRA `(.L_x_95) ;  /* 0x00000004001c0947 */ /* 0x002fea0003800000 */
[----:B0-2---:R-:W-:Y:S02]  /*0590*/  IADD3 R17, PT, PT, R34, R37, R36 ;  /* 0x0000002522117210 */ /* 0x005fe40007ffe024 */
[C---:B------:R-:W-:Y:S02]  /*05a0*/  ISETP.NE.AND P1, PT, R39.reuse, 0x1f, PT ;  /* 0x0000001f2700780c */ /* 0x040fe40003f25270 */
[----:B---3--:R-:W-:Y:S02]  /*05b0*/  IADD3 R17, PT, PT, R32, R35, R17 ;  /* 0x0000002320117210 */ /* 0x008fe40007ffe011 */
[----:B------:R-:W-:Y:S02]  /*05c0*/  ISETP.GE.U32.AND P2, PT, R16, 0x20, PT ;  /* 0x000000201000780c */ /* 0x000fe40003f46070 */
[----:B----4-:R-:W-:Y:S02]  /*05d0*/  IADD3 R17, PT, PT, R18, R33, R17 ;  /* 0x0000002112117210 */ /* 0x010fe40007ffe011 */
[----:B------:R-:W-:-:S02]  /*05e0*/  ISETP.NE.AND P3, PT, R39, RZ, PT ;  /* 0x000000ff2700720c */ /* 0x000fc40003f65270 */
[----:B------:R-:W-:-:S03]  /*05f0*/  IADD3 R17, PT, PT, R14, R19, R17 ;  /* 0x000000130e117210 */ /* 0x000fc60007ffe011 */
[----:B------:R-:W-:Y:S02]  /*0600*/  @!P1 LEA R43, R40, UR4, 0x2 ;  /* 0x00000004282b9c11 */ /* 0x000fe4000f8e10ff */
[----:B------:R-:W-:-:S04]  /*0610*/  IADD3 R17, PT, PT, R12, R15, R17 ;  /* 0x0000000f0c117210 */ /* 0x000fc80007ffe011 */
[----:B------:R-:W-:-:S04]  /*0620*/  IADD3 R17, PT, PT, R10, R13, R17 ;  /* 0x0000000d0a117210 */ /* 0x000fc80007ffe011 */
[----:B------:R-:W-:-:S04]  /*0630*/  IADD3 R17, PT, PT, R8, R11, R17 ;  /* 0x0000000b08117210 */ /* 0x000fc80007ffe011 */
[----:B------:R-:W-:-:S04]  /*0640*/  IADD3 R17, PT, PT, R6, R9, R17 ;  /* 0x0000000906117210 */ /* 0x000fc80007ffe011 */
[----:B------:R-:W-:-:S04]  /*0650*/  IADD3 R17, PT, PT, R4, R7, R17 ;  /* 0x0000000704117210 */ /* 0x000fc80007ffe011 */
[----:B------:R-:W-:-:S05]  /*0660*/  IADD3 R20, PT, PT, R2, R5, R17 ;  /* 0x0000000502147210 */ /* 0x000fca0007ffe011 */
[----:B------:R-:W-:-:S05]  /*0670*/  IMAD.IADD R17, R3, 0x1, R20 ;  /* 0x0000000103117824 */ /* 0x000fca00078e0214 */
        /* <DEDUP_REMOVED lines=10> */
[----:B------:R-:W-:-:S04]  /*0720*/  ISETP.NE.AND P0, PT, R40, 0x2, PT ;  /* 0x000000022800780c */ /* 0x000fc80003f05270 */
        /* <DEDUP_REMOVED lines=8> */
[----:B------:R-:W-:Y:S01]  /*07b0*/  SEL R20, R21, R20, !P0 ;  /* 0x0000001415147207 */ /* 0x000fe20004000000 */
[----:B------:R-:W-:Y:S01]  /*07c0*/  IMAD.IADD R21, R42, 0x1, -R17 ;  /* 0x000000012a157824 */ /* 0x000fe200078e0a11 */
[----:B------:R-:W-:Y:S01]  /*07d0*/  ISETP.NE.AND P0, PT, R40, 0x3, PT ;  /* 0x000000032800780c */ /* 0x000fe20003f05270 */
[----:B------:R-:W-:-:S03]  /*07e0*/  IMAD.IADD R23, R23, 0x1, R22 ;  /* 0x0000000117177824 */ /* 0x000fc600078e0216 */
[----:B------:R-:W-:Y:S01]  /*07f0*/  SEL R20, R22, R20, !P0 ;  /* 0x0000001416147207 */ /* 0x000fe20004000000 */
[----:B-1----:R-:W-:Y:S01]  /*0800*/  IMAD.IADD R24, R23, 0x1, R24 ;  /* 0x0000000117187824 */ /* 0x002fe200078e0218 */
[C---:B------:R-:W-:Y:S02]  /*0810*/  ISETP.NE.AND P0, PT, R40.reuse, 0x4, PT ;  /* 0x000000042800780c */ /* 0x040fe40003f05270 */
[----:B------:R-:W-:Y:S01]  /*0820*/  SEL R17, R21, RZ, P3 ;  /* 0x000000ff15117207 */ /* 0x000fe20001800000 */
        /* <DEDUP_REMOVED lines=18> */
[----:B------:R-:W-:Y:S02]  /*0950*/  ISETP.NE.AND P1, PT, R40, 0xb, PT ;  /* 0x0000000b2800780c */ /* 0x000fe40003f25270 */
[----:B------:R-:W-:Y:S02]  /*0960*/  SEL R20, R29, R20, !P0 ;  /* 0x000000141d147207 */ /* 0x000fe40004000000 */
[----:B------:R-:W-:-:S02]  /*0970*/  ISETP.NE.AND P0, PT, R16, RZ, PT ;  /* 0x000000ff1000720c */ /* 0x000fc40003f05270 */
[----:B------:R-:W-:-:S05]  /*0980*/  SEL R20, R30, R20, !P1 ;  /* 0x000000141e147207 */ /* 0x000fca0004800000 */
[----:B------:R-:W-:-:S06]  /*0990*/  @P2 IMAD.IADD R21, R20, 0x1, R17 ;  /* 0x0000000114152824 */ /* 0x000fcc00078e0211 */
[----:B------:R-:W-:Y:S05]  /*09a0*/  @P0 BRA `(.L_x_96) ;  /* 0x0000000c00f00947 */ /* 0x000fea0003800000 */
[----:B------:R-:W0:Y:S01]  /*09b0*/  LDC.64 R16, c[0x0][0x390] ;  /* 0x0000e400ff107b82 */ /* 0x000e220000000a00 */
[----:B------:R-:W-:Y:S02]  /*09c0*/  IMAD.MOV.U32 R30, RZ, RZ, 0x65 ;  /* 0x00000065ff1e7424 */ /* 0x000fe400078e00ff */
[----:B------:R-:W-:-:S03]  /*09d0*/  IMAD.MOV.U32 R21, RZ, RZ, RZ ;  /* 0x000000ffff157224 */ /* 0x000fc600078e00ff */
[----:B0-----:R0:W-:Y:S01]  /*09e0*/  ST.E.64.STRONG.GPU desc[UR8][R16.64+0x100], R30 ;  /* 0x0001001e10007985 */ /* 0x0011e2000c10fb08 */
[----:B------:R-:W-:Y:S05]  /*09f0*/  BRA `(.L_x_96) ;  /* 0x0000000c00dc7947 */ /* 0x000fea0003800000 */
.L_x_95:
[----:B0-2---:R-:W-:Y:S02]  /*0a00*/  IADD3 R17, PT, PT, R34, R37, R36 ;  /* 0x0000002522117210 */ /* 0x005fe40007ffe024 */
[C---:B------:R-:W-:Y:S02]  /*0a10*/  ISETP.NE.AND P1, PT, R39.reuse, 0x1f, PT ;  /* 0x0000001f2700780c */ /* 0x040fe40003f25270 */
[----:B---3--:R-:W-:Y:S02]  /*0a20*/  IADD3 R17, PT, PT, R32, R35, R17 ;  /* 0x0000002320117210 */ /* 0x008fe40007ffe011 */
[----:B------:R-:W-:Y:S02]  /*0a30*/  ISETP.NE.AND P2, PT, R39, RZ, PT ;  /* 0x000000ff2700720c */ /* 0x000fe40003f45270 */
[----:B----4-:R-:W-:-:S04]  /*0a40*/  IADD3 R17, PT, PT, R18, R33, R17 ;  /* 0x0000002112117210 */ /* 0x010fc80007ffe011 */
        /* <DEDUP_REMOVED lines=56> */
[----:B------:R-:W-:-:S02]  /*0dd0*/  ISETP.GT.U32.AND P0, PT, R16, 0x1f, PT ;  /* 0x0000001f1000780c */ /* 0x000fc40003f04070 */
[----:B------:R-:W-:Y:S02]  /*0de0*/  SEL R20, R30, R20, !P1 ;  /* 0x000000141e147207 */ /* 0x000fe40004800000 */
[----:B------:R-:W-:-:S03]  /*0df0*/  ISETP.GE.U32.AND P1, PT, R16, 0x20, PT ;  /* 0x000000201000780c */ /* 0x000fc60003f26070 */
[----:B------:R-:W-:-:S05]  /*0e00*/  IMAD.IADD R20, R20, 0x1, R21 ;  /* 0x0000000114147824 */ /* 0x000fca00078e0215 */
[----:B------:R-:W-:Y:S01]  /*0e10*/  SEL R23, R17, R20, !P1 ;  /* 0x0000001411177207 */ /* 0x000fe20004800000 */
[----:B------:R-:W-:Y:S06]  /*0e20*/  @P0 BRA `(.L_x_97) ;  /* 0x0000000800a80947 */ /* 0x000fec0003800000 */
[----:B------:R-:W0:Y:S01]  /*0e30*/  LDC.64 R20, c[0x0][0x390] ;  /* 0x0000e400ff147b82 */ /* 0x000e220000000a00 */
[----:B------:R-:W-:Y:S02]  /*0e40*/  ISETP.NE.AND P1, PT, R16, RZ, PT ;  /* 0x000000ff1000720c */ /* 0x000fe40003f25270 */
[----:B------:R-:W-:-:S05]  /*0e50*/  LOP3.LUT R17, RZ, R16, RZ, 0x33, !PT ;  /* 0x00000010ff117212 */ /* 0x000fca00078e33ff */
[----:B------:R-:W-:-:S06]  /*0e60*/  IMAD.IADD R24, R42, 0x1, R17 ;  /* 0x000000012a187824 */ /* 0x000fcc00078e0211 */
        /* <DEDUP_REMOVED lines=11> */
.L_x_127:
[----:B------:R-:W-:Y:S05]  /*0f20*/  @!P0 BRA `(.L_x_99) ;  /* 0x0000000000748947 */ /* 0x000fea0003800000 */
[----:B------:R-:W-:-:S07]  /*0f30*/  IMAD.MOV.U32 R22, RZ, RZ, 0x3b8 ;  /* 0x000003b8ff167424 */ /* 0x000fce00078e00ff */
.L_x_101:
[----:B------:R-:W-:Y:S02]  /*0f40*/  VIADD R25, R22, 0x1 ;  /* 0x0000000116197836 */ /* 0x000fe40000000000 */
[----:B------:R-:W-:Y:S02]  /*0f50*/  IMAD R42, R42, 0x41a7, RZ ;  /* 0x000041a72a2a7824 */ /* 0x000fe400078e02ff */
[----:B------:R-:W0:Y:S01]  /*0f60*/  I2F.U32.RP R28, R25 ;  /* 0x00000019001c7306 */ /* 0x000e220000209000 */
[----:B------:R-:W-:Y:S01]  /*0f70*/  IMAD.MOV R29, RZ, RZ, -R25 ;  /* 0x000000ffff1d7224 */ /* 0x000fe200078e0a19 */
[----:B------:R-:W-:Y:S02]  /*0f80*/  ISETP.NE.U32.AND P2, PT, R25, RZ, PT ;  /* 0x000000ff1900720c */ /* 0x000fe40003f45070 */
[----:B------:R-:W-:-:S04]  /*0f90*/  LOP3.LUT R42, R42, 0x7fffffff, RZ, 0xc0, !PT ;  /* 0x7fffffff2a2a7812 */ /* 0x000fc800078ec0ff */
[----:B0-----:R-:W0:Y:S02]  /*0fa0*/  MUFU.RCP R28, R28 ;  /* 0x0000001c001c7308 */ /* 0x001e240000001000 */
[----:B0-----:R-:W-:-:S06]  /*0fb0*/  VIADD R20, R28, 0xffffffe ;  /* 0x0ffffffe1c147836 */ /* 0x001fcc0000000000 */
[----:B------:R0:W1:Y:S02]  /*0fc0*/  F2I.FTZ.U32.TRUNC.NTZ R21, R20 ;  /* 0x0000001400157305 */ /* 0x000064000021f000 */
[----:B0-----:R-:W-:Y:S02]  /*0fd0*/  IMAD.MOV.U32 R20, RZ, RZ, RZ ;  /* 0x000000ffff147224 */ /* 0x001fe400078e00ff */
[----:B-1----:R-:W-:-:S04]  /*0fe0*/  IMAD R29, R29, R21, RZ ;  /* 0x000000151d1d7224 */ /* 0x002fc800078e02ff */
[----:B------:R-:W-:-:S06]  /*0ff0*/  IMAD.HI.U32 R21, R21, R29, R20 ;  /* 0x0000001d15157227 */ /* 0x000fcc00078e0014 */
[----:B------:R-:W-:-:S04]  /*1000*/  IMAD.HI.U32 R21, R21, R42, RZ ;  /* 0x0000002a15157227 */ /* 0x000fc800078e00ff */
[----:B------:R-:W-:-:S04]  /*1010*/  IMAD.MOV R21, RZ, RZ, -R21 ;  /* 0x000000ffff157224 */ /* 0x000fc800078e0a15 */
[----:B------:R-:W-:-:S05]  /*1020*/  IMAD R28, R25, R21, R42 ;  /* 0x00000015191c7224 */ /* 0x000fca00078e022a */
[----:B------:R-:W-:-:S13]  /*1030*/  ISETP.GE.U32.AND P0, PT, R28, R25, PT ;  /* 0x000000191c00720c */ /* 0x000fda0003f06070 */
[----:B------:R-:W-:-:S05]  /*1040*/  @P0 IMAD.IADD R28, R28, 0x1, -R25 ;  /* 0x000000011c1c0824 */ /* 0x000fca00078e0a19 */
[----:B------:R-:W-:-:S13]  /*1050*/  ISETP.GE.U32.AND P0, PT, R28, R25, PT ;  /* 0x000000191c00720c */ /* 0x000fda0003f06070 */
[----:B------:R-:W-:Y:S01]  /*1060*/  @P0 IMAD.IADD R28, R28, 0x1, -R25 ;  /* 0x000000011c1c0824 */ /* 0x000fe200078e0a19 */
[----:B------:R-:W-:-:S04]  /*1070*/  @!P2 LOP3.LUT R28, RZ, R25, RZ, 0x33, !PT ;  /* 0x00000019ff1ca212 */ /* 0x000fc800078e33ff */
[----:B------:R-:W-:Y:S05]  /*1080*/  NANOSLEEP R28 ;  /* 0x0000001c0000735d */ /* 0x000fea0003800000 */
[----:B------:R-:W2:Y:S01]  /*1090*/  LD.E.64.STRONG.GPU R28, desc[UR8][R16.64+0x100] ;  /* 0x00010008101c7980 */ /* 0x000ea2000c10fb00 */
[----:B------:R-:W-:Y:S01]  /*10a0*/  UMOV UR5, 0xffffffff ;  /* 0xffffffff00057882 */ /* 0x000fe20000000000 */
[----:B------:R-:W-:Y:S02]  /*10b0*/  SHF.R.U32.HI R22, RZ, 0x1, R22 ;  /* 0x00000001ff167819 */ /* 0x000fe40000011616 */
[----:B--2---:R-:W-:Y:S01]  /*10c0*/  ISETP.NE.AND P0, PT, R28, 0x63, PT ;  /* 0x000000631c00780c */ /* 0x004fe20003f05270 */
[----:B------:R-:W-:-:S12]  /*10d0*/  BRA.DIV UR5, `(.L_x_100) ;  /* 0x00000036051c7947 */ /* 0x000fd8000b800000 */
[----:B------:R-:W-:-:S13]  /*10e0*/  VOTE.ANY P0, !P0 ;  /* 0x0000000000ff7806 */ /* 0x000fda0004000100 */
.L_x_130:
[----:B------:R-:W-:Y:S05]  /*10f0*/  @P0 BRA `(.L_x_101) ;  /* 0xfffffffc00900947 */ /* 0x000fea000383ffff */
.L_x_99:
[----:B------:R-:W-:Y:S01]  /*1100*/  UMOV UR5, 0xffffffff ;  /* 0xffffffff00057882 */ /* 0x000fe20000000000 */
[----:B------:R-:W-:Y:S02]  /*1110*/  ISETP.NE.AND P0, PT, R28, 0x65, PT ;  /* 0x000000651c00780c */ /* 0x000fe40003f05270 */
[----:B------:R-:W-:Y:S11]  /*1120*/  BRA.DIV UR5, `(.L_x_102) ;  /* 0x0000003605287947 */ /* 0x000ff6000b800000 */
[----:B------:R-:W0:Y:S01]  /*1130*/  S2R R25, SR_GEMASK ;  /* 0x0000000000197919 */ /* 0x000e220000003c00 */
[----:B------:R-:W-:Y:S01]  /*1140*/  VOTE.ANY R21, PT, !P0 ;  /* 0x0000000000157806 */ /* 0x000fe200040e0100 */
        /* <DEDUP_REMOVED lines=10> */
[----:B0-----:R-:W-:Y:S02]  /*11f0*/  IADD3 R44, P3, PT, R16, 0x100, RZ ;  /* 0x00000100102c7810 */ /* 0x001fe40007f7e0ff */
[----:B-1----:R-:W-:Y:S02]  /*1200*/  SEL R22, R22, RZ, !P0 ;  /* 0x000000ff16167207 */ /* 0x002fe40004000000 */
[----:B------:R-:W-:-:S03]  /*1210*/  ISETP.GT.AND P0, PT, R41, R48, PT ;  /* 0x000000302900720c */ /* 0x000fc60003f04270 */
[----:B------:R-:W-:-:S05]  /*1220*/  IMAD.IADD R43, R22, 0x1, R29 ;  /* 0x00000001162b7824 */ /* 0x000fca00078e021d */
[----:B------:R-:W0:Y:S02]  /*1230*/  SHFL.DOWN PT, R22, R43, 0x2, R48 ;  /* 0x084000002b167989 */ /* 0x000e2400000e0030 */
[----:B0-----:R-:W-:Y:S02]  /*1240*/  SEL R22, R22, RZ, !P0 ;  /* 0x000000ff16167207 */ /* 0x001fe40004000000 */
[----:B------:R-:W-:-:S03]  /*1250*/  ISETP.GT.AND P0, PT, R40, R48, PT ;  /* 0x000000302800720c */ /* 0x000fc60003f04270 */
[----:B------:R-:W-:Y:S02]  /*1260*/  IMAD.IADD R45, R43, 0x1, R22 ;  /* 0x000000012b2d7824 */ /* 0x000fe400078e0216 */
[----:B------:R-:W-:-:S03]  /*1270*/  VIADD R43, R39, 0x10 ;  /* 0x00000010272b7836 */ /* 0x000fc60000000000 */
[----:B------:R-:W0:Y:S02]  /*1280*/  SHFL.DOWN PT, R22, R45, 0x4, R48 ;  /* 0x088000002d167989 */ /* 0x000e2400000e0030 */
[-C--:B------:R-:W-:Y:S02]  /*1290*/  ISETP.GT.AND P2, PT, R43, R48.reuse, PT ;  /* 0x000000302b00720c */ /* 0x080fe40003f44270 */
[----:B0-----:R-:W-:Y:S02]  /*12a0*/  SEL R22, R22, RZ, !P0 ;  /* 0x000000ff16167207 */ /* 0x001fe40004000000 */
[----:B------:R-:W-:-:S03]  /*12b0*/  ISETP.GT.AND P0, PT, R30, R48, PT ;  /* 0x000000301e00720c */ /* 0x000fc60003f04270 */
[----:B------:R-:W-:Y:S02]  /*12c0*/  IMAD.IADD R29, R45, 0x1, R22 ;  /* 0x000000012d1d7824 */ /* 0x000fe400078e0216 */
[----:B------:R-:W-:-:S03]  /*12d0*/  IMAD.X R45, RZ, RZ, R17, P3 ;  /* 0x000000ffff2d7224 */ /* 0x000fc600018e0611 */
[----:B------:R-:W0:Y:S02]  /*12e0*/  SHFL.DOWN PT, R22, R29, 0x8, R48 ;  /* 0x090000001d167989 */ /* 0x000e2400000e0030 */
[----:B0-----:R-:W-:Y:S02]  /*12f0*/  SEL R22, R22, RZ, !P0 ;  /* 0x000000ff16167207 */ /* 0x001fe40004000000 */
[----:B------:R-:W-:-:S03]  /*1300*/  ISETP.NE.AND P0, PT, R28, 0x65, PT ;  /* 0x000000651c00780c */ /* 0x000fc60003f05270 */
[----:B------:R-:W-:-:S05]  /*1310*/  IMAD.IADD R47, R29, 0x1, R22 ;  /* 0x000000011d2f7824 */ /* 0x000fca00078e0216 */
[----:B------:R-:W0:Y:S05]  /*1320*/  SHFL.DOWN PT, R22, R47, 0x10, R48 ;  /* 0x0a0000002f167989 */ /* 0x000e2a00000e0030 */
[----:B------:R-:W-:Y:S02]  /*1330*/  VOTE.ALL P0, P0 ;  /* 0x0000000000ff7806 */ /* 0x000fe40000000000 */
[----:B0-----:R-:W-:-:S05]  /*1340*/  SEL R22, R22, RZ, !P2 ;  /* 0x000000ff16167207 */ /* 0x001fca0005000000 */
[----:B------:R-:W-:-:S07]  /*1350*/  IMAD.IADD R46, R47, 0x1, R22 ;  /* 0x000000012f2e7824 */ /* 0x000fce00078e0216 */
.L_x_139:
[----:B------:R-:W-:Y:S05]  /*1360*/  @!P0 BRA `(.L_x_103) ;  /* 0x00000004001c8947 */ /* 0x000fea0003800000 */
[----:B------:R-:W-:-:S07]  /*1370*/  IMAD.MOV.U32 R47, RZ, RZ, 0x3b8 ;  /* 0x000003b8ff2f7424 */ /* 0x000fce00078e00ff */
.L_x_109:
        /* <DEDUP_REMOVED lines=8> */
.L_x_142:
[----:B------:R-:W-:Y:S05]  /*1400*/  @!P0 BRA `(.L_x_105) ;  /* 0x0000000000748947 */ /* 0x000fea0003800000 */
[----:B------:R-:W-:-:S07]  /*1410*/  IMAD.MOV.U32 R22, RZ, RZ, R47 ;  /* 0x000000ffff167224 */ /* 0x000fce00078e002f */
.L_x_107:
        /* <DEDUP_REMOVED lines=27> */
.L_x_145:
[----:B------:R-:W-:Y:S05]  /*15d0*/  @P0 BRA `(.L_x_107) ;  /* 0xfffffffc00900947 */ /* 0x000fea000383ffff */
.L_x_105:
[----:B------:R-:W-:Y:S01]  /*15e0*/  UMOV UR5, 0xffffffff ;  /* 0xffffffff00057882 */ /* 0x000fe20000000000 */
[----:B------:R-:W-:Y:S02]  /*15f0*/  ISETP.NE.AND P0, PT, R28, 0x65, PT ;  /* 0x000000651c00780c */ /* 0x000fe40003f05270 */
[----:B------:R-:W-:Y:S11]  /*1600*/  BRA.DIV UR5, `(.L_x_108) ;  /* 0x0000003605387947 */ /* 0x000ff6000b800000 */
[----:B------:R-:W-:Y:S01]  /*1610*/  VOTE.ANY R21, PT, !P0 ;  /* 0x0000000000157806 */ /* 0x000fe200040e0100 */
[----:B------:R-:W-:-:S03]  /*1620*/  VIADD R24, R24, 0xffffffe0 ;  /* 0xffffffe018187836 */ /* 0x000fc60000000000 */
[----:B------:R-:W-:-:S05]  /*1630*/  LOP3.LUT R21, R21, 0x80000000, R25, 0xec, !PT ;  /* 0x8000000015157812 */ /* 0x000fca00078eec19 */
[----:B------:R-:W-:-:S05]  /*1640*/  VIADD R16, R21, 0xffffffff ;  /* 0xffffffff15107836 */ /* 0x000fca0000000000 */
[----:B------:R-:W-:-:S04]  /*1650*/  LOP3.LUT R16, R21, R16, RZ, 0xc, !PT ;  /* 0x0000001015107212 */ /* 0x000fc800078e0cff */
        /* <DEDUP_REMOVED lines=23> */
.L_x_154:
[----:B------:R-:W-:Y:S05]  /*17d0*/  @P0 BRA `(.L_x_109) ;  /* 0xfffffff800e80947 */ /* 0x000fea000383ffff */
.L_x_103:
        /* <DEDUP_REMOVED lines=8> */
[----:B0-----:R-:W-:-:S05]  /*1860*/  @!P1 LEA R16, R17, R16, 0x18 ;  /* 0x0000001011109211 */ /* 0x001fca00078ec0ff */
[----:B------:R1:W-:Y:S04]  /*1870*/  @!P1 STS [R16+0x8], R31 ;  /* 0x0000081f10009388 */ /* 0x0003e80000000800 */
[----:B------:R1:W-:Y:S01]  /*1880*/  @!P1 STS [R16+0x4], R46 ;  /* 0x0000042e10009388 */ /* 0x0003e20000000800 */
[----:B--2---:R-:W-:Y:S01]  /*1890*/  @!P0 LEA R21, R21, R20, 0x18 ;  /* 0x0000001415158211 */ /* 0x004fe200078ec0ff */
[----:B------:R-:W-:Y:S02]  /*18a0*/  IMAD.MOV.U32 R20, RZ, RZ, R23 ;  /* 0x000000ffff147224 */ /* 0x000fe400078e0017 */
[----:B------:R-:W-:Y:S02]  /*18b0*/  @!P0 IMAD.MOV.U32 R20, RZ, RZ, R46 ;  /* 0x000000ffff148224 */ /* 0x000fe400078e002e */
[----:B------:R1:W-:Y:S05]  /*18c0*/  @!P0 STS [R21+0x4c], R46 ;  /* 0x00004c2e15008388 */ /* 0x0003ea0000000800 */
.L_x_97:
[----:B------:R-:W-:Y:S05]  /*18d0*/  WARPSYNC.ALL ;  /* 0x0000000000007948 */ /* 0x000fea0003800000 */
[----:B------:R-:W0:Y:S08]  /*18e0*/  S2UR UR6, SR_CgaCtaId ;  /* 0x00000000000679c3 */ /* 0x000e300000008800 */
[----:B------:R-:W-:Y:S06]  /*18f0*/  BAR.SYNC.DEFER_BLOCKING 0x0 ;  /* 0x0000000000007b1d */ /* 0x000fec0000010000 */
[----:B------:R-:W-:Y:S01]  /*1900*/  UMOV UR5, 0x400 ;  /* 0x0000040000057882 */ /* 0x000fe20000000000 */
[----:B------:R-:W2:Y:S01]  /*1910*/  S2R R17, SR_TID.X ;  /* 0x0000000000117919 */ /* 0x000ea20000002100 */
[----:B0-----:R-:W-:-:S09]  /*1920*/  ULEA UR5, UR6, UR5, 0x18 ;  /* 0x0000000506057291 */ /* 0x001fd2000f8ec0ff */
[----:B-1----:R-:W0:Y:S01]  /*1930*/  LDS R16, [UR5+0x4c] ;  /* 0x00004c05ff107984 */ /* 0x002e220008000800 */
[----:B--2---:R-:W-:-:S04]  /*1940*/  ISETP.NE.AND P0, PT, R17, RZ, PT ;  /* 0x000000ff1100720c */ /* 0x004fc80003f05270 */
[----:B0-----:R-:W-:-:S05]  /*1950*/  SEL R21, R16, RZ, P0 ;  /* 0x000000ff10157207 */ /* 0x001fca0000000000 */
[----:B------:R-:W-:-:S07]  /*1960*/  IMAD.IADD R21, R21, 0x1, R20 ;  /* 0x0000000115157824 */ /* 0x000fce00078e0214 */
.L_x_96:
[----:B------:R-:W-:Y:S05]  /*1970*/  BSYNC.RECONVERGENT B0 ;  /* 0x0000000000007941 */ /* 0x000fea0003800200 */
.L_x_94:
[----:B------:R-:W-:Y:S01]  /*1980*/  IMAD.IADD R36, R36, 0x1, R21 ;  /* 0x0000000124247824 */ /* 0x000fe200078e0215 */
[----:B0-----:R-:W0:Y:S01]  /*1990*/  S2R R16, SR_TID.X ;  /* 0x0000000000107919 */ /* 0x001e220000002100 */
[----:B------:R-:W1:Y:S01]  /*19a0*/  S2UR UR6, SR_CgaCtaId ;  /* 0x00000000000679c3 */ /* 0x000e620000008800 */
[----:B------:R-:W-:Y:S01]  /*19b0*/  UMOV UR5, 0x400 ;  /* 0x0000040000057882 */ /* 0x000fe20000000000 */
[----:B------:R-:W-:Y:S01]  /*19c0*/  IMAD.IADD R37, R37, 0x1, R36 ;  /* 0x0000000125257824 */ /* 0x000fe200078e0224 */
[----:B------:R-:W2:Y:S03]  /*19d0*/  S2R R17, SR_LANEID ;  /* 0x0000000000117919 */ /* 0x000ea60000000000 */
[----:B------:R-:W-:Y:S02]  /*19e0*/  IMAD.IADD R34, R34, 0x1, R37 ;  /* 0x0000000122227824 */ /* 0x000fe400078e0225 */
[----:B------:R-:W-:Y:S02]  /*19f0*/  BAR.SYNC.DEFER_BLOCKING 0x0 ;  /* 0x0000000000007b1d */ /* 0x000fe40000010000 */
[----:B------:R-:W-:-:S04]  /*1a00*/  IMAD.IADD R35, R35, 0x1, R34 ;  /* 0x0000000123237824 */ /* 0x000fc800078e0222 */
[----:B------:R-:W-:-:S04]  /*1a10*/  IMAD.IADD R32, R32, 0x1, R35 ;  /* 0x0000000120207824 */ /* 0x000fc800078e0223 */
[----:B------:R-:W-:-:S04]  /*1a20*/  IMAD.IADD R33, R33, 0x1, R32 ;  /* 0x0000000121217824 */ /* 0x000fc800078e0220 */
[----:B------:R-:W-:Y:S01]  /*1a30*/  IMAD.IADD R18, R18, 0x1, R33 ;  /* 0x0000000112127824 */ /* 0x000fe200078e0221 */
[----:B-1----:R-:W-:-:S03]  /*1a40*/  ULEA UR5, UR6, UR5, 0x18 ;  /* 0x0000000506057291 */ /* 0x002fc6000f8ec0ff */
[----:B------:R-:W-:Y:S01]  /*1a50*/  IMAD.IADD R19, R19, 0x1, R18 ;  /* 0x0000000113137824 */ /* 0x000fe200078e0212 */
[----:B------:R-:W1:Y:S03]  /*1a60*/  LDCU.64 UR6, c[0x0][0x388] ;  /* 0x00007100ff0677ac */ /* 0x000e660008000a00 */
[----:B------:R-:W-:Y:S01]  /*1a70*/  IMAD.IADD R14, R14, 0x1, R19 ;  /* 0x000000010e0e7824 */ /* 0x000fe200078e0213 */
[----:B0-----:R-:W-:-:S03]  /*1a80*/  SHF.R.U32.HI R16, RZ, 0x5, R16 ;  /* 0x00000005ff107819 */ /* 0x001fc60000011610 */
[----:B------:R-:W-:Y:S02]  /*1a90*/  IMAD.IADD R15, R15, 0x1, R14 ;  /* 0x000000010f0f7824 */ /* 0x000fe400078e020e */
[----:B--2---:R-:W-:Y:S02]  /*1aa0*/  IMAD R16, R16, 0x2c0, R17 ;  /* 0x000002c010107824 */ /* 0x004fe400078e0211 */
[----:B------:R-:W-:-:S03]  /*1ab0*/  IMAD.IADD R12, R12, 0x1, R15 ;  /* 0x000000010c0c7824 */ /* 0x000fc600078e020f */
[----:B------:R-:W-:Y:S01]  /*1ac0*/  LEA R16, R16, UR5, 0x2 ;  /* 0x0000000510107c11 */ /* 0x000fe2000f8e10ff */
[----:B------:R-:W-:Y:S01]  /*1ad0*/  IMAD.IADD R13, R13, 0x1, R12 ;  /* 0x000000010d0d7824 */ /* 0x000fe200078e020c */
[----:B-1----:R-:W-:-:S03]  /*1ae0*/  IADD3 R38, P0, PT, R38, UR6, RZ ;  /* 0x0000000626267c10 */ /* 0x002fc6000ff1e0ff */
[----:B------:R-:W-:Y:S02]  /*1af0*/  IMAD.IADD R10, R10, 0x1, R13 ;  /* 0x000000010a0a7824 */ /* 0x000fe400078e020d */
[----:B------:R-:W-:Y:S01]  /*1b00*/  IMAD R20, R17, 0x54, R16 ;  /* 0x0000005411147824 */ /* 0x000fe200078e0210 */
[----:B------:R-:W-:Y:S01]  /*1b10*/  IADD3.X R39, PT, PT, R0, UR7, RZ, P0, !PT ;  /* 0x0000000700277c10 */ /* 0x000fe200087fe4ff */
[----:B------:R-:W-:-:S03]  /*1b20*/  IMAD.IADD R11, R11, 0x1, R10 ;  /* 0x000000010b0b7824 */ /* 0x000fc600078e020a */
[----:B------:R-:W-:Y:S01]  /*1b30*/  STS.64 [R20], R36 ;  /* 0x0000002414007388 */ /* 0x000fe20000000a00 */
[----:B------:R-:W-:-:S03]  /*1b40*/  IMAD.IADD R8, R8, 0x1, R11 ;  /* 0x0000000108087824 */ /* 0x000fc600078e020b */
[----:B------:R-:W-:Y:S01]  /*1b50*/  STS.64 [R20+0x8], R34 ;  /* 0x0000082214007388 */ /* 0x000fe20000000a00 */
        /* <DEDUP_REMOVED lines=13> */
[----:B------:R-:W-:Y:S04]  /*1c30*/  STS.64 [R20+0x40], R6 ;  /* 0x0000400614007388 */ /* 0x000fe80000000a00 */
[----:B------:R-:W-:Y:S04]  /*1c40*/  STS.64 [R20+0x48], R4 ;  /* 0x0000480414007388 */ /* 0x000fe80000000a00 */
[----:B------:R-:W-:Y:S01]  /*1c50*/  STS.64 [R20+0x50], R2 ;  /* 0x0000500214007388 */ /* 0x000fe20000000a00 */
        /* <DEDUP_REMOVED lines=46> */
.L_x_93:
[----:B------:R-:W-:-:S13]  /*1f40*/  ISETP.NE.AND P0, PT, R0, RZ, PT ;  /* 0x000000ff0000720c */ /* 0x000fda0003f05270 */
[----:B------:R-:W-:Y:S05]  /*1f50*/  @!P0 EXIT ;  /* 0x000000000000894d */ /* 0x000fea0003800000 */
[----:B------:R-:W0:Y:S02]  /*1f60*/  LDC.64 R4, c[0x0][0x380] ;  /* 0x0000e000ff047b82 */ /* 0x000e240000000a00 */
[----:B0-----:R-:W-:-:S05]  /*1f70*/  IMAD.WIDE.U32 R4, R3, 0x4, R4 ;  /* 0x0000000403047825 */ /* 0x001fca00078e0004 */
[----:B------:R0:W2:Y:S01]  /*1f80*/  LDG.E R6, desc[UR8][R4.64] ;  /* 0x0000000804067981 */ /* 0x0000a2000c1e1900 */
[----:B------:R-:W1:Y:S02]  /*1f90*/  S2R R2, SR_TID.X ;  /* 0x0000000000027919 */ /* 0x000e640000002100 */
[C---:B-1----:R-:W-:Y:S02]  /*1fa0*/  LOP3.LUT R3, R2.reuse, 0x1f, RZ, 0xc0, !PT ;  /* 0x0000001f02037812 */ /* 0x042fe400078ec0ff */
[----:B------:R-:W-:-:S05]  /*1fb0*/  LOP3.LUT R8, R2, 0x3e0, RZ, 0xc0, !PT ;  /* 0x000003e002087812 */ /* 0x000fca00078ec0ff */
[----:B------:R-:W-:-:S04]  /*1fc0*/  IMAD R3, R8, 0x16, R3 ;  /* 0x0000001608037824 */ /* 0x000fc800078e0203 */
[C---:B------:R-:W-:Y:S01]  /*1fd0*/  VIADD R7, R3.reuse, 0x20 ;  /* 0x0000002003077836 */ /* 0x040fe20000000000 */
[C---:B------:R-:W-:Y:S01]  /*1fe0*/  ISETP.GE.U32.AND P6, PT, R3.reuse, R0, PT ;  /* 0x000000000300720c */ /* 0x040fe20003fc6070 */
[C---:B------:R-:W-:Y:S01]  /*1ff0*/  VIADD R9, R3.reuse, 0x40 ;  /* 0x0000004003097836 */ /* 0x040fe20000000000 */
[C---:B0-----:R-:W-:Y:S01]  /*2000*/  LEA R4, P1, R3.reuse, R4, 0x2 ;  /* 0x0000000403047211 */ /* 0x041fe200078210ff */
[----:B------:R-:W-:Y:S01]  /*2010*/  VIADD R11, R3, 0x60 ;  /* 0x00000060030b7836 */ /* 0x000fe20000000000 */
[-C--:B------:R-:W-:Y:S01]  /*2020*/  ISETP.GE.U32.AND P5, PT, R7, R0.reuse, PT ;  /* 0x000000000700720c */ /* 0x080fe20003fa6070 */
[----:B------:R-:W-:Y:S01]  /*2030*/  VIADD R7, R3, 0x80 ;  /* 0x0000008003077836 */ /* 0x000fe20000000000 */
[-C--:B------:R-:W-:Y:S01]  /*2040*/  ISETP.GE.U32.AND P0, PT, R9, R0.reuse, PT ;  /* 0x000000000900720c */ /* 0x080fe20003f06070 */
[----:B------:R-:W-:Y:S01]  /*2050*/  IMAD.X R5, RZ, RZ, R5, P1 ;  /* 0x000000ffff057224 */ /* 0x000fe200008e0605 */
[-C--:B------:R-:W-:Y:S01]  /*2060*/  ISETP.GE.U32.AND P4, PT, R11, R0.reuse, PT ;  /* 0x000000000b00720c */ /* 0x080fe20003f86070 */
[----:B------:R-:W-:Y:S01]  /*2070*/  VIADD R9, R3, 0xa0 ;  /* 0x000000a003097836 */ /* 0x000fe20000000000 */
[----:B------:R-:W-:Y:S01]  /*2080*/  ISETP.GE.U32.AND P3, PT, R7, R0, PT ;  /* 0x000000000700720c */ /* 0x000fe20003f66070 */
[----:B------:R-:W-:-:S03]  /*2090*/  VIADD R7, R3, 0xc0 ;  /* 0x000000c003077836 */ /* 0x000fc60000000000 */
[-C--:B------:R-:W-:Y:S01]  /*20a0*/  ISETP.GE.U32.AND P2, PT, R9, R0.reuse, PT ;  /* 0x000000000900720c */ /* 0x080fe20003f46070 */
[----:B------:R-:W-:Y:S01]  /*20b0*/  VIADD R9, R3, 0x100 ;  /* 0x0000010003097836 */ /* 0x000fe20000000000 */
[-C--:B------:R-:W-:Y:S01]  /*20c0*/  ISETP.GE.U32.AND P1, PT, R7, R0.reuse, PT ;  /* 0x000000000700720c */ /* 0x080fe20003f26070 */
[C---:B------:R-:W-:Y:S02]  /*20d0*/  VIADD R7, R3.reuse, 0xe0 ;  /* 0x000000e003077836 */ /* 0x040fe40000000000 */
[----:B------:R-:W-:Y:S02]  /*20e0*/  VIADD R39, R3, 0x260 ;  /* 0x0000026003277836 */ /* 0x000fe40000000000 */
[----:B--2---:R-:W-:Y:S02]  /*20f0*/  IMAD.MOV.U32 R16, RZ, RZ, R6 ;  /* 0x000000ffff107224 */ /* 0x004fe400078e0006 */
[----:B------:R-:W2:Y:S01]  /*2100*/  @!P6 LDG.E R6, desc[UR8][R4.64] ;  /* 0x000000080406e981 */ /* 0x000ea2000c1e1900 */
[----:B------:R-:W-:Y:S01]  /*2110*/  ISETP.GE.U32.AND P6, PT, R7, R0, PT ;  /* 0x000000000700720c */ /* 0x000fe20003fc6070 */
[----:B------:R-:W-:-:S02]  /*2120*/  IMAD.MOV.U32 R10, RZ, RZ, R16 ;  /* 0x000000ffff0a7224 */ /* 0x000fc400078e0010 */
[----:B------:R-:W-:Y:S02]  /*2130*/  VIADD R7, R3, 0x120 ;  /* 0x0000012003077836 */ /* 0x000fe40000000000 */
[--C-:B------:R-:W-:Y:S02]  /*2140*/  IMAD.MOV.U32 R12, RZ, RZ, R16.reuse ;  /* 0x000000ffff0c7224 */ /* 0x100fe400078e0010 */
[----:B------:R-:W3:Y:S01]  /*2150*/  @!P0 LDG.E R10, desc[UR8][R4.64+0x100] ;  /* 0x00010008040a8981 */ /* 0x000ee2000c1e1900 */
[-C--:B------:R-:W-:Y:S01]  /*2160*/  ISETP.GE.U32.AND P0, PT, R7, R0.reuse, PT ;  /* 0x000000000700720c */ /* 0x080fe20003f06070 */
[----:B------:R-:W-:Y:S02]  /*2170*/  VIADD R7, R3, 0x140 ;  /* 0x0000014003077836 */ /* 0x000fe40000000000 */
[--C-:B------:R-:W-:Y:S01]  /*2180*/  IMAD.MOV.U32 R8, RZ, RZ, R16.reuse ;  /* 0x000000ffff087224 */ /* 0x100fe200078e0010 */
[----:B------:R-:W4:Y:S01]  /*2190*/  @!P4 LDG.E R12, desc[UR8][R4.64+0x180] ;  /* 0x00018008040cc981 */ /* 0x000f22000c1e1900 */
[----:B------:R-:W-:Y:S01]  /*21a0*/  IMAD.MOV.U32 R18, RZ, RZ, R16 ;  /* 0x000000ffff127224 */ /* 0x000fe200078e0010 */
[----:B------:R-:W-:Y:S01]  /*21b0*/  ISETP.GE.U32.AND P4, PT, R7, R0, PT ;  /* 0x000000000700720c */ /* 0x000fe20003f86070 */
[----:B------:R-:W-:-:S02]  /*21c0*/  VIADD R7, R3, 0x180 ;  /* 0x0000018003077836 */ /* 0x000fc40000000000 */
[----:B------:R-:W5:Y:S01]  /*21d0*/  @!P5 LDG.E R8, desc[UR8][R4.64+0x80] ;  /* 0x000080080408d981 */ /* 0x000f62000c1e1900 */
[-C--:B------:R-:W-:Y:S01]  /*21e0*/  ISETP.GE.U32.AND P5, PT, R9, R0.reuse, PT ;  /* 0x000000000900720c */ /* 0x080fe20003fa6070 */
[--C-:B------:R-:W-:Y:S02]  /*21f0*/  IMAD.MOV.U32 R20, RZ, RZ, R16.reuse ;  /* 0x000000ffff147224 */ /* 0x100fe400078e0010 */
[----:B------:R-:W5:Y:S01]  /*2200*/  @!P2 LDG.E R18, desc[UR8][R4.64+0x280] ;  /* 0x000280080412a981 */ /* 0x000f62000c1e1900 */
[-C--:B------:R-:W-:Y:S01]  /*2210*/  ISETP.GE.U32.AND P2, PT, R7, R0.reuse, PT ;  /* 0x000000000700720c */ /* 0x080fe20003f46070 */
[C---:B------:R-:W-:Y:S02]  /*2220*/  VIADD R7, R3.reuse, 0x1a0 ;  /* 0x000001a003077836 */ /* 0x040fe40000000000 */
[--C-:B------:R-:W-:Y:S01]  /*2230*/  IMAD.MOV.U32 R14, RZ, RZ, R16.reuse ;  /* 0x000000ffff0e7224 */ /* 0x100fe200078e0010 */
[----:B------:R-:W5:Y:S01]  /*2240*/  @!P1 LDG.E R20, desc[UR8][R4.64+0x300] ;  /* 0x0003000804149981 */ /* 0x000f62000c1e1900 */
[----:B------:R-:W-:Y:S01]  /*2250*/  VIADD R9, R3, 0x160 ;  /* 0x0000016003097836 */ /* 0x000fe20000000000 */
[----:B------:R-:W-:Y:S01]  /*2260*/  ISETP.GE.U32.AND P1, PT, R7, R0, PT ;  /* 0x000000000700720c */ /* 0x000fe20003f26070 */
[----:B------:R-:W-:-:S02]  /*2270*/  IMAD.MOV.U32 R24, RZ, RZ, R16 ;  /* 0x000000ffff187224 */ /* 0x000fc400078e0010 */
[----:B------:R-:W-:Y:S01]  /*2280*/  VIADD R7, R3, 0x1e0 ;  /* 0x000001e003077836 */ /* 0x000fe20000000000 */
        /* <DEDUP_REMOVED lines=17> */
[----:B------:R-:W-:Y:S02]  /*23a0*/  VIADD R7, R3, 0x280 ;  /* 0x0000028003077836 */ /* 0x000fe40000000000 */
[--C-:B------:R-:W-:Y:S01]  /*23b0*/  IMAD.MOV.U32 R28, RZ, RZ, R16.reuse ;  /* 0x000000ffff1c7224 */ /* 0x100fe200078e0010 */
[----:B------:R-:W5:Y:S01]  /*23c0*/  @!P2 LDG.E R32, desc[UR8][R4.64+0x600] ;  /* 0x000600080420a981 */ /* 0x000f62000c1e1900 */
[--C-:B------:R-:W-:Y:S01]  /*23d0*/  IMAD.MOV.U32 R34, RZ, RZ, R16.reuse ;  /* 0x000000ffff227224 */ /* 0x100fe200078e0010 */
[----:B------:R-:W-:Y:S01]  /*23e0*/  ISETP.GE.U32.AND P2, PT, R7, R0, PT ;  /* 0x000000000700720c */ /* 0x000fe20003f46070 */
[----:B------:R-:W-:-:S02]  /*23f0*/  IMAD.MOV.U32 R36, RZ, RZ, R16 ;  /* 0x000000ffff247224 */ /* 0x000fc400078e0010 */
[C---:B------:R-:W-:Y:S01]  /*2400*/  VIADD R9, R3.reuse, 0x220 ;  /* 0x0000022003097836 */ /* 0x040fe20000000000 */
[----:B------:R-:W5:Y:S01]  /*2410*/  @!P4 LDG.E R28, desc[UR8][R4.64+0x500] ;  /* 0x00050008041cc981 */ /* 0x000f62000c1e1900 */
[----:B------:R-:W-:-:S03]  /*2420*/  VIADD R7, R3, 0x2a0 ;  /* 0x000002a003077836 */ /* 0x000fc60000000000 */
[----:B------:R-:W5:Y:S01]  /*2430*/  @!P1 LDG.E R34, desc[UR8][R4.64+0x680] ;  /* 0x0006800804229981 */ /* 0x000f62000c1e1900 */
[-C--:B------:R-:W-:Y:S02]  /*2440*/  ISETP.GE.U32.AND P4, PT, R9, R0.reuse, PT ;  /* 0x000000000900720c */ /* 0x080fe40003f86070 */
[-C--:B------:R-:W-:Y:S01]  /*2450*/  ISETP.GE.U32.AND P1, PT, R39, R0.reuse, PT ;  /* 0x000000002700720c */ /* 0x080fe20003f26070 */
[----:B------:R-:W5:Y:S01]  /*2460*/  @!P6 LDG.E R36, desc[UR8][R4.64+0x700] ;  /* 0x000700080424e981 */ /* 0x000f62000c1e1900 */
[----:B------:R-:W-:Y:S01]  /*2470*/  ISETP.GE.U32.AND P6, PT, R7, R0, PT ;  /* 0x000000000700720c */ /* 0x000fe20003fc6070 */
        /* <DEDUP_REMOVED lines=16> */
[----:B------:R-:W-:Y:S01]  /*2580*/  UMOV UR4, 0x400 ;  /* 0x0000040000047882 */ /* 0x000fe20000000000 */
[----:B------:R-:W-:Y:S01]  /*2590*/  ISETP.NE.AND P0, PT, R42, RZ, PT ;  /* 0x000000ff2a00720c */ /* 0x000fe20003f05270 */
[----:B-1----:R-:W-:-:S02]  /*25a0*/  ULEA UR4, UR5, UR4, 0x18 ;  /* 0x0000000405047291 */ /* 0x002fc4000f8ec0ff */
[----:B0-----:R-:W-:-:S05]  /*25b0*/  IMAD R41, R43, 0x2c0, R38 ;  /* 0x000002c02b297824 */ /* 0x001fca00078e0226 */
        /* <DEDUP_REMOVED lines=39> */
[----:B------:R-:W-:Y:S02]  /*2830*/  ISETP.NE.AND P1, PT, R38, 0x1f, PT ;  /* 0x0000001f2600780c */ /* 0x000fe40003f25270 */
[----:B---3--:R-:W-:Y:S02]  /*2840*/  IADD3 R16, PT, PT, R8, R7, R16 ;  /* 0x0000000708107210 */ /* 0x008fe40007ffe010 */
[----:B------:R-:W-:Y:S02]  /*2850*/  ISETP.NE.AND P2, PT, R43, 0xb, PT ;  /* 0x0000000b2b00780c */ /* 0x000fe40003f45270 */
[----:B----4-:R-:W-:Y:S02]  /*2860*/  IADD3 R16, PT, PT, R10, R9, R16 ;  /* 0x000000090a107210 */ /* 0x010fe40007ffe010 */
[----:B------:R-:W-:-:S02]  /*2870*/  ISETP.GE.U32.AND P3, PT, R2, 0x20, PT ;  /* 0x000000200200780c */ /* 0x000fc40003f66070 */
        /* <DEDUP_REMOVED lines=46> */
[----:B------:R-:W-:Y:S02]  /*2b60*/  SEL R16, R22, R16, !P0 ;  /* 0x0000001016107207 */ /* 0x000fe40004000000 */
[----:B------:R-:W-:-:S04]  /*2b70*/  ISETP.NE.AND P0, PT, R43, 0x8, PT ;  /* 0x000000082b00780c */ /* 0x000fc80003f05270 */
[----:B------:R-:W-:Y:S02]  /*2b80*/  SEL R16, R23, R16, !P0 ;  /* 0x0000001017107207 */ /* 0x000fe40004000000 */
[----:B------:R-:W-:Y:S02]  /*2b90*/  ISETP.NE.AND P0, PT, R43, 0xa, PT ;  /* 0x0000000a2b00780c */ /* 0x000fe40003f05270 */
[----:B------:R-:W-:Y:S02]  /*2ba0*/  SEL R16, R24, R16, !P1 ;  /* 0x0000001018107207 */ /* 0x000fe40004800000 */
[----:B------:R-:W-:Y:S02]  /*2bb0*/  ISETP.NE.AND P1, PT, R38, RZ, PT ;  /* 0x000000ff2600720c */ /* 0x000fe40003f25270 */
[----:B------:R-:W-:Y:S01]  /*2bc0*/  SEL R16, R25, R16, !P0 ;  /* 0x0000001019107207 */ /* 0x000fe20004000000 */
[----:B------:R-:W-:Y:S01]  /*2bd0*/  @!P2 IMAD.IADD R16, R26, 0x1, R25 ;  /* 0x000000011a10a824 */ /* 0x000fe200078e0219 */
[----:B------:R-:W-:-:S02]  /*2be0*/  SEL R17, R42, RZ, P1 ;  /* 0x000000ff2a117207 */ /* 0x000fc40000800000 */
[----:B------:R-:W-:-:S03]  /*2bf0*/  ISETP.NE.AND P0, PT, R2, RZ, PT ;  /* 0x000000ff0200720c */ /* 0x000fc60003f05270 */
[----:B------:R-:W-:-:S05]  /*2c00*/  @P3 IMAD.IADD R42, R16, 0x1, R17 ;  /* 0x00000001102a3824 */ /* 0x000fca00078e0211 */
[----:B------:R-:W-:Y:S01]  /*2c10*/  SEL R17, R42, RZ, P0 ;  /* 0x000000ff2a117207 */ /* 0x000fe20000000000 */
[----:B------:R-:W-:Y:S06]  /*2c20*/  BRA `(.L_x_111) ;  /* 0x0000000c00e87947 */ /* 0x000fec0003800000 */
.L_x_110:
[----:B0-2---:R-:W-:Y:S02]  /*2c30*/  IADD3 R16, PT, PT, R6, R5, R4 ;  /* 0x0000000506107210 */ /* 0x005fe40007ffe004 */
[----:B------:R-:W-:Y:S02]  /*2c40*/  ISETP.NE.AND P1, PT, R38, 0x1f, PT ;  /* 0x0000001f2600780c */ /* 0x000fe40003f25270 */
        /* <DEDUP_REMOVED lines=52> */
[----:B------:R-:W-:Y:S01]  /*2f90*/  SEL R16, R23, R16, !P0 ;  /* 0x0000001017107207 */ /* 0x000fe20004000000 */
[----:B------:R-:W-:Y:S01]  /*2fa0*/  IMAD.IADD R23, R45, 0x1, -R44 ;  /* 0x000000012d177824 */ /* 0x000fe200078e0a2c */
[C---:B------:R-:W-:Y:S02]  /*2fb0*/  ISETP.NE.AND P0, PT, R43.reuse, 0xa, PT ;  /* 0x0000000a2b00780c */ /* 0x040fe40003f05270 */
[----:B------:R-:W-:Y:S02]  /*2fc0*/  SEL R16, R24, R16, !P1 ;  /* 0x0000001018107207 */ /* 0x000fe40004800000 */
[----:B------:R-:W-:Y:S02]  /*2fd0*/  ISETP.NE.AND P1, PT, R43, 0xb, PT ;  /* 0x0000000b2b00780c */ /* 0x000fe40003f25270 */
[----:B------:R-:W-:Y:S02]  /*2fe0*/  SEL R16, R25, R16, !P0 ;  /* 0x0000001019107207 */ /* 0x000fe40004000000 */
[----:B------:R-:W-:-:S02]  /*2ff0*/  ISETP.GT.U32.AND P0, PT, R2, 0x1f, PT ;  /* 0x0000001f0200780c */ /* 0x000fc40003f04070 */
[----:B------:R-:W-:Y:S02]  /*3000*/  SEL R17, R23, RZ, P2 ;  /* 0x000000ff17117207 */ /* 0x000fe40001000000 */
        /* <DEDUP_REMOVED lines=20> */
.L_x_157:
[----:B------:R-:W-:Y:S05]  /*3150*/  @!P0 BRA `(.L_x_114) ;  /* 0x0000000000748947 */ /* 0x000fea0003800000 */
[----:B------:R-:W-:-:S07]  /*3160*/  IMAD.MOV.U32 R20, RZ, RZ, 0x3b8 ;  /* 0x000003b8ff147424 */ /* 0x000fce00078e00ff */
.L_x_116:
        /* <DEDUP_REMOVED lines=27> */
.L_x_160:
[----:B------:R-:W-:Y:S05]  /*3320*/  @P0 BRA `(.L_x_116) ;  /* 0xfffffffc00900947 */ /* 0x000fea000383ffff */
.L_x_114:
        /* <DEDUP_REMOVED lines=23> */
[----:B------:R-:W-:-:S03]  /*34a0*/  ISETP.GT.AND P0, PT, R16, R47, PT ;  /* 0x0000002f1000720c */ /* 0x000fc60003f04270 */
[----:B------:R-:W-:-:S05]  /*34b0*/  IMAD.IADD R50, R46, 0x1, R17 ;  /* 0x000000012e327824 */ /* 0x000fca00078e0211 */
[----:B------:R-:W0:Y:S02]  /*34c0*/  SHFL.DOWN PT, R22, R50, 0x8, R47 ;  /* 0x0900000032167989 */ /* 0x000e2400000e002f */
[----:B0-----:R-:W-:Y:S02]  /*34d0*/  SEL R17, R22, RZ, !P0 ;  /* 0x000000ff16117207 */ /* 0x001fe40004000000 */
[----:B------:R-:W-:Y:S01]  /*34e0*/  ISETP.NE.AND P0, PT, R18, 0x65, PT ;  /* 0x000000651200780c */ /* 0x000fe20003f05270 */
[----:B------:R-:W-:Y:S02]  /*34f0*/  VIADD R18, R38, 0x10 ;  /* 0x0000001026127836 */ /* 0x000fe40000000000 */
[----:B------:R-:W-:Y:S02]  /*3500*/  IMAD.IADD R48, R50, 0x1, R17 ;  /* 0x0000000132307824 */ /* 0x000fe400078e0211 */
[----:B------:R-:W0:Y:S01]  /*3510*/  LDC.64 R16, c[0x0][0x390] ;  /* 0x0000e400ff107b82 */ /* 0x000e220000000a00 */
[----:B------:R-:W-:-:S02]  /*3520*/  ISETP.GT.AND P2, PT, R18, R47, PT ;  /* 0x0000002f1200720c */ /* 0x000fc40003f44270 */
[----:B------:R-:W1:Y:S05]  /*3530*/  SHFL.DOWN PT, R22, R48, 0x10, R47 ;  /* 0x0a00000030167989 */ /* 0x000e6a00000e002f */
[----:B------:R-:W-:Y:S02]  /*3540*/  VOTE.ALL P0, P0 ;  /* 0x0000000000ff7806 */ /* 0x000fe40000000000 */
[----:B0-----:R-:W-:Y:S02]  /*3550*/  IADD3 R44, P3, PT, R16, 0x100, RZ ;  /* 0x00000100102c7810 */ /* 0x001fe40007f7e0ff */
[----:B-1----:R-:W-:-:S03]  /*3560*/  SEL R19, R22, RZ, !P2 ;  /* 0x000000ff16137207 */ /* 0x002fc60005000000 */
[----:B------:R-:W-:Y:S02]  /*3570*/  IMAD.X R45, RZ, RZ, R17, P3 ;  /* 0x000000ffff2d7224 */ /* 0x000fe400018e0611 */
[----:B------:R-:W-:-:S07]  /*3580*/  IMAD.IADD R46, R48, 0x1, R19 ;  /* 0x00000001302e7824 */ /* 0x000fce00078e0213 */
.L_x_169:
[----:B------:R-:W-:Y:S05]  /*3590*/  @!P0 BRA `(.L_x_118) ;  /* 0x00000004002c8947 */ /* 0x000fea0003800000 */
[----:B------:R-:W-:-:S07]  /*35a0*/  IMAD.MOV.U32 R47, RZ, RZ, 0x3b8 ;  /* 0x000003b8ff2f7424 */ /* 0x000fce00078e00ff */
.L_x_124:
        /* <DEDUP_REMOVED lines=8> */
.L_x_172:
[----:B------:R-:W-:Y:S05]  /*3630*/  @!P0 BRA `(.L_x_120) ;  /* 0x0000000000748947 */ /* 0x000fea0003800000 */
[----:B------:R-:W-:-:S07]  /*3640*/  IMAD.MOV.U32 R20, RZ, RZ, R47 ;  /* 0x000000ffff147224 */ /* 0x000fce00078e002f */
.L_x_122:
        /* <DEDUP_REMOVED lines=27> */
.L_x_175:
[----:B------:R-:W-:Y:S05]  /*3800*/  @P0 BRA `(.L_x_122) ;  /* 0xfffffffc00900947 */ /* 0x000fea000383ffff */
.L_x_120:
[----:B------:R-:W-:Y:S01]  /*3810*/  UMOV UR5, 0xffffffff ;  /* 0xffffffff00057882 */ /* 0x000fe20000000000 */
[----:B------:R-:W-:Y:S02]  /*3820*/  ISETP.NE.AND P0, PT, R18, 0x65, PT ;  /* 0x000000651200780c */ /* 0x000fe40003f05270 */
[----:B------:R-:W-:Y:S11]  /*3830*/  BRA.DIV UR5, `(.L_x_123) ;  /* 0x0000001e051c7947 */ /* 0x000ff6000b800000 */
[----:B------:R-:W-:Y:S01]  /*3840*/  VOTE.ANY R21, PT, !P0 ;  /* 0x0000000000157806 */ /* 0x000fe200040e0100 */
[----:B------:R-:W-:Y:S02]  /*3850*/  VIADD R20, R38, 0x2 ;  /* 0x0000000226147836 */ /* 0x000fe40000000000 */
[----:B------:R-:W-:Y:S01]  /*3860*/  VIADD R43, R43, 0xffffffe0 ;  /* 0xffffffe02b2b7836 */ /* 0x000fe20000000000 */
[----:B------:R-:W-:-:S05]  /*3870*/  LOP3.LUT R21, R21, 0x80000000, R26, 0xec, !PT ;  /* 0x8000000015157812 */ /* 0x000fca00078eec1a */
        /* <DEDUP_REMOVED lines=28> */
.L_x_184:
[----:B------:R-:W-:Y:S05]  /*3a40*/  @P0 BRA `(.L_x_124) ;  /* 0xfffffff800d80947 */ /* 0x000fea000383ffff */
.L_x_118:
        /* <DEDUP_REMOVED lines=15> */
.L_x_112:
[----:B------:R-:W-:Y:S05]  /*3b40*/  WARPSYNC.ALL ;  /* 0x0000000000007948 */ /* 0x000fea0003800000 */
[----:B------:R-:W0:Y:S08]  /*3b50*/  S2UR UR5, SR_CgaCtaId ;  /* 0x00000000000579c3 */ /* 0x000e300000008800 */
[----:B------:R-:W-:Y:S01]  /*3b60*/  BAR.SYNC.DEFER_BLOCKING 0x0 ;  /* 0x0000000000007b1d */ /* 0x000fe20000010000 */
[----:B------:R-:W-:-:S05]  /*3b70*/  ISETP.NE.AND P0, PT, R2, RZ, PT ;  /* 0x000000ff0200720c */ /* 0x000fca0003f05270 */
[----:B------:R-:W-:Y:S02]  /*3b80*/  UMOV UR4, 0x400 ;  /* 0x0000040000047882 */ /* 0x000fe40000000000 */
[----:B0-----:R-:W-:-:S09]  /*3b90*/  ULEA UR4, UR5, UR4, 0x18 ;  /* 0x0000000405047291 */ /* 0x001fd2000f8ec0ff */
[----:B-1----:R-:W0:Y:S02]  /*3ba0*/  LDS R17, [UR4+0x4c] ;  /* 0x00004c04ff117984 */ /* 0x002e240008000800 */
[----:B0-----:R-:W-:-:S05]  /*3bb0*/  SEL R17, R17, RZ, P0 ;  /* 0x000000ff11117207 */ /* 0x001fca0000000000 */
[----:B------:R-:W-:-:S07]  /*3bc0*/  IMAD.IADD R17, R17, 0x1, R16 ;  /* 0x0000000111117824 */ /* 0x000fce00078e0210 */
.L_x_111:
[----:B------:R-:W-:Y:S01]  /*3bd0*/  IMAD.IADD R4, R4, 0x1, R17 ;  /* 0x0000000104047824 */ /* 0x000fe200078e0211 */
[----:B------:R-:W-:Y:S01]  /*3be0*/  BAR.SYNC.DEFER_BLOCKING 0x0 ;  /* 0x0000000000007b1d */ /* 0x000fe20000010000 */
[----:B------:R-:W-:Y:S02]  /*3bf0*/  ISETP.NE.AND P0, PT, R2, RZ, PT ;  /* 0x000000ff0200720c */ /* 0x000fe40003f05270 */
[----:B------:R-:W-:-:S05]  /*3c00*/  IMAD.IADD R5, R5, 0x1, R4 ;  /* 0x0000000105057824 */ /* 0x000fca00078e0204 */
[----:B------:R-:W0:Y:S01]  /*3c10*/  S2UR UR5, SR_CTAID.X ;  /* 0x00000000000579c3 */ /* 0x000e220000002500 */
[----:B------:R-:W-:Y:S01]  /*3c20*/  IMAD.IADD R6, R6, 0x1, R5 ;  /* 0x0000000106067824 */ /* 0x000fe200078e0205 */
[----:B------:R-:W1:Y:S03]  /*3c30*/  LDCU.64 UR6, c[0x0][0x388] ;  /* 0x00007100ff0677ac */ /* 0x000e660008000a00 */
[----:B------:R-:W-:-:S04]  /*3c40*/  IMAD.IADD R7, R7, 0x1, R6 ;  /* 0x0000000107077824 */ /* 0x000fc800078e0206 */
[----:B------:R-:W-:-:S04]  /*3c50*/  IMAD.IADD R8, R8, 0x1, R7 ;  /* 0x0000000108087824 */ /* 0x000fc800078e0207 */
[----:B------:R-:W-:-:S04]  /*3c60*/  IMAD.IADD R9, R9, 0x1, R8 ;  /* 0x0000000109097824 */ /* 0x000fc800078e0208 */
[----:B------:R-:W-:Y:S01]  /*3c70*/  IMAD.IADD R10, R10, 0x1, R9 ;  /* 0x000000010a0a7824 */ /* 0x000fe200078e0209 */
[----:B------:R2:W-:Y:S03]  /*3c80*/  STS.64 [R40], R4 ;  /* 0x0000000428007388 */ /* 0x0005e60000000a00 */
[----:B------:R-:W-:Y:S01]  /*3c90*/  IMAD.IADD R11, R11, 0x1, R10 ;  /* 0x000000010b0b7824 */ /* 0x000fe200078e020a */
[----:B------:R-:W-:Y:S03]  /*3ca0*/  STS.64 [R40+0x8], R6 ;  /* 0x0000080628007388 */ /* 0x000fe60000000a00 */
[----:B------:R-:W-:Y:S01]  /*3cb0*/  IMAD.IADD R12, R12, 0x1, R11 ;  /* 0x000000010c0c7824 */ /* 0x000fe200078e020b */
[----:B------:R3:W-:Y:S03]  /*3cc0*/  STS.64 [R40+0x10], R8 ;  /* 0x0000100828007388 */ /* 0x0007e60000000a00 */
[----:B------:R-:W-:Y:S01]  /*3cd0*/  IMAD.IADD R13, R13, 0x1, R12 ;  /* 0x000000010d0d7824 */ /* 0x000fe200078e020c */
[----:B------:R-:W-:Y:S01]  /*3ce0*/  STS.64 [R40+0x18], R10 ;  /* 0x0000180a28007388 */ /* 0x000fe20000000a00 */
[----:B--2---:R-:W0:Y:S02]  /*3cf0*/  LDC R4, c[0x0][0x398] ;  /* 0x0000e600ff047b82 */ /* 0x004e240000000800 */
[----:B------:R-:W-:Y:S01]  /*3d00*/  IMAD.IADD R14, R14, 0x1, R13 ;  /* 0x000000010e0e7824 */ /* 0x000fe200078e020d */
[----:B------:R2:W-:Y:S03]  /*3d10*/  STS.64 [R40+0x20], R12 ;  /* 0x0000200c28007388 */ /* 0x0005e60000000a00 */
[----:B------:R-:W-:Y:S01]  /*3d20*/  IMAD.IADD R15, R15, 0x1, R14 ;  /* 0x000000010f0f7824 */ /* 0x000fe200078e020e */
[----:B------:R-:W4:Y:S03]  /*3d30*/  S2R R5, SR_TID.X ;  /* 0x0000000000057919 */ /* 0x000f260000002100 */
[----:B------:R-:W-:Y:S01]  /*3d40*/  IMAD.IADD R28, R28, 0x1, R15 ;  /* 0x000000011c1c7824 */ /* 0x000fe200078e020f */
[----:B------:R-:W-:Y:S03]  /*3d50*/  STS.64 [R40+0x28], R14 ;  /* 0x0000280e28007388 */ /* 0x000fe60000000a00 */
[----:B------:R-:W-:Y:S01]  /*3d60*/  IMAD.IADD R29, R29, 0x1, R28 ;  /* 0x000000011d1d7824 */ /* 0x000fe200078e021c */
[----:B---3--:R-:W3:Y:S03]  /*3d70*/  S2R R8, SR_TID.X ;  /* 0x0000000000087919 */ /* 0x008ee60000002100 */
[----:B------:R-:W-:Y:S01]  /*3d80*/  IMAD.IADD R30, R30, 0x1, R29 ;  /* 0x000000011e1e7824 */ /* 0x000fe200078e021d */
[----:B------:R-:W-:Y:S03]  /*3d90*/  STS.64 [R40+0x30], R28 ;  /* 0x0000301c28007388 */ /* 0x000fe60000000a00 */
[----:B------:R-:W-:-:S02]  /*3da0*/  IMAD.IADD R31, R31, 0x1, R30 ;  /* 0x000000011f1f7824 */ /* 0x000fc400078e021e */
[----:B0-----:R-:W-:Y:S02]  /*3db0*/  VIADD R4, R4, UR5 ;  /* 0x0000000504047c36 */ /* 0x001fe40008000000 */
[----:B------:R-:W-:Y:S01]  /*3dc0*/  IMAD.IADD R32, R32, 0x1, R31 ;  /* 0x0000000120207824 */ /* 0x000fe200078e021f */
[----:B------:R-:W-:Y:S01]  /*3dd0*/  STS.64 [R40+0x38], R30 ;  /* 0x0000381e28007388 */ /* 0x000fe20000000a00 */
[----:B--2---:R-:W-:Y:S02]  /*3de0*/  IMAD R12, R4, 0x2100, RZ ;  /* 0x00002100040c7824 */ /* 0x004fe400078e02ff */
[----:B------:R-:W-:-:S04]  /*3df0*/  IMAD.IADD R33, R33, 0x1, R32 ;  /* 0x0000000121217824 */ /* 0x000fc800078e0220 */
[----:B------:R-:W-:Y:S01]  /*3e00*/  IMAD.IADD R34, R34, 0x1, R33 ;  /* 0x0000000122227824 */ /* 0x000fe200078e0221 */
[----:B------:R-:W-:Y:S03]  /*3e10*/  STS.64 [R40+0x40], R32 ;  /* 0x0000402028007388 */ /* 0x000fe60000000a00 */
[----:B------:R-:W-:Y:S01]  /*3e20*/  IMAD.IADD R35, R35, 0x1, R34 ;  /* 0x0000000123237824 */ /* 0x000fe200078e0222 */
[C---:B----4-:R-:W-:Y:S02]  /*3e30*/  LOP3.LUT R4, R5.reuse, 0x3e0, RZ, 0xc0, !PT ;  /* 0x000003e005047812 */ /* 0x050fe400078ec0ff */
[----:B------:R-:W-:Y:S01]  /*3e40*/  LOP3.LUT R6, R5, 0x1f, RZ, 0xc0, !PT ;  /* 0x0000001f05067812 */ /* 0x000fe200078ec0ff */
[----:B------:R-:W-:Y:S01]  /*3e50*/  IMAD.IADD R36, R36, 0x1, R35 ;  /* 0x0000000124247824 */ /* 0x000fe200078e0223 */
[----:B------:R-:W-:Y:S03]  /*3e60*/  STS.64 [R40+0x48], R34 ;  /* 0x0000482228007388 */ /* 0x000fe60000000a00 */
[----:B------:R-:W-:Y:S01]  /*3e70*/  IMAD.IADD R37, R37, 0x1, R36 ;  /* 0x0000000125257824 */ /* 0x000fe200078e0224 */
[----:B---3--:R-:W-:Y:S01]  /*3e80*/  LOP3.LUT R10, R8, 0x1f, RZ, 0xc0, !PT ;  /* 0x0000001f080a7812 */ /* 0x008fe200078ec0ff */
[----:B------:R-:W-:-:S03]  /*3e90*/  IMAD R6, R4, 0x16, R6 ;  /* 0x0000001604067824 */ /* 0x000fc600078e0206 */
[----:B------:R-:W-:Y:S01]  /*3ea0*/  STS.64 [R40+0x50], R36 ;  /* 0x0000502428007388 */ /* 0x000fe20000000a00 */
        /* <DEDUP_REMOVED lines=22> */
[----:B------:R0:W-:Y:S04]  /*4010*/  LDS R21, [R41+0xa80] ;  /* 0x000a800029157984 */ /* 0x0001e80000000800 */
[----:B------:R2:W-:Y:S01]  /*4020*/  @!P0 STS [UR4+0x8400], R0 ;  /* 0x00840000ff008988 */ /* 0x0005e20008000804 */
[----:B------:R-:W-:Y:S01]  /*4030*/  BAR.SYNC.DEFER_BLOCKING 0x0 ;  /* 0x0000000000007b1d */ /* 0x000fe20000010000 */
[----:B0-----:R-:W-:Y:S01]  /*4040*/  LOP3.LUT R41, R8, 0x3e0, RZ, 0xc0, !PT ;  /* 0x000003e008297812 */ /* 0x001fe200078ec0ff */
[----:B------:R-:W-:Y:S01]  /*4050*/  VIADD R8, R6, 0x80 ;  /* 0x0000008006087836 */ /* 0x000fe20000000000 */
[----:B------:R-:W-:-:S03]  /*4060*/  IADD3 R5, P0, PT, R12, R3, RZ ;  /* 0x000000030c057210 */ /* 0x000fc60007f1e0ff */
[----:B------:R-:W-:Y:S02]  /*4070*/  IMAD R10, R41, 0x16, R10 ;  /* 0x00000016290a7824 */ /* 0x000fe400078e020a */
[----:B------:R-:W-:Y:S02]  /*4080*/  VIADD R41, R6, 0x20 ;  /* 0x0000002006297836 */ /* 0x000fe40000000000 */
[----:B--2---:R-:W-:Y:S01]  /*4090*/  IMAD.X R0, RZ, RZ, RZ, P0 ;  /* 0x000000ffff007224 */ /* 0x004fe200000e06ff */
[----:B-1----:R-:W-:-:S04]  /*40a0*/  LEA R4, P0, R5, UR6, 0x2 ;  /* 0x0000000605047c11 */ /* 0x002fc8000f8010ff */
[----:B------:R-:W-:Y:S01]  /*40b0*/  LEA.HI.X R5, R5, UR7, R0, 0x2, P0 ;  /* 0x0000000705057c11 */ /* 0x000fe200080f1400 */
[----:B------:R-:W-:Y:S01]  /*40c0*/  VIADD R0, R10, 0xe0 ;  /* 0x000000e00a007836 */ /* 0x000fe20000000000 */
[----:B------:R-:W0:Y:S02]  /*40d0*/  LDS R2, [UR4+0x8400] ;  /* 0x00840004ff027984 */ /* 0x000e240008000800 */
[-C--:B0-----:R-:W-:Y:S01]  /*40e0*/  ISETP.GE.AND P6, PT, R3, R2.reuse, PT ;  /* 0x000000020300720c */ /* 0x081fe20003fc6270 */
[C---:B------:R-:W-:Y:S01]  /*40f0*/  VIADD R3, R6.reuse, 0xa0 ;  /* 0x000000a006037836 */ /* 0x040fe20000000000 */
[-C--:B------:R-:W-:Y:S01]  /*4100*/  ISETP.GE.AND P5, PT, R41, R2.reuse, PT ;  /* 0x000000022900720c */ /* 0x080fe20003fa6270 */
[----:B------:R-:W-:Y:S01]  /*4110*/  VIADD R41, R6, 0xc0 ;  /* 0x000000c006297836 */ /* 0x000fe20000000000 */
[-C--:B------:R-:W-:Y:S01]  /*4120*/  ISETP.GE.AND P0, PT, R8, R2.reuse, PT ;  /* 0x000000020800720c */ /* 0x080fe20003f06270 */
[----:B------:R-:W-:Y:S01]  /*4130*/  VIADD R8, R10, 0x40 ;  /* 0x000000400a087836 */ /* 0x000fe20000000000 */
[-C--:B------:R-:W-:Y:S01]  /*4140*/  ISETP.GE.AND P4, PT, R3, R2.reuse, PT ;  /* 0x000000020300720c */ /* 0x080fe20003f86270 */
[C---:B------:R-:W-:Y:S01]  /*4150*/  VIADD R3, R6.reuse, 0x100 ;  /* 0x0000010006037836 */ /* 0x040fe20000000000 */
[-C--:B------:R-:W-:Y:S01]  /*4160*/  ISETP.GE.AND P2, PT, R41, R2.reuse, PT ;  /* 0x000000022900720c */ /* 0x080fe20003f46270 */
[----:B------:R-:W-:Y:S01]  /*4170*/  VIADD R41, R6, 0x120 ;  /* 0x0000012006297836 */ /* 0x000fe20000000000 */
[----:B------:R-:W-:-:S02]  /*4180*/  ISETP.GE.AND P3, PT, R8, R2, PT ;  /* 0x000000020800720c */ /* 0x000fc40003f66270 */
[-C--:B------:R-:W-:Y:S01]  /*4190*/  ISETP.GE.AND P1, PT, R0, R2.reuse, PT ;  /* 0x000000020000720c */ /* 0x080fe20003f26270 */
[----:B------:R-:W-:Y:S01]  /*41a0*/  @!P6 STG.E desc[UR8][R4.64], R45 ;  /* 0x0000002d0400e986 */ /* 0x000fe2000c101908 */
[-C--:B------:R-:W-:Y:S01]  /*41b0*/  ISETP.GE.AND P6, PT, R3, R2.reuse, PT ;  /* 0x000000020300720c */ /* 0x080fe20003fc6270 */
[----:B------:R-:W-:Y:S02]  /*41c0*/  VIADD R3, R6, 0x140 ;  /* 0x0000014006037836 */ /* 0x000fe40000000000 */
[----:B------:R-:W-:Y:S01]  /*41d0*/  @!P5 STG.E desc[UR8][R4.64+0x80], R47 ;  /* 0x0000802f0400d986 */ /* 0x000fe2000c101908 */
[-C--:B------:R-:W-:Y:S01]  /*41e0*/  ISETP.GE.AND P5, PT, R41, R2.reuse, PT ;  /* 0x000000022900720c */ /* 0x080fe20003fa6270 */
[C---:B------:R-:W-:Y:S02]  /*41f0*/  VIADD R41, R10.reuse, 0x160 ;  /* 0x000001600a297836 */ /* 0x040fe40000000000 */
[----:B------:R-:W-:Y:S01]  /*4200*/  @!P0 STG.E desc[UR8][R4.64+0x200], R49 ;  /* 0x0002003104008986 */ /* 0x000fe2000c101908 */
[----:B------:R-:W-:Y:S01]  /*4210*/  ISETP.GE.AND P0, PT, R3, R2, PT ;  /* 0x000000020300720c */ /* 0x000fe20003f06270 */
[----:B------:R-:W-:-:S02]  /*4220*/  VIADD R3, R10, 0x180 ;  /* 0x000001800a037836 */ /* 0x000fc40000000000 */
[----:B------:R-:W-:Y:S01]  /*4230*/  @!P4 STG.E desc[UR8][R4.64+0x280], R51 ;  /* 0x000280330400c986 */ /* 0x000fe2000c101908 */
[-C--:B------:R-:W-:Y:S01]  /*4240*/  ISETP.GE.AND P4, PT, R41, R2.reuse, PT ;  /* 0x000000022900720c */ /* 0x080fe20003f86270 */
[C---:B------:R-:W-:Y:S02]  /*4250*/  VIADD R41, R10.reuse, 0x60 ;  /* 0x000000600a297836 */ /* 0x040fe40000000000 */
[----:B------:R-:W-:Y:S01]  /*4260*/  @!P2 STG.E desc[UR8][R4.64+0x300], R53 ;  /* 0x000300350400a986 */ /* 0x000fe2000c101908 */
[-C--:B------:R-:W-:Y:S01]  /*4270*/  ISETP.GE.AND P2, PT, R3, R2.reuse, PT ;  /* 0x000000020300720c */ /* 0x080fe20003f46270 */
[C---:B------:R-:W-:Y:S02]  /*4280*/  VIADD R3, R10.reuse, 0x1a0 ;  /* 0x000001a00a037836 */ /* 0x040fe40000000000 */
[----:B------:R0:W-:Y:S01]  /*4290*/  @!P3 STG.E desc[UR8][R4.64+0x100], R43 ;  /* 0x0001002b0400b986 */ /* 0x0001e2000c101908 */
[----:B------:R-:W-:Y:S01]  /*42a0*/  ISETP.GE.AND P3, PT, R41, R2, PT ;  /* 0x000000022900720c */ /* 0x000fe20003f66270 */
[----:B------:R-:W-:-:S02]  /*42b0*/  VIADD R41, R10, 0x1c0 ;  /* 0x000001c00a297836 */ /* 0x000fc40000000000 */
[----:B------:R1:W-:Y:S01]  /*42c0*/  @!P1 STG.E desc[UR8][R4.64+0x380], R37 ;  /* 0x0003802504009986 */ /* 0x0003e2000c101908 */
[-C--:B------:R-:W-:Y:S01]  /*42d0*/  ISETP.GE.AND P1, PT, R3, R2.reuse, PT ;  /* 0x000000020300720c */ /* 0x080fe20003f26270 */
[C---:B------:R-:W-:Y:S02]  /*42e0*/  VIADD R3, R6.reuse, 0x1e0 ;  /* 0x000001e006037836 */ /* 0x040fe40000000000 */
[----:B------:R1:W-:Y:S03]  /*42f0*/  @!P5 STG.E desc[UR8][R4.64+0x480], R33 ;  /* 0x000480210400d986 */ /* 0x0003e6000c101908 */
[-C--:B------:R-:W-:Y:S01]  /*4300*/  ISETP.GE.AND P5, PT, R3, R2.reuse, PT ;  /* 0x000000020300720c */ /* 0x080fe20003fa6270 */
[C---:B------:R-:W-:Y:S01]  /*4310*/  VIADD R3, R6.reuse, 0x240 ;  /* 0x0000024006037836 */ /* 0x040fe20000000000 */
[----:B------:R1:W-:Y:S01]  /*4320*/  @!P6 STG.E desc[UR8][R4.64+0x400], R35 ;  /* 0x000400230400e986 */ /* 0x0003e2000c101908 */
[----:B------:R-:W-:Y:S01]  /*4330*/  ISETP.GE.AND P6, PT, R41, R2, PT ;  /* 0x000000022900720c */ /* 0x000fe20003fc6270 */
[----:B------:R-:W-:-:S02]  /*4340*/  VIADD R41, R6, 0x200 ;  /* 0x0000020006297836 */ /* 0x000fc40000000000 */
[----:B------:R1:W-:Y:S01]  /*4350*/  @!P3 STG.E desc[UR8][R4.64+0x180], R29 ;  /* 0x0001801d0400b986 */ /* 0x0003e2000c101908 */
[-C--:B------:R-:W-:Y:S01]  /*4360*/  ISETP.GE.AND P3, PT, R3, R2.reuse, PT ;  /* 0x000000020300720c */ /* 0x080fe20003f66270 */
[----:B------:R-:W-:Y:S02]  /*4370*/  VIADD R3, R6, 0x280 ;  /* 0x0000028006037836 */ /* 0x000fe40000000000 */
[----:B------:R1:W-:Y:S01]  /*4380*/  @!P1 STG.E desc[UR8][R4.64+0x680], R25 ;  /* 0x0006801904009986 */ /* 0x0003e2000c101908 */
[----:B0-----:R-:W-:Y:S02]  /*4390*/  VIADD R43, R10, 0x220 ;  /* 0x000002200a2b7836 */ /* 0x001fe40000000000 */
[-C--:B------:R-:W-:Y:S01]  /*43a0*/  ISETP.GE.AND P1, PT, R3, R2.reuse, PT ;  /* 0x000000020300720c */ /* 0x080fe20003f26270 */
        /* <DEDUP_REMOVED lines=18> */
.L_x_98:
[----:B------:R-:W-:Y:S01]  /*44d0*/  BSSY B1, `(.L_x_125) ;  /* 0x0000006000017945 */ /* 0x000fe20003800000 */
[----:B------:R-:W-:Y:S01]  /*44e0*/  PLOP3.LUT P0, PT, P0, PT, PT, 0x8, 0x80 ;  /* 0x000000000080781c */ /* 0x000fe2000070e170 */
[----:B------:R-:W-:-:S12]  /*44f0*/  IMAD.MOV.U32 R21, RZ, RZ, -0x1 ;  /* 0xffffffffff157424 */ /* 0x000fd800078e00ff */
[----:B------:R-:W-:Y:S05]  /*4500*/  WARPSYNC.COLLECTIVE R21, `(.L_x_126) ;  /* 0x0000000015087348 */ /* 0x000fea0003c00000 */
[----:B------:R-:W-:Y:S01]  /*4510*/  VOTE.ANY P0, P0 ;  /* 0x0000000000ff7806 */ /* 0x000fe20000000100 */
[----:B------:R-:W-:-:S12]  /*4520*/  ENDCOLLECTIVE ;  /* 0x000000000000791b */ /* 0x000fd80003800000 */
.L_x_126:
[----:B------:R-:W-:Y:S05]  /*4530*/  BSYNC B1 ;  /* 0x0000000000017941 */ /* 0x000fea0003800000 */
.L_x_125:
[----:B------:R-:W-:Y:S05]  /*4540*/  BRA `(.L_x_127) ;  /* 0xffffffc800747947 */ /* 0x000fea000383ffff */
.L_x_100:
[----:B------:R-:W-:Y:S01]  /*4550*/  BSSY B1, `(.L_x_128) ;  /* 0x0000006000017945 */ /* 0x000fe20003800000 */
[----:B------:R-:W-:Y:S01]  /*4560*/  PLOP3.LUT P0, PT, P0, PT, PT, 0x8, 0x80 ;  /* 0x000000000080781c */ /* 0x000fe2000070e170 */
[----:B------:R-:W-:-:S12]  /*4570*/  IMAD.MOV.U32 R21, RZ, RZ, -0x1 ;  /* 0xffffffffff157424 */ /* 0x000fd800078e00ff */
[----:B------:R-:W-:Y:S05]  /*4580*/  WARPSYNC.COLLECTIVE R21, `(.L_x_129) ;  /* 0x0000000015087348 */ /* 0x000fea0003c00000 */
[----:B------:R-:W-:Y:S01]  /*4590*/  VOTE.ANY P0, P0 ;  /* 0x0000000000ff7806 */ /* 0x000fe20000000100 */
[----:B------:R-:W-:-:S12]  /*45a0*/  ENDCOLLECTIVE ;  /* 0x000000000000791b */ /* 0x000fd80003800000 */
.L_x_129:
[----:B------:R-:W-:Y:S05]  /*45b0*/  BSYNC B1 ;  /* 0x0000000000017941 */ /* 0x000fea0003800000 */
.L_x_128:
[----:B------:R-:W-:Y:S05]  /*45c0*/  BRA `(.L_x_130) ;  /* 0xffffffc800c87947 */ /* 0x000fea000383ffff */
.L_x_102:
[----:B------:R-:W0:Y:S01]  /*45d0*/  S2R R25, SR_GEMASK ;  /* 0x0000000000197919 */ /* 0x000e220000003c00 */
[----:B------:R-:W-:Y:S01]  /*45e0*/  BSSY B1, `(.L_x_131) ;  /* 0x0000006000017945 */ /* 0x000fe20003800000 */
[----:B------:R-:W-:Y:S01]  /*45f0*/  PLOP3.LUT P0, PT, P0, PT, PT, 0x8, 0x80 ;  /* 0x000000000080781c */ /* 0x000fe2000070e170 */
[----:B------:R-:W-:-:S12]  /*4600*/  IMAD.MOV.U32 R21, RZ, RZ, -0x1 ;  /* 0xffffffffff157424 */ /* 0x000fd800078e00ff */
[----:B0-----:R-:W-:Y:S05]  /*4610*/  WARPSYNC.COLLECTIVE R21, `(.L_x_132) ;  /* 0x0000000015087348 */ /* 0x001fea0003c00000 */
[----:B------:R-:W-:Y:S01]  /*4620*/  VOTE.ANY R21, PT, P0 ;  /* 0x0000000000157806 */ /* 0x000fe200000e0100 */
[----:B0-----:R-:W-:Y:S06]  /*4630*/  ENDCOLLECTIVE ;  /* 0x000000000000791b */ /* 0x001fec0003800000 */
.L_x_132:
[----:B------:R-:W-:Y:S05]  /*4640*/  BSYNC B1 ;  /* 0x0000000000017941 */ /* 0x000fea0003800000 */
.L_x_131:
[----:B------:R-:W-:Y:S01]  /*4650*/  LOP3.LUT R21, R21, 0x80000000, R25, 0xec, !PT ;  /* 0x8000000015157812 */ /* 0x000fe200078eec19 */
[----:B------:R-:W-:Y:S02]  /*4660*/  IMAD.MOV.U32 R20, RZ, RZ, R29 ;  /* 0x000000ffff147224 */ /* 0x000fe400078e001d */
[----:B------:R-:W-:Y:S02]  /*4670*/  VIADD R41, R39, 0x2 ;  /* 0x0000000227297836 */ /* 0x000fe40000000000 */
[----:B------:R-:W-:Y:S02]  /*4680*/  VIADD R16, R21, 0xffffffff ;  /* 0xffffffff15107836 */ /* 0x000fe40000000000 */
[C---:B------:R-:W-:Y:S02]  /*4690*/  VIADD R40, R39.reuse, 0x4 ;  /* 0x0000000427287836 */ /* 0x040fe40000000000 */
[----:B------:R-:W-:Y:S01]  /*46a0*/  VIADD R30, R39, 0x8 ;  /* 0x00000008271e7836 */ /* 0x000fe20000000000 */
[----:B------:R-:W-:Y:S01]  /*46b0*/  LOP3.LUT R48, R21, R16, RZ, 0xc, !PT ;  /* 0x0000001015307212 */ /* 0x000fe200078e0cff */
[----:B------:R-:W-:-:S02]  /*46c0*/  IMAD.MOV.U32 R16, RZ, RZ, 0x1 ;  /* 0x00000001ff107424 */ /* 0x000fc400078e00ff */
[----:B------:R-:W-:-:S03]  /*46d0*/  IMAD.MOV.U32 R21, RZ, RZ, -0x1 ;  /* 0xffffffffff157424 */ /* 0x000fc600078e00ff */
[----:B------:R-:W0:Y:S02]  /*46e0*/  POPC R48, R48 ;  /* 0x0000003000307309 */ /* 0x000e240000000000 */
[----:B0-----:R-:W-:Y:S01]  /*46f0*/  IMAD.MOV.U32 R17, RZ, RZ, R48 ;  /* 0x000000ffff117224 */ /* 0x001fe200078e0030 */
[----:B------:R-:W-:-:S13]  /*4700*/  ISETP.GE.AND P0, PT, R39, R48, PT ;  /* 0x000000302700720c */ /* 0x000fda0003f06270 */
[----:B------:R-:W-:Y:S05]  /*4710*/  WARPSYNC.COLLECTIVE R21, `(.L_x_133) ;  /* 0x0000000015087348 */ /* 0x000fea0003c00000 */
[----:B------:R0:W1:Y:S02]  /*4720*/  SHFL.DOWN P3, R22, R20, R16, R17 ;  /* 0x0800001014167389 */ /* 0x0000640000060011 */
[----:B01----:R-:W-:Y:S05]  /*4730*/  ENDCOLLECTIVE ;  /* 0x000000000000791b */ /* 0x003fea0003800000 */
.L_x_133:
        /* <DEDUP_REMOVED lines=8> */
.L_x_134:
[----:B------:R-:W-:Y:S01]  /*47c0*/  IMAD.MOV.U32 R16, RZ, RZ, 0x4 ;  /* 0x00000004ff107424 */ /* 0x000fe200078e00ff */
[----:B------:R-:W-:Y:S02]  /*47d0*/  SEL R22, R22, RZ, !P0 ;  /* 0x000000ff16167207 */ /* 0x000fe40004000000 */
[----:B------:R-:W-:-:S03]  /*47e0*/  ISETP.GT.AND P0, PT, R40, R48, PT ;  /* 0x000000302800720c */ /* 0x000fc60003f04270 */
[----:B------:R-:W-:Y:S02]  /*47f0*/  IMAD.IADD R45, R43, 0x1, R22 ;  /* 0x000000012b2d7824 */ /* 0x000fe400078e0216 */
[----:B------:R-:W-:Y:S02]  /*4800*/  VIADD R43, R39, 0x10 ;  /* 0x00000010272b7836 */ /* 0x000fe40000000000 */
[----:B------:R-:W-:-:S03]  /*4810*/  IMAD.MOV.U32 R20, RZ, RZ, R45 ;  /* 0x000000ffff147224 */ /* 0x000fc600078e002d */
[----:B------:R-:W-:-:S13]  /*4820*/  ISETP.GT.AND P2, PT, R43, R48, PT ;  /* 0x000000302b00720c */ /* 0x000fda0003f44270 */
[----:B------:R-:W-:Y:S05]  /*4830*/  WARPSYNC.COLLECTIVE R21, `(.L_x_135) ;  /* 0x0000000015087348 */ /* 0x000fea0003c00000 */
[----:B------:R0:W1:Y:S02]  /*4840*/  SHFL.DOWN P3, R22, R20, R16, R17 ;  /* 0x0800001014167389 */ /* 0x0000640000060011 */
[----:B01----:R-:W-:Y:S05]  /*4850*/  ENDCOLLECTIVE ;  /* 0x000000000000791b */ /* 0x003fea0003800000 */
.L_x_135:
        /* <DEDUP_REMOVED lines=8> */
.L_x_136:
[----:B------:R-:W-:Y:S01]  /*48e0*/  IMAD.MOV.U32 R16, RZ, RZ, 0x10 ;  /* 0x00000010ff107424 */ /* 0x000fe200078e00ff */
[----:B------:R-:W-:Y:S02]  /*48f0*/  SEL R22, R22, RZ, !P0 ;  /* 0x000000ff16167207 */ /* 0x000fe40004000000 */
[----:B------:R-:W-:-:S03]  /*4900*/  ISETP.NE.AND P0, PT, R28, 0x65, PT ;  /* 0x000000651c00780c */ /* 0x000fc60003f05270 */
[----:B------:R-:W-:Y:S02]  /*4910*/  IMAD.IADD R47, R29, 0x1, R22 ;  /* 0x000000011d2f7824 */ /* 0x000fe400078e0216 */
[----:B------:R-:W0:Y:S02]  /*4920*/  LDC.64 R28, c[0x0][0x390] ;  /* 0x0000e400ff1c7b82 */ /* 0x000e240000000a00 */
[----:B------:R-:W-:-:S07]  /*4930*/  IMAD.MOV.U32 R20, RZ, RZ, R47 ;  /* 0x000000ffff147224 */ /* 0x000fce00078e002f */
[----:B0-----:R-:W-:Y:S05]  /*4940*/  WARPSYNC.COLLECTIVE R21, `(.L_x_137) ;  /* 0x0000000015087348 */ /* 0x001fea0003c00000 */
[----:B------:R1:W2:Y:S02]  /*4950*/  SHFL.DOWN P3, R22, R20, R16, R17 ;  /* 0x0800001014167389 */ /* 0x0002a40000060011 */
[----:B012---:R-:W-:Y:S05]  /*4960*/  ENDCOLLECTIVE ;  /* 0x000000000000791b */ /* 0x007fea0003800000 */
.L_x_137:
[----:B------:R-:W-:Y:S05]  /*4970*/  WARPSYNC.COLLECTIVE R21, `(.L_x_138) ;  /* 0x0000000015087348 */ /* 0x000fea0003c00000 */
[----:B------:R-:W-:Y:S01]  /*4980*/  VOTE.ALL P0, P0 ;  /* 0x0000000000ff7806 */ /* 0x000fe20000000000 */
[----:B------:R-:W-:-:S12]  /*4990*/  ENDCOLLECTIVE ;  /* 0x000000000000791b */ /* 0x000fd80003800000 */
.L_x_138:
[----:B------:R-:W-:Y:S02]  /*49a0*/  IADD3 R44, P3, PT, R28, 0x100, RZ ;  /* 0x000001001c2c7810 */ /* 0x000fe40007f7e0ff */
[----:B------:R-:W-:-:S03]  /*49b0*/  SEL R22, R22, RZ, !P2 ;  /* 0x000000ff16167207 */ /* 0x000fc60005000000 */
[----:B------:R-:W-:Y:S02]  /*49c0*/  IMAD.X R45, RZ, RZ, R29, P3 ;  /* 0x000000ffff2d7224 */ /* 0x000fe400018e061d */
[----:B------:R-:W-:Y:S01]  /*49d0*/  IMAD.IADD R46, R47, 0x1, R22 ;  /* 0x000000012f2e7824 */ /* 0x000fe200078e0216 */
[----:B------:R-:W-:Y:S06]  /*49e0*/  BRA `(.L_x_139) ;  /* 0xffffffc8005c7947 */ /* 0x000fec000383ffff */
.L_x_104:
[----:B------:R-:W-:Y:S01]  /*49f0*/  BSSY B1, `(.L_x_140) ;  /* 0x0000006000017945 */ /* 0x000fe20003800000 */
[----:B------:R-:W-:Y:S01]  /*4a00*/  PLOP3.LUT P0, PT, P0, PT, PT, 0x8, 0x80 ;  /* 0x000000000080781c */ /* 0x000fe2000070e170 */
[----:B------:R-:W-:-:S12]  /*4a10*/  IMAD.MOV.U32 R21, RZ, RZ, -0x1 ;  /* 0xffffffffff157424 */ /* 0x000fd800078e00ff */
[----:B------:R-:W-:Y:S05]  /*4a20*/  WARPSYNC.COLLECTIVE R21, `(.L_x_141) ;  /* 0x0000000015087348 */ /* 0x000fea0003c00000 */
[----:B------:R-:W-:Y:S01]  /*4a30*/  VOTE.ANY P0, P0 ;  /* 0x0000000000ff7806 */ /* 0x000fe20000000100 */
[----:B------:R-:W-:-:S12]  /*4a40*/  ENDCOLLECTIVE ;  /* 0x000000000000791b */ /* 0x000fd80003800000 */
.L_x_141:
[----:B------:R-:W-:Y:S05]  /*4a50*/  BSYNC B1 ;  /* 0x0000000000017941 */ /* 0x000fea0003800000 */
.L_x_140:
[----:B------:R-:W-:Y:S05]  /*4a60*/  BRA `(.L_x_142) ;  /* 0xffffffc800647947 */ /* 0x000fea000383ffff */
.L_x_106:
[----:B------:R-:W-:Y:S01]  /*4a70*/  BSSY B1, `(.L_x_143) ;  /* 0x0000006000017945 */ /* 0x000fe20003800000 */
[----:B------:R-:W-:Y:S01]  /*4a80*/  PLOP3.LUT P0, PT, P0, PT, PT, 0x8, 0x80 ;  /* 0x000000000080781c */ /* 0x000fe2000070e170 */
[----:B------:R-:W-:-:S12]  /*4a90*/  IMAD.MOV.U32 R21, RZ, RZ, -0x1 ;  /* 0xffffffffff157424 */ /* 0x000fd800078e00ff */
[----:B------:R-:W-:Y:S05]  /*4aa0*/  WARPSYNC.COLLECTIVE R21, `(.L_x_144) ;  /* 0x0000000015087348 */ /* 0x000fea0003c00000 */
[----:B------:R-:W-:Y:S01]  /*4ab0*/  VOTE.ANY P0, P0 ;  /* 0x0000000000ff7806 */ /* 0x000fe20000000100 */
[----:B------:R-:W-:-:S12]  /*4ac0*/  ENDCOLLECTIVE ;  /* 0x000000000000791b */ /* 0x000fd80003800000 */
.L_x_144:
[----:B------:R-:W-:Y:S05]  /*4ad0*/  BSYNC B1 ;  /* 0x0000000000017941 */ /* 0x000fea0003800000 */
.L_x_143:
[----:B------:R-:W-:Y:S05]  /*4ae0*/  BRA `(.L_x_145) ;  /* 0xffffffc800b87947 */ /* 0x000fea000383ffff */
.L_x_108:
[----:B------:R-:W-:Y:S01]  /*4af0*/  BSSY B1, `(.L_x_146) ;  /* 0x0000006000017945 */ /* 0x000fe20003800000 */
[----:B------:R-:W-:Y:S01]  /*4b00*/  PLOP3.LUT P0, PT, P0, PT, PT, 0x8, 0x80 ;  /* 0x000000000080781c */ /* 0x000fe2000070e170 */
[----:B------:R-:W-:-:S12]  /*4b10*/  IMAD.MOV.U32 R21, RZ, RZ, -0x1 ;  /* 0xffffffffff157424 */ /* 0x000fd800078e00ff */
[----:B------:R-:W-:Y:S05]  /*4b20*/  WARPSYNC.COLLECTIVE R21, `(.L_x_147) ;  /* 0x0000000015087348 */ /* 0x000fea0003c00000 */
[----:B------:R-:W-:Y:S01]  /*4b30*/  VOTE.ANY R21, PT, P0 ;  /* 0x0000000000157806 */ /* 0x000fe200000e0100 */
[----:B------:R-:W-:Y:S06]  /*4b40*/  ENDCOLLECTIVE ;  /* 0x000000000000791b */ /* 0x000fec0003800000 */
.L_x_147:
[----:B------:R-:W-:Y:S05]  /*4b50*/  BSYNC B1 ;  /* 0x0000000000017941 */ /* 0x000fea0003800000 */
.L_x_146:
[----:B------:R-:W-:Y:S01]  /*4b60*/  LOP3.LUT R21, R21, 0x80000000, R25, 0xec, !PT ;  /* 0x8000000015157812 */ /* 0x000fe200078eec19 */
[----:B------:R-:W-:Y:S02]  /*4b70*/  IMAD.MOV.U32 R20, RZ, RZ, R29 ;  /* 0x000000ffff147224 */ /* 0x000fe400078e001d */
[----:B------:R-:W-:Y:S02]  /*4b80*/  VIADD R24, R24, 0xffffffe0 ;  /* 0xffffffe018187836 */ /* 0x000fe40000000000 */
[----:B------:R-:W-:-:S05]  /*4b90*/  VIADD R16, R21, 0xffffffff ;  /* 0xffffffff15107836 */ /* 0x000fca0000000000 */
[----:B------:R-:W-:Y:S01]  /*4ba0*/  LOP3.LUT R49, R21, R16, RZ, 0xc, !PT ;  /* 0x0000001015317212 */ /* 0x000fe200078e0cff */
[----:B------:R-:W-:Y:S02]  /*4bb0*/  IMAD.MOV.U32 R16, RZ, RZ, 0x1 ;  /* 0x00000001ff107424 */ /* 0x000fe400078e00ff */
[----:B------:R-:W-:Y:S01]  /*4bc0*/  IMAD.MOV.U32 R21, RZ, RZ, -0x1 ;  /* 0xffffffffff157424 */ /* 0x000fe200078e00ff */
[----:B------:R0:W1:Y:S06]  /*4bd0*/  POPC R17, R49 ;  /* 0x0000003100117309 */ /* 0x00006c0000000000 */
[----:B01----:R-:W-:Y:S05]  /*4be0*/  WARPSYNC.COLLECTIVE R21, `(.L_x_148) ;  /* 0x0000000015087348 */ /* 0x003fea0003c00000 */
[----:B-1----:R1:W2:Y:S02]  /*4bf0*/  SHFL.DOWN P3, R22, R20, R16, R17 ;  /* 0x0800001014167389 */ /* 0x0022a40000060011 */
[----:B012---:R-:W-:Y:S05]  /*4c00*/  ENDCOLLECTIVE ;  /* 0x000000000000791b */ /* 0x007fea0003800000 */
.L_x_148:
[----:B------:R-:W-:Y:S01]  /*4c10*/  ISETP.GE.AND P0, PT, R39, R17, PT ;  /* 0x000000112700720c */ /* 0x000fe20003f06270 */
[----:B------:R-:W-:-:S03]  /*4c20*/  IMAD.MOV.U32 R16, RZ, RZ, 0x2 ;  /* 0x00000002ff107424 */ /* 0x000fc600078e00ff */
[----:B------:R-:W-:Y:S02]  /*4c30*/  SEL R22, R22, RZ, !P0 ;  /* 0x000000ff16167207 */ /* 0x000fe40004000000 */
[----:B------:R-:W-:-:S03]  /*4c40*/  ISETP.GT.AND P0, PT, R41, R17, PT ;  /* 0x000000112900720c */ /* 0x000fc60003f04270 */
[----:B------:R-:W-:-:S04]  /*4c50*/  IMAD.IADD R48, R22, 0x1, R29 ;  /* 0x0000000116307824 */ /* 0x000fc800078e021d */
[----:B------:R-:W-:-:S07]  /*4c60*/  IMAD.MOV.U32 R20, RZ, RZ, R48 ;  /* 0x000000ffff147224 */ /* 0x000fce00078e0030 */
[----:B------:R-:W-:Y:S05]  /*4c70*/  WARPSYNC.COLLECTIVE R21, `(.L_x_149) ;  /* 0x0000000015087348 */ /* 0x000fea0003c00000 */
[----:B------:R0:W1:Y:S02]  /*4c80*/  SHFL.DOWN P3, R22, R20, R16, R17 ;  /* 0x0800001014167389 */ /* 0x0000640000060011 */
[----:B01----:R-:W-:Y:S05]  /*4c90*/  ENDCOLLECTIVE ;  /* 0x000000000000791b */ /* 0x003fea0003800000 */
.L_x_149:
        /* <DEDUP_REMOVED lines=8> */
.L_x_150:
        /* <DEDUP_REMOVED lines=8> */
.L_x_151:
        /* <DEDUP_REMOVED lines=8> */
.L_x_152:
[----:B------:R-:W-:Y:S02]  /*4e20*/  SEL R22, R22, RZ, !P0 ;  /* 0x000000ff16167207 */ /* 0x000fe40004000000 */
[----:B------:R-:W-:Y:S02]  /*4e30*/  ISETP.NE.AND P0, PT, R28, 0x65, PT ;  /* 0x000000651c00780c */ /* 0x000fe40003f05270 */
[----:B------:R-:W-:-:S11]  /*4e40*/  IADD3 R46, PT, PT, R29, R22, R46 ;  /* 0x000000161d2e7210 */ /* 0x000fd60007ffe02e */
[----:B------:R-:W-:Y:S05]  /*4e50*/  WARPSYNC.COLLECTIVE R21, `(.L_x_153) ;  /* 0x0000000015087348 */ /* 0x000fea0003c00000 */
[----:B------:R-:W-:Y:S01]  /*4e60*/  VOTE.ALL P0, P0 ;  /* 0x0000000000ff7806 */ /* 0x000fe20000000000 */
[----:B------:R-:W-:-:S12]  /*4e70*/  ENDCOLLECTIVE ;  /* 0x000000000000791b */ /* 0x000fd80003800000 */
.L_x_153:
[----:B------:R-:W-:Y:S05]  /*4e80*/  BRA `(.L_x_154) ;  /* 0xffffffc800507947 */ /* 0x000fea000383ffff */
.L_x_113:
[----:B------:R-:W-:Y:S01]  /*4e90*/  BSSY B0, `(.L_x_155) ;  /* 0x0000006000007945 */ /* 0x000fe20003800000 */
[----:B------:R-:W-:Y:S01]  /*4ea0*/  PLOP3.LUT P0, PT, P0, PT, PT, 0x8, 0x80 ;  /* 0x000000000080781c */ /* 0x000fe2000070e170 */
[----:B------:R-:W-:-:S12]  /*4eb0*/  IMAD.MOV.U32 R21, RZ, RZ, -0x1 ;  /* 0xffffffffff157424 */ /* 0x000fd800078e00ff */
[----:B------:R-:W-:Y:S05]  /*4ec0*/  WARPSYNC.COLLECTIVE R21, `(.L_x_156) ;  /* 0x0000000015087348 */ /* 0x000fea0003c00000 */
[----:B------:R-:W-:Y:S01]  /*4ed0*/  VOTE.ANY P0, P0 ;  /* 0x0000000000ff7806 */ /* 0x000fe20000000100 */
[----:B------:R-:W-:-:S12]  /*4ee0*/  ENDCOLLECTIVE ;  /* 0x000000000000791b */ /* 0x000fd80003800000 */
.L_x_156:
[----:B------:R-:W-:Y:S05]  /*4ef0*/  BSYNC B0 ;  /* 0x0000000000007941 */ /* 0x000fea0003800000 */
.L_x_155:
[----:B------:R-:W-:Y:S05]  /*4f00*/  BRA `(.L_x_157) ;  /* 0xffffffe000907947 */ /* 0x000fea000383ffff */
.L_x_115:
[----:B------:R-:W-:Y:S01]  /*4f10*/  BSSY B0, `(.L_x_158) ;  /* 0x0000006000007945 */ /* 0x000fe20003800000 */
[----:B------:R-:W-:Y:S01]  /*4f20*/  PLOP3.LUT P0, PT, P0, PT, PT, 0x8, 0x80 ;  /* 0x000000000080781c */ /* 0x000fe2000070e170 */
[----:B------:R-:W-:-:S12]  /*4f30*/  IMAD.MOV.U32 R21, RZ, RZ, -0x1 ;  /* 0xffffffffff157424 */ /* 0x000fd800078e00ff */
[----:B------:R-:W-:Y:S05]  /*4f40*/  WARPSYNC.COLLECTIVE R21, `(.L_x_159) ;  /* 0x0000000015087348 */ /* 0x000fea0003c00000 */
[----:B------:R-:W-:Y:S01]  /*4f50*/  VOTE.ANY P0, P0 ;  /* 0x0000000000ff7806 */ /* 0x000fe20000000100 */
[----:B------:R-:W-:-:S12]  /*4f60*/  ENDCOLLECTIVE ;  /* 0x000000000000791b */ /* 0x000fd80003800000 */
.L_x_159:
[----:B------:R-:W-:Y:S05]  /*4f70*/  BSYNC B0 ;  /* 0x0000000000007941 */ /* 0x000fea0003800000 */
.L_x_158:
[----:B------:R-:W-:Y:S05]  /*4f80*/  BRA `(.L_x_160) ;  /* 0xffffffe000e47947 */ /* 0x000fea000383ffff */
.L_x_117:
[----:B------:R-:W0:Y:S01]  /*4f90*/  S2R R26, SR_GEMASK ;  /* 0x00000000001a7919 */ /* 0x000e220000003c00 */
[----:B------:R-:W-:Y:S01]  /*4fa0*/  BSSY B0, `(.L_x_161) ;  /* 0x0000006000007945 */ /* 0x000fe20003800000 */
[----:B------:R-:W-:Y:S01]  /*4fb0*/  PLOP3.LUT P0, PT, P0, PT, PT, 0x8, 0x80 ;  /* 0x000000000080781c */ /* 0x000fe2000070e170 */
[----:B------:R-:W-:-:S12]  /*4fc0*/  IMAD.MOV.U32 R21, RZ, RZ, -0x1 ;  /* 0xffffffffff157424 */ /* 0x000fd800078e00ff */
[----:B0-----:R-:W-:Y:S05]  /*4fd0*/  WARPSYNC.COLLECTIVE R21, `(.L_x_162) ;  /* 0x0000000015087348 */ /* 0x001fea0003c00000 */
[----:B------:R-:W-:Y:S01]  /*4fe0*/  VOTE.ANY R21, PT, P0 ;  /* 0x0000000000157806 */ /* 0x000fe200000e0100 */
[----:B0-----:R-:W-:Y:S06]  /*4ff0*/  ENDCOLLECTIVE ;  /* 0x000000000000791b */ /* 0x001fec0003800000 */
.L_x_162:
[----:B------:R-:W-:Y:S05]  /*5000*/  BSYNC B0 ;  /* 0x0000000000007941 */ /* 0x000fea0003800000 */
.L_x_161:
[----:B------:R-:W-:Y:S01]  /*5010*/  LOP3.LUT R21, R21, 0x80000000, R26, 0xec, !PT ;  /* 0x8000000015157812 */ /* 0x000fe200078eec1a */
[----:B------:R-:W-:-:S04]  /*5020*/  IMAD.MOV.U32 R20, RZ, RZ, R19 ;  /* 0x000000ffff147224 */ /* 0x000fc800078e0013 */
[----:B------:R-:W-:-:S05]  /*5030*/  VIADD R16, R21, 0xffffffff ;  /* 0xffffffff15107836 */ /* 0x000fca0000000000 */
[----:B------:R-:W-:Y:S01]  /*5040*/  LOP3.LUT R47, R21, R16, RZ, 0xc, !PT ;  /* 0x00000010152f7212 */ /* 0x000fe200078e0cff */
[----:B------:R-:W-:Y:S02]  /*5050*/  IMAD.MOV.U32 R16, RZ, RZ, 0x1 ;  /* 0x00000001ff107424 */ /* 0x000fe400078e00ff */
[----:B------:R-:W-:-:S03]  /*5060*/  IMAD.MOV.U32 R21, RZ, RZ, -0x1 ;  /* 0xffffffffff157424 */ /* 0x000fc600078e00ff */
[----:B------:R-:W0:Y:S02]  /*5070*/  POPC R47, R47 ;  /* 0x0000002f002f7309 */ /* 0x000e240000000000 */
[----:B0-----:R-:W-:Y:S01]  /*5080*/  IMAD.MOV.U32 R17, RZ, RZ, R47 ;  /* 0x000000ffff117224 */ /* 0x001fe200078e002f */
[----:B------:R-:W-:-:S13]  /*5090*/  ISETP.GE.AND P0, PT, R38, R47, PT ;  /* 0x0000002f2600720c */ /* 0x000fda0003f06270 */
[----:B------:R-:W-:Y:S05]  /*50a0*/  WARPSYNC.COLLECTIVE R21, `(.L_x_163) ;  /* 0x0000000015087348 */ /* 0x000fea0003c00000 */
[----:B------:R0:W1:Y:S02]  /*50b0*/  SHFL.DOWN P3, R22, R20, R16, R17 ;  /* 0x0800001014167389 */ /* 0x0000640000060011 */
[----:B01----:R-:W-:Y:S05]  /*50c0*/  ENDCOLLECTIVE ;  /* 0x000000000000791b */ /* 0x003fea0003800000 */
.L_x_163:
[----:B------:R-:W-:Y:S01]  /*50d0*/  IMAD.MOV.U32 R16, RZ, RZ, 0x2 ;  /* 0x00000002ff107424 */ /* 0x000fe200078e00ff */
        /* <DEDUP_REMOVED lines=8> */
.L_x_164:
        /* <DEDUP_REMOVED lines=9> */
.L_x_165:
        /* <DEDUP_REMOVED lines=9> */
.L_x_166:
[----:B------:R-:W-:Y:S01]  /*5280*/  IMAD.MOV.U32 R16, RZ, RZ, 0x10 ;  /* 0x00000010ff107424 */ /* 0x000fe200078e00ff */
[----:B------:R-:W-:Y:S02]  /*5290*/  SEL R19, R22, RZ, !P0 ;  /* 0x000000ff16137207 */ /* 0x000fe40004000000 */
[----:B------:R-:W-:Y:S01]  /*52a0*/  ISETP.NE.AND P0, PT, R18, 0x65, PT ;  /* 0x000000651200780c */ /* 0x000fe20003f05270 */
[----:B------:R-:W-:Y:S02]  /*52b0*/  VIADD R18, R38, 0x10 ;  /* 0x0000001026127836 */ /* 0x000fe40000000000 */
[----:B------:R-:W-:-:S03]  /*52c0*/  IMAD.IADD R48, R50, 0x1, R19 ;  /* 0x0000000132307824 */ /* 0x000fc600078e0213 */
[----:B------:R-:W-:Y:S01]  /*52d0*/  ISETP.GT.AND P2, PT, R18, R47, PT ;  /* 0x0000002f1200720c */ /* 0x000fe20003f44270 */
[----:B------:R-:W-:Y:S01]  /*52e0*/  IMAD.MOV.U32 R20, RZ, RZ, R48 ;  /* 0x000000ffff147224 */ /* 0x000fe200078e0030 */
[----:B------:R-:W0:Y:S11]  /*52f0*/  LDC.64 R18, c[0x0][0x390] ;  /* 0x0000e400ff127b82 */ /* 0x000e360000000a00 */
[----:B0-----:R-:W-:Y:S05]  /*5300*/  WARPSYNC.COLLECTIVE R21, `(.L_x_167) ;  /* 0x0000000015087348 */ /* 0x001fea0003c00000 */
[----:B------:R1:W2:Y:S02]  /*5310*/  SHFL.DOWN P3, R22, R20, R16, R17 ;  /* 0x0800001014167389 */ /* 0x0002a40000060011 */
[----:B012---:R-:W-:Y:S05]  /*5320*/  ENDCOLLECTIVE ;  /* 0x000000000000791b */ /* 0x007fea0003800000 */
.L_x_167:
[----:B------:R-:W-:Y:S05]  /*5330*/  WARPSYNC.COLLECTIVE R21, `(.L_x_168) ;  /* 0x0000000015087348 */ /* 0x000fea0003c00000 */
[----:B------:R-:W-:Y:S01]  /*5340*/  VOTE.ALL P0, P0 ;  /* 0x0000000000ff7806 */ /* 0x000fe20000000000 */
[----:B------:R-:W-:-:S12]  /*5350*/  ENDCOLLECTIVE ;  /* 0x000000000000791b */ /* 0x000fd80003800000 */
.L_x_168:
[----:B------:R-:W-:Y:S02]  /*5360*/  SEL R45, R22, RZ, !P2 ;  /* 0x000000ff162d7207 */ /* 0x000fe40005000000 */
[----:B------:R-:W-:-:S03]  /*5370*/  IADD3 R44, P3, PT, R18, 0x100, RZ ;  /* 0x00000100122c7810 */ /* 0x000fc60007f7e0ff */
[----:B------:R-:W-:Y:S02]  /*5380*/  IMAD.IADD R46, R48, 0x1, R45 ;  /* 0x00000001302e7824 */ /* 0x000fe400078e022d */
[----:B------:R-:W-:Y:S01]  /*5390*/  IMAD.X R45, RZ, RZ, R19, P3 ;  /* 0x000000ffff2d7224 */ /* 0x000fe200018e0613 */
[----:B------:R-:W-:Y:S07]  /*53a0*/  BRA `(.L_x_169) ;  /* 0xffffffe000787947 */ /* 0x000fee000383ffff */
.L_x_119:
[----:B------:R-:W-:Y:S01]  /*53b0*/  BSSY B0, `(.L_x_170) ;  /* 0x0000006000007945 */ /* 0x000fe20003800000 */
[----:B------:R-:W-:Y:S01]  /*53c0*/  PLOP3.LUT P0, PT, P0, PT, PT, 0x8, 0x80 ;  /* 0x000000000080781c */ /* 0x000fe2000070e170 */
[----:B------:R-:W-:-:S12]  /*53d0*/  IMAD.MOV.U32 R21, RZ, RZ, -0x1 ;  /* 0xffffffffff157424 */ /* 0x000fd800078e00ff */
[----:B------:R-:W-:Y:S05]  /*53e0*/  WARPSYNC.COLLECTIVE R21, `(.L_x_171) ;  /* 0x0000000015087348 */ /* 0x000fea0003c00000 */
[----:B------:R-:W-:Y:S01]  /*53f0*/  VOTE.ANY P0, P0 ;  /* 0x0000000000ff7806 */ /* 0x000fe20000000100 */
[----:B------:R-:W-:-:S12]  /*5400*/  ENDCOLLECTIVE ;  /* 0x000000000000791b */ /* 0x000fd80003800000 */
.L_x_171:
[----:B------:R-:W-:Y:S05]  /*5410*/  BSYNC B0 ;  /* 0x0000000000007941 */ /* 0x000fea0003800000 */
.L_x_170:
[----:B------:R-:W-:Y:S05]  /*5420*/  BRA `(.L_x_172) ;  /* 0xffffffe000807947 */ /* 0x000fea000383ffff */
.L_x_121:
[----:B------:R-:W-:Y:S01]  /*5430*/  BSSY B0, `(.L_x_173) ;  /* 0x0000006000007945 */ /* 0x000fe20003800000 */
[----:B------:R-:W-:Y:S01]  /*5440*/  PLOP3.LUT P0, PT, P0, PT, PT, 0x8, 0x80 ;  /* 0x000000000080781c */ /* 0x000fe2000070e170 */
[----:B------:R-:W-:-:S12]  /*5450*/  IMAD.MOV.U32 R21, RZ, RZ, -0x1 ;  /* 0xffffffffff157424 */ /* 0x000fd800078e00ff */
[----:B------:R-:W-:Y:S05]  /*5460*/  WARPSYNC.COLLECTIVE R21, `(.L_x_174) ;  /* 0x0000000015087348 */ /* 0x000fea0003c00000 */
[----:B------:R-:W-:Y:S01]  /*5470*/  VOTE.ANY P0, P0 ;  /* 0x0000000000ff7806 */ /* 0x000fe20000000100 */
[----:B------:R-:W-:-:S12]  /*5480*/  ENDCOLLECTIVE ;  /* 0x000000000000791b */ /* 0x000fd80003800000 */
.L_x_174:
[----:B------:R-:W-:Y:S05]  /*5490*/  BSYNC B0 ;  /* 0x0000000000007941 */ /* 0x000fea0003800000 */
.L_x_173:
[----:B------:R-:W-:Y:S05]  /*54a0*/  BRA `(.L_x_175) ;  /* 0xffffffe000d47947 */ /* 0x000fea000383ffff */
.L_x_123:
[----:B------:R-:W-:Y:S01]  /*54b0*/  BSSY B0, `(.L_x_176) ;  /* 0x0000006000007945 */ /* 0x000fe20003800000 */
[----:B------:R-:W-:Y:S01]  /*54c0*/  PLOP3.LUT P0, PT, P0, PT, PT, 0x8, 0x80 ;  /* 0x000000000080781c */ /* 0x000fe2000070e170 */
[----:B------:R-:W-:-:S12]  /*54d0*/  IMAD.MOV.U32 R21, RZ, RZ, -0x1 ;  /* 0xffffffffff157424 */ /* 0x000fd800078e00ff */
[----:B------:R-:W-:Y:S05]  /*54e0*/  WARPSYNC.COLLECTIVE R21, `(.L_x_177) ;  /* 0x0000000015087348 */ /* 0x000fea0003c00000 */
[----:B------:R-:W-:Y:S01]  /*54f0*/  VOTE.ANY R21, PT, P0 ;  /* 0x0000000000157806 */ /* 0x000fe200000e0100 */
[----:B------:R-:W-:Y:S06]  /*5500*/  ENDCOLLECTIVE ;  /* 0x000000000000791b */ /* 0x000fec0003800000 */
.L_x_177:
[----:B------:R-:W-:Y:S05]  /*5510*/  BSYNC B0 ;  /* 0x0000000000007941 */ /* 0x000fea0003800000 */
.L_x_176:
        /* <DEDUP_REMOVED lines=11> */
.L_x_178:
        /* <DEDUP_REMOVED lines=10> */
.L_x_179:
[----:B------:R-:W-:Y:S01]  /*5670*/  IMAD.MOV.U32 R16, RZ, RZ, 0x4 ;  /* 0x00000004ff107424 */ /* 0x000fe200078e00ff */
[----:B------:R-:W-:Y:S01]  /*5680*/  SEL R19, R22, RZ, !P0 ;  /* 0x000000ff16137207 */ /* 0x000fe20004000000 */
[----:B------:R-:W-:-:S04]  /*5690*/  VIADD R22, R38, 0x4 ;  /* 0x0000000426167836 */ /* 0x000fc80000000000 */
[----:B------:R-:W-:Y:S01]  /*56a0*/  IMAD.IADD R50, R48, 0x1, R19 ;  /* 0x0000000130327824 */ /* 0x000fe200078e0213 */
[----:B------:R-:W-:Y:S01]  /*56b0*/  ISETP.GT.AND P0, PT, R22, R17, PT ;  /* 0x000000111600720c */ /* 0x000fe20003f04270 */
[----:B------:R-:W-:Y:S02]  /*56c0*/  VIADD R48, R38, 0x10 ;  /* 0x0000001026307836 */ /* 0x000fe40000000000 */
[----:B------:R-:W-:-:S10]  /*56d0*/  IMAD.MOV.U32 R20, RZ, RZ, R50 ;  /* 0x000000ffff147224 */ /* 0x000fd400078e0032 */
[----:B------:R-:W-:Y:S05]  /*56e0*/  WARPSYNC.COLLECTIVE R21, `(.L_x_180) ;  /* 0x0000000015087348 */ /* 0x000fea0003c00000 */
[----:B------:R0:W1:Y:S02]  /*56f0*/  SHFL.DOWN P3, R22, R20, R16, R17 ;  /* 0x0800001014167389 */ /* 0x0000640000060011 */
[----:B01----:R-:W-:Y:S05]  /*5700*/  ENDCOLLECTIVE ;  /* 0x000000000000791b */ /* 0x003fea0003800000 */
.L_x_180:
        /* <DEDUP_REMOVED lines=9> */
.L_x_181:
        /* <DEDUP_REMOVED lines=8> */
.L_x_182:
[----:B------:R-:W-:Y:S02]  /*5820*/  SEL R22, R22, RZ, !P0 ;  /* 0x000000ff16167207 */ /* 0x000fe40004000000 */
[----:B------:R-:W-:Y:S02]  /*5830*/  ISETP.NE.AND P0, PT, R18, 0x65, PT ;  /* 0x000000651200780c */ /* 0x000fe40003f05270 */
[----:B------:R-:W-:-:S11]  /*5840*/  IADD3 R46, PT, PT, R19, R22, R46 ;  /* 0x00000016132e7210 */ /* 0x000fd60007ffe02e */
[----:B------:R-:W-:Y:S05]  /*5850*/  WARPSYNC.COLLECTIVE R21, `(.L_x_183) ;  /* 0x0000000015087348 */ /* 0x000fea0003c00000 */
[----:B------:R-:W-:Y:S01]  /*5860*/  VOTE.ALL P0, P0 ;  /* 0x0000000000ff7806 */ /* 0x000fe20000000000 */
[----:B------:R-:W-:-:S12]  /*5870*/  ENDCOLLECTIVE ;  /* 0x000000000000791b */ /* 0x000fd80003800000 */
.L_x_183:
[----:B------:R-:W-:Y:S05]  /*5880*/  BRA `(.L_x_184) ;  /* 0xffffffe0006c7947 */ /* 0x000fea000383ffff */
.L_x_185:
        /* <DEDUP_REMOVED lines=15> */
.L_x_379:


//--------------------- .text._ZN3cub18CUB_300001_SM_10006detail4scan20DeviceScanInitKernelINS0_13ScanTileStateIiLb1EEEEEvT_i --------------------------
	.section	.text._ZN3cub18CUB_300001_SM_10006detail4scan20DeviceScanInitKernelINS0_13ScanTileStateIiLb1EEEEEvT_i,"ax",@progbits
	.align	128
        .global         _ZN3cub18CUB_300001_SM_10006detail4scan20DeviceScanInitKernelINS0_13ScanTileStateIiLb1EEEEEvT_i
        .type           _ZN3cub18CUB_300001_SM_10006detail4scan20DeviceScanInitKernelINS0_13ScanTileStateIiLb1EEEEEvT_i,@function
        .size           _ZN3cub18CUB_300001_SM_10006detail4scan20DeviceScanInitKernelINS0_13ScanTileStateIiLb1EEEEEvT_i,(.L_x_380 - _ZN3cub18CUB_300001_SM_10006detail4scan20DeviceScanInitKernelINS0_13ScanTileStateIiLb1EEEEEvT_i)
        .other          _ZN3cub18CUB_300001_SM_10006detail4scan20DeviceScanInitKernelINS0_13ScanTileStateIiLb1EEEEEvT_i,@"STO_CUDA_ENTRY STV_DEFAULT"
_ZN3cub18CUB_300001_SM_10006detail4scan20DeviceScanInitKernelINS0_13ScanTileStateIiLb1EEEEEvT_i:
.text._ZN3cub18CUB_300001_SM_10006detail4scan20DeviceScanInitKernelINS0_13ScanTileStateIiLb1EEEEEvT_i:
[----:B------:R-:W-:Y:S01]  /*0000*/  LDC R1, c[0x0][0x37c] ;  /* 0x0000df00ff017b82 */ /* 0x000fe20000000800 */
[----:B------:R-:W0:Y:S07]  /*0010*/  S2R R0, SR_TID.X ;  /* 0x0000000000007919 */ /* 0x000e2e0000002100 */
[----:B------:R-:W1:Y:S01]  /*0020*/  S2UR UR6, SR_CTAID.X ;  /* 0x00000000000679c3 */ /* 0x000e620000002500 */
[----:B------:R-:W2:Y:S07]  /*0030*/  LDCU UR4, c[0x0][0x388] ;  /* 0x00007100ff0477ac */ /* 0x000eae0008000800 */
[----:B------:R-:W1:Y:S01]  /*0040*/  LDC R5, c[0x0][0x360] ;  /* 0x0000d800ff057b82 */ /* 0x000e620000000800 */
[----:B0-----:R-:W-:Y:S01]  /*0050*/  ISETP.GT.U32.AND P0, PT, R0, 0x1f, PT ;  /* 0x0000001f0000780c */ /* 0x001fe20003f04070 */
[----:B-1----:R-:W-:-:S03]  /*0060*/  IMAD R5, R5, UR6, R0 ;  /* 0x0000000605057c24 */ /* 0x002fc6000f8e0200 */
[----:B------:R-:W-:Y:S02]  /*0070*/  ISETP.NE.OR P0, PT, RZ, UR6, P0 ;  /* 0x00000006ff007c0c */ /* 0x000fe40008705670 */
[----:B--2---:R-:W-:Y:S01]  /*0080*/  ISETP.GE.AND P1, PT, R5, UR4, PT ;  /* 0x0000000405007c0c */ /* 0x004fe2000bf26270 */
[----:B------:R-:W0:-:S12]  /*0090*/  LDCU.64 UR4, c[0x0][0x358] ;  /* 0x00006b00ff0477ac */ /* 0x000e180008000a00 */
[----:B------:R-:W1:Y:S01]  /*00a0*/  @!P1 LDC.64 R2, c[0x0][0x380] ;  /* 0x0000e000ff029b82 */ /* 0x000e620000000a00 */
[----:B------:R-:W-:Y:S01]  /*00b0*/  @!P1 MOV R4, 0x63 ;  /* 0x0000006300049802 */ /* 0x000fe20000000f00 */
[----:B-1----:R-:W-:-:S04]  /*00c0*/  @!P1 IMAD.WIDE R2, R5, 0x8, R2 ;  /* 0x0000000805029825 */ /* 0x002fc800078e0202 */
[----:B------:R-:W-:-:S05]  /*00d0*/  HFMA2 R5, -RZ, RZ, 0, 0 ;  /* 0x00000000ff057431 */ /* 0x000fca00000001ff */
[----:B0-----:R0:W-:Y:S01]  /*00e0*/  @!P1 STG.E.64 desc[UR4][R2.64+0x100], R4 ;  /* 0x0001000402009986 */ /* 0x0011e2000c101b04 */
[----:B------:R-:W-:Y:S05]  /*00f0*/  @P0 EXIT ;  /* 0x000000000000094d */ /* 0x000fea0003800000 */
[----:B0-----:R-:W0:Y:S02]  /*0100*/  LDC.64 R2, c[0x0][0x380] ;  /* 0x0000e000ff027b82 */ /* 0x001e240000000a00 */
[----:B0-----:R-:W-:-:S05]  /*0110*/  IMAD.WIDE.U32 R2, R0, 0x8, R2 ;  /* 0x0000000800027825 */ /* 0x001fca00078e0002 */
[----:B------:R-:W-:Y:S01]  /*0120*/  STG.E.64 desc[UR4][R2.64], RZ ;  /* 0x000000ff02007986 */ /* 0x000fe2000c101b04 */
[----:B------:R-:W-:Y:S05]  /*0130*/  EXIT ;  /* 0x000000000000794d */ /* 0x000fea0003800000 */
.L_x_186:
        /* <DEDUP_REMOVED lines=12> */
.L_x_380:


//--------------------- .text._ZN3cub18CUB_300001_SM_10006detail11EmptyKernelIvEEvv --------------------------
	.section	.text._ZN3cub18CUB_300001_SM_10006detail11EmptyKernelIvEEvv,"ax",@progbits
	.align	128
        .global         _ZN3cub18CUB_300001_SM_10006detail11EmptyKernelIvEEvv
        .type           _ZN3cub18CUB_300001_SM_10006detail11EmptyKernelIvEEvv,@function
        .size           _ZN3cub18CUB_300001_SM_10006detail11EmptyKernelIvEEvv,(.L_x_381 - _ZN3cub18CUB_300001_SM_10006detail11EmptyKernelIvEEvv)
        .other          _ZN3cub18CUB_300001_SM_10006detail11EmptyKernelIvEEvv,@"STO_CUDA_ENTRY STV_DEFAULT"
_ZN3cub18CUB_300001_SM_10006detail11EmptyKernelIvEEvv:
.text._ZN3cub18CUB_300001_SM_10006detail11EmptyKernelIvEEvv:
[----:B------:R-:W-:Y:S01]  /*0000*/  LDC R1, c[0x0][0x37c] ;  /* 0x0000df00ff017b82 */ /* 0x000fe20000000800 */
[----:B------:R-:W-:Y:S05]  /*0010*/  EXIT ;  /* 0x000000000000794d */ /* 0x000fea0003800000 */
.L_x_187:
        /* <DEDUP_REMOVED lines=14> */
.L_x_381:


//--------------------- .text._Z45blockwise_fp8_moe_gemm_wmma_transposed_kernelI13__nv_bfloat16EvPKT_PK13__nv_fp8_e4m3PKfPKiSA_S8_PS1_iiiiiiiii --------------------------
	.section	.text._Z45blockwise_fp8_moe_gemm_wmma_transposed_kernelI13__nv_bfloat16EvPKT_PK13__nv_fp8_e4m3PKfPKiSA_S8_PS1_iiiiiiiii,"ax",@progbits
	.align	128
        .global         _Z45blockwise_fp8_moe_gemm_wmma_transposed_kernelI13__nv_bfloat16EvPKT_PK13__nv_fp8_e4m3PKfPKiSA_S8_PS1_iiiiiiiii
        .type           _Z45blockwise_fp8_moe_gemm_wmma_transposed_kernelI13__nv_bfloat16EvPKT_PK13__nv_fp8_e4m3PKfPKiSA_S8_PS1_iiiiiiiii,@function
        .size           _Z45blockwise_fp8_moe_gemm_wmma_transposed_kernelI13__nv_bfloat16EvPKT_PK13__nv_fp8_e4m3PKfPKiSA_S8_PS1_iiiiiiiii,(.L_x_382 - _Z45blockwise_fp8_moe_gemm_wmma_transposed_kernelI13__nv_bfloat16EvPKT_PK13__nv_fp8_e4m3PKfPKiSA_S8_PS1_iiiiiiiii)
        .other          _Z45blockwise_fp8_moe_gemm_wmma_transposed_kernelI13__nv_bfloat16EvPKT_PK13__nv_fp8_e4m3PKfPKiSA_S8_PS1_iiiiiiiii,@"STO_CUDA_ENTRY STV_DEFAULT"
_Z45blockwise_fp8_moe_gemm_wmma_transposed_kernelI13__nv_bfloat16EvPKT_PK13__nv_fp8_e4m3PKfPKiSA_S8_PS1_iiiiiiiii:
.text._Z45blockwise_fp8_moe_gemm_wmma_transposed_kernelI13__nv_bfloat16EvPKT_PK13__nv_fp8_e4m3PKfPKiSA_S8_PS1_iiiiiiiii:
[----:B------:R-:W-:Y:S08]  /*0000*/  LDC R1, c[0x0][0x37c] ;  /* 0x0000df00ff017b82 */ /* 0x000ff00000000800 */
[----:B------:R-:W0:Y:S01]  /*0010*/  S2UR UR13, SR_CTAID.X ;  /* 0x00000000000d79c3 */ /* 0x000e220000002500 */
[----:B------:R-:W0:Y:S02]  /*0020*/  LDCU UR4, c[0x0][0x3b8] ;  /* 0x00007700ff0477ac */ /* 0x000e240008000800 */
[----:B0-----:R-:W-:-:S06]  /*0030*/  UISETP.GE.AND UP0, UPT, UR13, UR4, UPT ;  /* 0x000000040d00728c */ /* 0x001fcc000bf06270 */
[----:B------:R-:W-:-:S13]  /*0040*/  PLOP3.LUT P0, PT, PT, PT, UP0, 0x80, 0x8 ;  /* 0x000000000008781c */ /* 0x000fda0003f0f008 */
[----:B------:R-:W-:Y:S05]  /*0050*/  @P0 EXIT ;  /* 0x000000000000094d */ /* 0x000fea0003800000 */
[----:B------:R-:W0:Y:S01]  /*0060*/  LDCU.64 UR4, c[0x0][0x3a0] ;  /* 0x00007400ff0477ac */ /* 0x000e220008000a00 */
[----:B------:R-:W1:Y:S01]  /*0070*/  LDCU.64 UR18, c[0x0][0x358] ;  /* 0x00006b00ff1277ac */ /* 0x000e620008000a00 */
[----:B0-----:R-:W-:-:S06]  /*0080*/  UIMAD.WIDE.U32 UR4, UR13, 0x4, UR4 ;  /* 0x000000040d0478a5 */ /* 0x001fcc000f8e0004 */
[----:B------:R-:W-:Y:S02]  /*0090*/  IMAD.U32 R2, RZ, RZ, UR4 ;  /* 0x00000004ff027e24 */ /* 0x000fe4000f8e00ff */
[----:B------:R-:W-:-:S05]  /*00a0*/  IMAD.U32 R3, RZ, RZ, UR5 ;  /* 0x00000005ff037e24 */ /* 0x000fca000f8e00ff */
[----:B-1----:R-:W2:Y:S04]  /*00b0*/  LDG.E.CONSTANT R4, desc[UR18][R2.64] ;  /* 0x0000001202047981 */ /* 0x002ea8000c1e9900 */
[----:B------:R-:W3:Y:S01]  /*00c0*/  LDG.E.CONSTANT R0, desc[UR18][R2.64+0x4] ;  /* 0x0000041202007981 */ /* 0x000ee2000c1e9900 */
[----:B--2---:R-:W-:Y:S02]  /*00d0*/  R2UR UR22, R4 ;  /* 0x00000000041672ca */ /* 0x004fe400000e0000 */
[----:B---3--:R-:W-:-:S13]  /*00e0*/  R2UR UR6, R0 ;  /* 0x00000000000672ca */ /* 0x008fda00000e0000 */
[----:B------:R-:W-:-:S06]  /*00f0*/  UIADD3 UR6, UPT, UPT, -UR22, UR6, URZ ;  /* 0x0000000616067290 */ /* 0x000fcc000fffe1ff */
[----:B------:R-:W-:-:S13]  /*0100*/  ISETP.NE.AND P0, PT, RZ, UR6, PT ;  /* 0x00000006ff007c0c */ /* 0x000fda000bf05270 */
[----:B------:R-:W-:Y:S05]  /*0110*/  @!P0 EXIT ;  /* 0x000000000000894d */ /* 0x000fea0003800000 */
[----:B------:R-:W0:Y:S08]  /*0120*/  S2UR UR9, SR_CTAID.Y ;  /* 0x00000000000979c3 */ /* 0x000e300000002600 */
[----:B------:R-:W1:Y:S01]  /*0130*/  LDC R0, c[0x0][0x3c4] ;  /* 0x0000f100ff007b82 */ /* 0x000e620000000800 */
[----:B0-----:R-:W-:-:S06]  /*0140*/  USHF.L.U32 UR9, UR9, 0x5, URZ ;  /* 0x0000000509097899 */ /* 0x001fcc00080006ff */
[----:B-1----:R-:W-:-:S13]  /*0150*/  ISETP.LE.AND P0, PT, R0, UR9, PT ;  /* 0x0000000900007c0c */ /* 0x002fda000bf03270 */
[----:B------:R-:W-:Y:S05]  /*0160*/  @P0 EXIT ;  /* 0x000000000000094d */ /* 0x000fea0003800000 */
[----:B------:R-:W-:-:S06]  /*0170*/  UISETP.GE.AND UP0, UPT, UR6, 0x1, UPT ;  /* 0x000000010600788c */ /* 0x000fcc000bf06270 */
[----:B------:R-:W-:-:S13]  /*0180*/  PLOP3.LUT P0, PT, PT, PT, UP0, 0x80, 0x8 ;  /* 0x000000000008781c */ /* 0x000fda0003f0f008 */
[----:B------:R-:W-:Y:S05]  /*0190*/  @!P0 EXIT ;  /* 0x000000000000894d */ /* 0x000fea0003800000 */
[----:B------:R-:W0:Y:S01]  /*01a0*/  S2UR UR4, SR_CgaCtaId ;  /* 0x00000000000479c3 */ /* 0x000e220000008800 */
[----:B------:R-:W1:Y:S01]  /*01b0*/  LDCU.64 UR14, c[0x0][0x3a8] ;  /* 0x00007500ff0e77ac */ /* 0x000e620008000a00 */
[----:B------:R-:W2:Y:S01]  /*01c0*/  S2R R25, SR_TID.X ;  /* 0x0000000000197919 */ /* 0x000ea20000002100 */
[----:B------:R-:W3:Y:S05]  /*01d0*/  LDCU UR10, c[0x0][0x3d4] ;  /* 0x00007a80ff0a77ac */ /* 0x000eea0008000800 */
[----:B------:R-:W4:Y:S01]  /*01e0*/  S2UR UR12, SR_SWINHI ;  /* 0x00000000000c79c3 */ /* 0x000f220000002f00 */
[----:B------:R-:W-:Y:S01]  /*01f0*/  UMOV UR7, 0x400 ;  /* 0x0000040000077882 */ /* 0x000fe20000000000 */
[----:B------:R-:W5:Y:S01]  /*0200*/  LDCU UR16, c[0x0][0x3bc] ;  /* 0x00007780ff1077ac */ /* 0x000f620008000800 */
[----:B------:R-:W5:Y:S01]  /*0210*/  LDCU UR17, c[0x0][0x3d8] ;  /* 0x00007b00ff1177ac */ /* 0x000f620008000800 */
[----:B------:R-:W5:Y:S01]  /*0220*/  LDCU UR8, c[0x0][0x3c8] ;  /* 0x00007900ff0877ac */ /* 0x000f620008000800 */
[----:B-1----:R-:W-:-:S02]  /*0230*/  UISETP.NE.U32.AND UP0, UPT, UR14, URZ, UPT ;  /* 0x000000ff0e00728c */ /* 0x002fc4000bf05070 */
[----:B0-----:R-:W-:Y:S02]  /*0240*/  ULEA UR7, UR4, UR7, 0x18 ;  /* 0x0000000704077291 */ /* 0x001fe4000f8ec0ff */
[----:B------:R-:W-:Y:S02]  /*0250*/  UISETP.NE.AND.EX UP0, UPT, UR15, URZ, UPT, UP0 ;  /* 0x000000ff0f00728c */ /* 0x000fe4000bf05300 */
[----:B---3--:R-:W-:Y:S02]  /*0260*/  USHF.R.S32.HI UR15, URZ, 0x1f, UR10 ;  /* 0x0000001fff0f7899 */ /* 0x008fe4000801140a */
[----:B------:R-:W-:Y:S01]  /*0270*/  UIMAD.WIDE.U32 UR10, UR13, UR10, URZ ;  /* 0x0000000a0d0a72a5 */ /* 0x000fe2000f8e00ff */
[----:B------:R-:W-:Y:S01]  /*0280*/  UMOV UR4, UR7 ;  /* 0x0000000700047c82 */ /* 0x000fe20008000000 */
[----:B----4-:R-:W-:Y:S01]  /*0290*/  UMOV UR5, UR12 ;  /* 0x0000000c00057c82 */ /* 0x010fe20008000000 */
[----:B------:R-:W-:Y:S01]  /*02a0*/  UIMAD UR15, UR15, UR13, URZ ;  /* 0x0000000d0f0f72a4 */ /* 0x000fe2000f8e02ff */
[C---:B--2---:R-:W-:Y:S01]  /*02b0*/  IMAD.SHL.U32 R0, R25.reuse, 0x10, RZ ;  /* 0x0000001019007824 */ /* 0x044fe200078e00ff */
[----:B------:R-:W-:Y:S01]  /*02c0*/  UIADD3 UR5, UPT, UPT, UR4, 0x800, URZ ;  /* 0x0000080004057890 */ /* 0x000fe2000fffe0ff */
[C---:B------:R-:W-:Y:S01]  /*02d0*/  IMAD.SHL.U32 R3, R25.reuse, 0x8, RZ ;  /* 0x0000000819037824 */ /* 0x040fe200078e00ff */
[----:B------:R-:W-:Y:S01]  /*02e0*/  UIADD3 UR4, UPT, UPT, UR11, UR15, URZ ;  /* 0x0000000f0b047290 */ /* 0x000fe2000fffe0ff */
[--C-:B------:R-:W-:Y:S01]  /*02f0*/  SHF.R.U32.HI R24, RZ, 0x1, R25.reuse ;  /* 0x00000001ff187819 */ /* 0x100fe20000011619 */
[----:B------:R-:W-:Y:S01]  /*0300*/  ULOP3.LUT UR5, UR5, 0x3, URZ, 0xc0, !UPT ;  /* 0x0000000305057892 */ /* 0x000fe2000f8ec0ff */
[C---:B------:R-:W-:Y:S01]  /*0310*/  LOP3.LUT R2, R25.reuse, 0x1f, RZ, 0xc0, !PT ;  /* 0x0000001f19027812 */ /* 0x040fe200078ec0ff */
[----:B-----5:R-:W-:Y:S01]  /*0320*/  USEL UR11, UR16, 0x1, !UP0 ;  /* 0x00000001100b7887 */ /* 0x020fe2000c000000 */
[----:B------:R-:W-:Y:S01]  /*0330*/  LOP3.LUT R5, R0, 0x10, RZ, 0xc0, !PT ;  /* 0x0000001000057812 */ /* 0x000fe200078ec0ff */
[----:B------:R-:W-:Y:S01]  /*0340*/  UISETP.NE.U32.AND UP0, UPT, UR5, URZ, UPT ;  /* 0x000000ff0500728c */ /* 0x000fe2000bf05070 */
[----:B------:R-:W-:Y:S01]  /*0350*/  SHF.R.U32.HI R17, RZ, 0x5, R25 ;  /* 0x00000005ff117819 */ /* 0x000fe20000011619 */
[----:B------:R-:W-:Y:S01]  /*0360*/  UIMAD UR12, UR4, UR17, URZ ;  /* 0x00000011040c72a4 */ /* 0x000fe2000f8e02ff */
[----:B------:R-:W-:Y:S01]  /*0370*/  LEA.HI R16, R25, UR9, RZ, 0x1c ;  /* 0x0000000919107c11 */ /* 0x000fe2000f8fe0ff */
[----:B------:R-:W-:Y:S01]  /*0380*/  UIADD3 UR4, UPT, UPT, -UR5, 0x4, URZ ;  /* 0x0000000405047890 */ /* 0x000fe2000fffe1ff */
[----:B------:R-:W-:Y:S01]  /*0390*/  LOP3.LUT R3, R3, 0x8, RZ, 0xc0, !PT ;  /* 0x0000000803037812 */ /* 0x000fe200078ec0ff */
[----:B------:R-:W-:Y:S01]  /*03a0*/  UISETP.NE.AND.EX UP0, UPT, URZ, URZ, UPT, UP0 ;  /* 0x000000ffff00728c */ /* 0x000fe2000bf05300 */
[----:B------:R-:W-:Y:S01]  /*03b0*/  VIADD R2, R2, UR9 ;  /* 0x0000000902027c36 */ /* 0x000fe20008000000 */
[----:B------:R-:W-:Y:S01]  /*03c0*/  USHF.R.S32.HI UR14, URZ, 0x1f, UR17 ;  /* 0x0000001fff0e7899 */ /* 0x000fe20008011411 */
[----:B------:R-:W-:Y:S01]  /*03d0*/  IMAD R0, R24, 0x20, R5 ;  /* 0x0000002018007824 */ /* 0x000fe200078e0205 */
[----:B------:R-:W-:-:S02]  /*03e0*/  USEL UR4, UR4, URZ, UP0 ;  /* 0x000000ff04047287 */ /* 0x000fc40008000000 */
[----:B------:R-:W-:Y:S02]  /*03f0*/  UIMAD.WIDE.U32 UR20, UR10, UR17, URZ ;  /* 0x000000110a1472a5 */ /* 0x000fe4000f8e00ff */
[----:B------:R-:W-:Y:S02]  /*0400*/  UIMAD UR12, UR14, UR10, UR12 ;  /* 0x0000000a0e0c72a4 */ /* 0x000fe4000f8e020c */
[----:B------:R-:W-:Y:S02]  /*0410*/  UIADD3 UR10, UPT, UPT, UR7, 0x800, UR4 ;  /* 0x00000800070a7890 */ /* 0x000fe4000fffe004 */
[----:B------:R-:W-:Y:S02]  /*0420*/  USHF.R.S32.HI UR8, URZ, 0x1f, UR8 ;  /* 0x0000001fff087899 */ /* 0x000fe40008011408 */
[----:B------:R-:W-:Y:S01]  /*0430*/  UIADD3 UR12, UPT, UPT, UR21, UR12, URZ ;  /* 0x0000000c150c7290 */ /* 0x000fe2000fffe0ff */
[----:B------:R-:W-:-:S11]  /*0440*/  UMOV UR4, URZ ;  /* 0x000000ff00047c82 */ /* 0x000fd60008000000 */
.L_x_233:
[----:B------:R-:W0:Y:S01]  /*0450*/  LDCU UR5, c[0x0][0x3c8] ;  /* 0x00007900ff0577ac */ /* 0x000e220008000800 */
[----:B-123--:R-:W-:Y:S02]  /*0460*/  CS2R R10, SRZ ;  /* 0x00000000000a7805 */ /* 0x00efe4000001ff00 */
[----:B------:R-:W-:Y:S02]  /*0470*/  CS2R R8, SRZ ;  /* 0x0000000000087805 */ /* 0x000fe4000001ff00 */
[----:B------:R-:W-:Y:S02]  /*0480*/  CS2R R6, SRZ ;  /* 0x0000000000067805 */ /* 0x000fe4000001ff00 */
[----:B------:R-:W-:Y:S01]  /*0490*/  CS2R R4, SRZ ;  /* 0x0000000000047805 */ /* 0x000fe2000001ff00 */
[----:B0-----:R-:W-:-:S09]  /*04a0*/  UISETP.GE.AND UP0, UPT, UR5, 0x1, UPT ;  /* 0x000000010500788c */ /* 0x001fd2000bf06270 */
[----:B------:R-:W-:Y:S05]  /*04b0*/  BRA.U !UP0, `(.L_x_188) ;  /* 0x0000000d08187547 */ /* 0x000fea000b800000 */
[----:B------:R-:W-:Y:S01]  /*04c0*/  IMAD.MOV.U32 R11, RZ, RZ, RZ ;  /* 0x000000ffff0b7224 */ /* 0x000fe200078e00ff */
[----:B------:R-:W-:-:S06]  /*04d0*/  UMOV UR5, URZ ;  /* 0x000000ff00057c82 */ /* 0x000fcc0008000000 */
.L_x_198:
[----:B------:R-:W-:Y:S01]  /*04e0*/  ISETP.GT.U32.AND P0, PT, R25, 0x1ff, PT ;  /* 0x000001ff1900780c */ /* 0x000fe20003f04070 */
[----:B0-----:R-:W0:Y:S01]  /*04f0*/  LDCU UR23, c[0x0][0x3c4] ;  /* 0x00007880ff1777ac */ /* 0x001e220008000800 */
[----:B------:R-:W-:Y:S01]  /*0500*/  BSSY.RECONVERGENT B0, `(.L_x_189) ;  /* 0x0000066000007945 */ /* 0x000fe20003800200 */
[----:B------:R-:W1:Y:S01]  /*0510*/  LDCU UR24, c[0x0][0x3d8] ;  /* 0x00007b00ff1877ac */ /* 0x000e620008000800 */
[----:B------:R-:W2:Y:S09]  /*0520*/  LDCU.64 UR16, c[0x0][0x390] ;  /* 0x00007200ff1077ac */ /* 0x000eb20008000a00 */
[----:B------:R-:W-:Y:S05]  /*0530*/  @P0 BRA `(.L_x_190) ;  /* 0x0000000400880947 */ /* 0x000fea0003800000 */
[----:B------:R-:W3:Y:S01]  /*0540*/  LDC.64 R12, c[0x0][0x3c8] ;  /* 0x0000f200ff0c7b82 */ /* 0x000ee20000000a00 */
[----:B------:R-:W-:Y:S01]  /*0550*/  LOP3.LUT R18, R25, 0xf, RZ, 0xc0, !PT ;  /* 0x0000000f19127812 */ /* 0x000fe200078ec0ff */
[----:B------:R-:W4:Y:S04]  /*0560*/  LDCU.64 UR14, c[0x0][0x388] ;  /* 0x00007100ff0e77ac */ /* 0x000f280008000a00 */
[----:B------:R-:W-:Y:S01]  /*0570*/  VIADD R18, R18, UR5 ;  /* 0x0000000512127c36 */ /* 0x000fe20008000000 */
[----:B------:R-:W5:Y:S01]  /*0580*/  LDCU UR13, c[0x0][0x3c4] ;  /* 0x00007880ff0d77ac */ /* 0x000f620008000800 */
[----:B------:R-:W0:Y:S03]  /*0590*/  S2UR UR9, SR_CTAID.X ;  /* 0x00000000000979c3 */ /* 0x000e260000002500 */
[----:B------:R-:W-:-:S02]  /*05a0*/  IABS R23, R18 ;  /* 0x0000001200177213 */ /* 0x000fc40000000000 */
[----:B---3--:R-:W-:Y:S02]  /*05b0*/  IABS R20, R13 ;  /* 0x0000000d00147213 */ /* 0x008fe40000000000 */
[----:B------:R-:W-:Y:S02]  /*05c0*/  ISETP.GE.AND P0, PT, R18, R12, PT ;  /* 0x0000000c1200720c */ /* 0x000fe40003f06270 */
[----:B------:R-:W3:Y:S08]  /*05d0*/  I2F.RP R21, R20 ;  /* 0x0000001400157306 */ /* 0x000ef00000209400 */
[----:B---3--:R-:W3:Y:S02]  /*05e0*/  MUFU.RCP R21, R21 ;  /* 0x0000001500157308 */ /* 0x008ee40000001000 */
[----:B---3--:R-:W-:-:S02]  /*05f0*/  VIADD R14, R21, 0xffffffe ;  /* 0x0ffffffe150e7836 */ /* 0x008fc40000000000 */
[----:B------:R-:W3:Y:S04]  /*0600*/  S2R R21, SR_CgaCtaId ;  /* 0x0000000000157919 */ /* 0x000ee80000008800 */
[----:B------:R1:W2:Y:S02]  /*0610*/  F2I.FTZ.U32.TRUNC.NTZ R15, R14 ;  /* 0x0000000e000f7305 */ /* 0x0002a4000021f000 */
[----:B-1----:R-:W-:Y:S02]  /*0620*/  IMAD.MOV.U32 R14, RZ, RZ, RZ ;  /* 0x000000ffff0e7224 */ /* 0x002fe400078e00ff */
[----:B--2---:R-:W-:-:S04]  /*0630*/  IMAD.MOV R19, RZ, RZ, -R15 ;  /* 0x000000ffff137224 */ /* 0x004fc800078e0a0f */
[----:B------:R-:W-:-:S04]  /*0640*/  IMAD R19, R19, R20, RZ ;  /* 0x0000001413137224 */ /* 0x000fc800078e02ff */
[----:B------:R-:W-:-:S04]  /*0650*/  IMAD.HI.U32 R15, R15, R19, R14 ;  /* 0x000000130f0f7227 */ /* 0x000fc800078e000e */
[----:B------:R-:W-:Y:S02]  /*0660*/  IMAD.MOV.U32 R19, RZ, RZ, RZ ;  /* 0x000000ffff137224 */ /* 0x000fe400078e00ff */
[----:B------:R-:W-:-:S04]  /*0670*/  IMAD.HI.U32 R22, R15, R23, RZ ;  /* 0x000000170f167227 */ /* 0x000fc800078e00ff */
[----:B------:R-:W-:-:S04]  /*0680*/  IMAD.MOV R14, RZ, RZ, -R22 ;  /* 0x000000ffff0e7224 */ /* 0x000fc800078e0a16 */
[----:B------:R-:W-:Y:S02]  /*0690*/  IMAD R23, R20, R14, R23 ;  /* 0x0000000e14177224 */ /* 0x000fe400078e0217 */
[----:B0-----:R-:W-:Y:S01]  /*06a0*/  IMAD.WIDE.U32 R14, R12, UR9, R18 ;  /* 0x000000090c0e7c25 */ /* 0x001fe2000f8e0012 */
[----:B------:R-:W-:Y:S01]  /*06b0*/  LOP3.LUT R19, R18, R13, RZ, 0x3c, !PT ;  /* 0x0000000d12137212 */ /* 0x000fe200078e3cff */
[----:B------:R-:W-:Y:S01]  /*06c0*/  UIMAD UR9, UR8, UR9, URZ ;  /* 0x00000009080972a4 */ /* 0x000fe2000f8e02ff */
[----:B------:R-:W-:Y:S02]  /*06d0*/  ISETP.GT.U32.AND P3, PT, R20, R23, PT ;  /* 0x000000171400720c */ /* 0x000fe40003f64070 */
[----:B----4-:R-:W-:Y:S02]  /*06e0*/  IADD3 R18, P4, PT, R16, UR14, RZ ;  /* 0x0000000e10127c10 */ /* 0x010fe4000ff9e0ff */
[----:B------:R-:W-:Y:S02]  /*06f0*/  ISETP.GE.AND P2, PT, R19, RZ, PT ;  /* 0x000000ff1300720c */ /* 0x000fe40003f46270 */
[----:B------:R-:W-:Y:S01]  /*0700*/  MOV R12, 0x400 ;  /* 0x00000400000c7802 */ /* 0x000fe20000000f00 */
[----:B------:R-:W-:-:S03]  /*0710*/  IMAD.X R19, RZ, RZ, UR15, P4 ;  /* 0x0000000fff137e24 */ /* 0x000fc6000a0e06ff */
[----:B---3--:R-:W-:Y:S01]  /*0720*/  LEA R21, R21, R12, 0x18 ;  /* 0x0000000c15157211 */ /* 0x008fe200078ec0ff */
[----:B-----5:R-:W-:-:S04]  /*0730*/  IMAD.WIDE.U32 R18, R14, UR13, R18 ;  /* 0x0000000d0e127c25 */ /* 0x020fc8000f8e0012 */
[----:B------:R-:W-:Y:S02]  /*0740*/  @!P3 IMAD.IADD R23, R23, 0x1, -R20 ;  /* 0x000000011717b824 */ /* 0x000fe400078e0a14 */
[----:B------:R-:W-:Y:S01]  /*0750*/  @!P3 VIADD R22, R22, 0x1 ;  /* 0x000000011616b836 */ /* 0x000fe20000000000 */
[----:B------:R-:W-:Y:S01]  /*0760*/  ISETP.NE.AND P3, PT, R13, RZ, PT ;  /* 0x000000ff0d00720c */ /* 0x000fe20003f65270 */
[----:B------:R-:W-:Y:S01]  /*0770*/  VIADD R14, R15, UR9 ;  /* 0x000000090f0e7c36 */ /* 0x000fe20008000000 */
[----:B------:R-:W-:Y:S01]  /*0780*/  ISETP.GE.U32.AND P1, PT, R23, R20, PT ;  /* 0x000000141700720c */ /* 0x000fe20003f26070 */
[----:B------:R-:W-:Y:S02]  /*0790*/  IMAD.MOV.U32 R23, RZ, RZ, R25 ;  /* 0x000000ffff177224 */ /* 0x000fe400078e0019 */
[----:B------:R-:W-:-:S04]  /*07a0*/  IMAD R15, R14, UR13, RZ ;  /* 0x0000000d0e0f7c24 */ /* 0x000fc8000f8e02ff */
[----:B------:R-:W-:-:S06]  /*07b0*/  IMAD.IADD R19, R19, 0x1, R15 ;  /* 0x0000000113137824 */ /* 0x000fcc00078e020f */
[----:B------:R-:W-:-:S04]  /*07c0*/  @P1 VIADD R22, R22, 0x1 ;  /* 0x0000000116161836 */ /* 0x000fc80000000000 */
[----:B------:R-:W-:Y:S02]  /*07d0*/  IMAD.MOV.U32 R20, RZ, RZ, R22 ;  /* 0x000000ffff147224 */ /* 0x000fe400078e0016 */
[----:B------:R-:W-:Y:S02]  /*07e0*/  IMAD.MOV.U32 R22, RZ, RZ, R16 ;  /* 0x000000ffff167224 */ /* 0x000fe400078e0010 */
[----:B------:R-:W-:Y:S01]  /*07f0*/  @!P2 IMAD.MOV R20, RZ, RZ, -R20 ;  /* 0x000000ffff14a224 */ /* 0x000fe200078e0a14 */
[----:B------:R-:W-:-:S07]  /*0800*/  @!P3 LOP3.LUT R20, RZ, R13, RZ, 0x33, !PT ;  /* 0x0000000dff14b212 */ /* 0x000fce00078e33ff */
.L_x_194:
[----:B------:R-:W-:Y:S01]  /*0810*/  ISETP.GE.OR P1, PT, R22, UR23, P0 ;  /* 0x0000001716007c0c */ /* 0x000fe20008726670 */
[----:B------:R-:W-:-:S12]  /*0820*/  BSSY.RECONVERGENT B1, `(.L_x_191) ;  /* 0x0000029000017945 */ /* 0x000fd80003800200 */
[----:B---3--:R-:W-:Y:S05]  /*0830*/  @P1 BRA `(.L_x_192) ;  /* 0x0000000000981947 */ /* 0x008fea0003800000 */
[----:B------:R-:W0:Y:S02]  /*0840*/  LDC R15, c[0x0][0x3d0] ;  /* 0x0000f400ff0f7b82 */ /* 0x000e240000000800 */
[----:B0-----:R-:W-:-:S04]  /*0850*/  IABS R14, R15 ;  /* 0x0000000f000e7213 */ /* 0x001fc80000000000 */
[----:B------:R-:W0:Y:S08]  /*0860*/  I2F.RP R26, R14 ;  /* 0x0000000e001a7306 */ /* 0x000e300000209400 */
[----:B0-----:R-:W0:Y:S02]  /*0870*/  MUFU.RCP R26, R26 ;  /* 0x0000001a001a7308 */ /* 0x001e240000001000 */
[----:B0-----:R-:W-:-:S06]  /*0880*/  VIADD R12, R26, 0xffffffe ;  /* 0x0ffffffe1a0c7836 */ /* 0x001fcc0000000000 */
[----:B------:R0:W1:Y:S02]  /*0890*/  F2I.FTZ.U32.TRUNC.NTZ R13, R12 ;  /* 0x0000000c000d7305 */ /* 0x000064000021f000 */
[----:B0-----:R-:W-:Y:S02]  /*08a0*/  IMAD.MOV.U32 R12, RZ, RZ, RZ ;  /* 0x000000ffff0c7224 */ /* 0x001fe400078e00ff */
[----:B-1----:R-:W-:-:S04]  /*08b0*/  IMAD.MOV R27, RZ, RZ, -R13 ;  /* 0x000000ffff1b7224 */ /* 0x002fc800078e0a0d */
[----:B------:R-:W-:-:S04]  /*08c0*/  IMAD R27, R27, R14, RZ ;  /* 0x0000000e1b1b7224 */ /* 0x000fc800078e02ff */
[----:B------:R-:W-:Y:S01]  /*08d0*/  IMAD.HI.U32 R13, R13, R27, R12 ;  /* 0x0000001b0d0d7227 */ /* 0x000fe200078e000c */
[----:B------:R-:W-:Y:S02]  /*08e0*/  IABS R27, R22 ;  /* 0x00000016001b7213 */ /* 0x000fe40000000000 */
[----:B------:R-:W-:-:S03]  /*08f0*/  LOP3.LUT R12, R22, R15, RZ, 0x3c, !PT ;  /* 0x0000000f160c7212 */ /* 0x000fc600078e3cff */
[----:B------:R-:W-:Y:S01]  /*0900*/  IMAD.HI.U32 R13, R13, R27, RZ ;  /* 0x0000001b0d0d7227 */ /* 0x000fe200078e00ff */
[----:B------:R-:W-:-:S03]  /*0910*/  ISETP.GE.AND P3, PT, R12, RZ, PT ;  /* 0x000000ff0c00720c */ /* 0x000fc60003f66270 */
[----:B------:R-:W-:Y:S02]  /*0920*/  IMAD.MOV R26, RZ, RZ, -R13 ;  /* 0x000000ffff1a7224 */ /* 0x000fe400078e0a0d */
[----:B------:R-:W-:Y:S02]  /*0930*/  IMAD.MOV.U32 R12, RZ, RZ, R18 ;  /* 0x000000ffff0c7224 */ /* 0x000fe400078e0012 */
[----:B------:R-:W-:-:S05]  /*0940*/  IMAD R27, R14, R26, R27 ;  /* 0x0000001a0e1b7224 */ /* 0x000fca00078e021b */
[----:B------:R-:W-:-:S13]  /*0950*/  ISETP.GT.U32.AND P2, PT, R14, R27, PT ;  /* 0x0000001b0e00720c */ /* 0x000fda0003f44070 */
[----:B------:R-:W-:Y:S02]  /*0960*/  @!P2 IMAD.IADD R27, R27, 0x1, -R14 ;  /* 0x000000011b1ba824 */ /* 0x000fe400078e0a0e */
[----:B------:R-:W-:Y:S01]  /*0970*/  @!P2 VIADD R13, R13, 0x1 ;  /* 0x000000010d0da836 */ /* 0x000fe20000000000 */
[----:B------:R-:W-:Y:S02]  /*0980*/  ISETP.NE.AND P2, PT, R15, RZ, PT ;  /* 0x000000ff0f00720c */ /* 0x000fe40003f45270 */
[----:B------:R-:W-:-:S13]  /*0990*/  ISETP.GE.U32.AND P1, PT, R27, R14, PT ;  /* 0x0000000e1b00720c */ /* 0x000fda0003f26070 */
[----:B------:R-:W-:-:S04]  /*09a0*/  @P1 VIADD R13, R13, 0x1 ;  /* 0x000000010d0d1836 */ /* 0x000fc80000000000 */
[----:B------:R-:W-:Y:S01]  /*09b0*/  @!P3 IMAD.MOV R13, RZ, RZ, -R13 ;  /* 0x000000ffff0db224 */ /* 0x000fe200078e0a0d */
[----:B------:R-:W-:-:S05]  /*09c0*/  @!P2 LOP3.LUT R13, RZ, R15, RZ, 0x33, !PT ;  /* 0x0000000fff0da212 */ /* 0x000fca00078e33ff */
[----:B------:R-:W-:Y:S02]  /*09d0*/  IMAD R14, R20, UR24, R13 ;  /* 0x00000018140e7c24 */ /* 0x000fe4000f8e020d */
[----:B------:R-:W-:-:S03]  /*09e0*/  IMAD.MOV.U32 R13, RZ, RZ, R19 ;  /* 0x000000ffff0d7224 */ /* 0x000fc600078e0013 */
[C---:B------:R-:W-:Y:S02]  /*09f0*/  IADD3 R15, P1, PT, R14.reuse, UR20, RZ ;  /* 0x000000140e0f7c10 */ /* 0x040fe4000ff3e0ff */
[----:B------:R-:W2:Y:S02]  /*0a00*/  LDG.E.U8.CONSTANT R12, desc[UR18][R12.64] ;  /* 0x000000120c0c7981 */ /* 0x000ea4000c1e9100 */
[----:B------:R-:W-:Y:S02]  /*0a10*/  LEA.HI.X.SX32 R26, R14, UR12, 0x1, P1 ;  /* 0x0000000c0e1a7c11 */ /* 0x000fe400088f0eff */
[----:B------:R-:W-:-:S04]  /*0a20*/  LEA R14, P1, R15, UR16, 0x2 ;  /* 0x000000100f0e7c11 */ /* 0x000fc8000f8210ff */
[----:B------:R-:W-:-:S05]  /*0a30*/  LEA.HI.X R15, R15, UR17, R26, 0x2, P1 ;  /* 0x000000110f0f7c11 */ /* 0x000fca00088f141a */
[----:B------:R-:W3:Y:S01]  /*0a40*/  LDG.E.CONSTANT R14, desc[UR18][R14.64] ;  /* 0x000000120e0e7981 */ /* 0x000ee2000c1e9900 */
[----:B--2---:R-:W-:-:S05]  /*0a50*/  F2FP.F16.E4M3.UNPACK_B R13, R12 ;  /* 0x0000000cff0d723e */ /* 0x004fca00020006ff */
[----:B------:R-:W-:-:S05]  /*0a60*/  HADD2.F32 R27, -RZ, R13.H0_H0 ;  /* 0x2000000dff1b7230 */ /* 0x000fca0000004100 */
[----:B---3--:R-:W-:-:S05]  /*0a70*/  FMUL R27, R14, R27 ;  /* 0x0000001b0e1b7220 */ /* 0x008fca0000400000 */
[----:B------:R-:W-:Y:S01]  /*0a80*/  F2FP.BF16.F32.PACK_AB R27, RZ, R27 ;  /* 0x0000001bff1b723e */ /* 0x000fe200000010ff */
[----:B------:R-:W-:Y:S06]  /*0a90*/  BRA `(.L_x_193) ;  /* 0x0000000000047947 */ /* 0x000fec0003800000 */
.L_x_192:
[----:B------:R-:W0:Y:S02]  /*0aa0*/  I2F.BF16 R27, RZ ;  /* 0x000000ff001b7306 */ /* 0x000e240000202400 */
.L_x_193:
[----:B------:R-:W-:Y:S05]  /*0ab0*/  BSYNC.RECONVERGENT B1 ;  /* 0x0000000000017941 */ /* 0x000fea0003800200 */
.L_x_191:
[C---:B------:R-:W-:Y:S01]  /*0ac0*/  LOP3.LUT R12, R23.reuse, 0x1f0, RZ, 0xc0, !PT ;  /* 0x000001f0170c7812 */ /* 0x040fe200078ec0ff */
[----:B------:R-:W-:Y:S01]  /*0ad0*/  VIADD R22, R22, 0x8 ;  /* 0x0000000816167836 */ /* 0x000fe20000000000 */
[C---:B------:R-:W-:Y:S01]  /*0ae0*/  ISETP.GE.U32.AND P1, PT, R23.reuse, 0x180, PT ;  /* 0x000001801700780c */ /* 0x040fe20003f26070 */
[----:B------:R-:W-:Y:S01]  /*0af0*/  VIADD R23, R23, 0x80 ;  /* 0x0000008017177836 */ /* 0x000fe20000000000 */
[----:B------:R-:W-:Y:S02]  /*0b00*/  LOP3.LUT R12, R12, 0xf, R25, 0xf8, !PT ;  /* 0x0000000f0c0c7812 */ /* 0x000fe400078ef819 */
[----:B------:R-:W-:-:S03]  /*0b10*/  IADD3 R18, P2, PT, R18, 0x8, RZ ;  /* 0x0000000812127810 */ /* 0x000fc60007f5e0ff */
[----:B------:R-:W-:Y:S02]  /*0b20*/  IMAD R12, R12, 0x2, R21 ;  /* 0x000000020c0c7824 */ /* 0x000fe400078e0215 */
[----:B------:R-:W-:-:S03]  /*0b30*/  IMAD.X R19, RZ, RZ, R19, P2 ;  /* 0x000000ffff137224 */ /* 0x000fc600010e0613 */
[----:B0-----:R3:W-:Y:S01]  /*0b40*/  STS.U16 [R12+0x400], R27 ;  /* 0x0004001b0c007388 */ /* 0x0017e20000000400 */
[----:B------:R-:W-:Y:S05]  /*0b50*/  @!P1 BRA `(.L_x_194) ;  /* 0xfffffffc002c9947 */ /* 0x000fea000383ffff */
.L_x_190:
[----:B012---:R-:W-:Y:S05]  /*0b60*/  BSYNC.RECONVERGENT B0 ;  /* 0x0000000000007941 */ /* 0x007fea0003800200 */
.L_x_189:
[----:B------:R-:W-:Y:S01]  /*0b70*/  ISETP.GE.U32.AND P0, PT, R25, 0x40, PT ;  /* 0x000000401900780c */ /* 0x000fe20003f06070 */
[----:B------:R-:W-:-:S12]  /*0b80*/  BSSY.RECONVERGENT B0, `(.L_x_195) ;  /* 0x0000033000007945 */ /* 0x000fd80003800200 */
[----:B------:R-:W-:Y:S05]  /*0b90*/  @P0 BRA `(.L_x_196) ;  /* 0x0000000000c40947 */ /* 0x000fea0003800000 */
[----:B------:R-:W0:Y:S01]  /*0ba0*/  LDC R14, c[0x0][0x3c8] ;  /* 0x0000f200ff0e7b82 */ /* 0x000e220000000800 */
[----:B------:R-:W-:Y:S02]  /*0bb0*/  VIADD R15, R3, UR5 ;  /* 0x00000005030f7c36 */ /* 0x000fe40008000000 */
[----:B------:R-:W-:-:S03]  /*0bc0*/  VIADD R21, R24, UR4 ;  /* 0x0000000418157c36 */ /* 0x000fc60008000000 */
[----:B0-----:R-:W-:-:S04]  /*0bd0*/  ISETP.GE.AND P0, PT, R15, R14, PT ;  /* 0x0000000e0f00720c */ /* 0x001fc80003f06270 */
[----:B------:R-:W-:-:S13]  /*0be0*/  ISETP.GE.OR P0, PT, R21, UR6, P0 ;  /* 0x0000000615007c0c */ /* 0x000fda0008706670 */
[----:B------:R-:W-:Y:S05]  /*0bf0*/  @P0 BRA `(.L_x_197) ;  /* 0x0000000000a80947 */ /* 0x000fea0003800000 */
[----:B---3--:R-:W0:Y:S01]  /*0c00*/  LDC.64 R12, c[0x0][0x398] ;  /* 0x0000e600ff0c7b82 */ /* 0x008e220000000a00 */
[----:B------:R-:W-:Y:S01]  /*0c10*/  VIADD R21, R21, UR22 ;  /* 0x0000001615157c36 */ /* 0x000fe20008000000 */
[----:B------:R-:W-:Y:S01]  /*0c20*/  IABS R19, UR11 ;  /* 0x0000000b00137c13 */ /* 0x000fe20008000000 */
[----:B------:R-:W1:Y:S02]  /*0c30*/  LDCU.64 UR14, c[0x0][0x380] ;  /* 0x00007000ff0e77ac */ /* 0x000e640008000a00 */
[----:B0-----:R-:W-:-:S05]  /*0c40*/  IMAD.WIDE R20, R21, 0x4, R12 ;  /* 0x0000000415147825 */ /* 0x001fca00078e020c */
[----:B------:R0:W2:Y:S01]  /*0c50*/  LDG.E.CONSTANT R18, desc[UR18][R20.64] ;  /* 0x0000001214127981 */ /* 0x0000a2000c1e9900 */
[----:B------:R-:W3:Y:S08]  /*0c60*/  I2F.RP R22, R19 ;  /* 0x0000001300167306 */ /* 0x000ef00000209400 */
[----:B---3--:R-:W3:Y:S02]  /*0c70*/  MUFU.RCP R22, R22 ;  /* 0x0000001600167308 */ /* 0x008ee40000001000 */
[----:B---3--:R-:W-:-:S06]  /*0c80*/  VIADD R12, R22, 0xffffffe ;  /* 0x0ffffffe160c7836 */ /* 0x008fcc0000000000 */
[----:B------:R3:W4:Y:S02]  /*0c90*/  F2I.FTZ.U32.TRUNC.NTZ R13, R12 ;  /* 0x0000000c000d7305 */ /* 0x000724000021f000 */
[----:B---3--:R-:W-:Y:S02]  /*0ca0*/  IMAD.MOV.U32 R12, RZ, RZ, RZ ;  /* 0x000000ffff0c7224 */ /* 0x008fe400078e00ff */
[----:B----4-:R-:W-:-:S04]  /*0cb0*/  IMAD.MOV R26, RZ, RZ, -R13 ;  /* 0x000000ffff1a7224 */ /* 0x010fc800078e0a0d */
[----:B------:R-:W-:Y:S01]  /*0cc0*/  IMAD R23, R26, R19, RZ ;  /* 0x000000131a177224 */ /* 0x000fe200078e02ff */
[----:B------:R-:W-:-:S03]  /*0cd0*/  IABS R26, UR11 ;  /* 0x0000000b001a7c13 */ /* 0x000fc60008000000 */
[----:B------:R-:W-:-:S04]  /*0ce0*/  IMAD.HI.U32 R13, R13, R23, R12 ;  /* 0x000000170d0d7227 */ /* 0x000fc800078e000c */
[----:B0-----:R-:W-:Y:S01]  /*0cf0*/  IMAD.MOV R21, RZ, RZ, -R26 ;  /* 0x000000ffff157224 */ /* 0x001fe200078e0a1a */
[----:B--2---:R-:W-:Y:S02]  /*0d00*/  IABS R20, R18 ;  /* 0x0000001200147213 */ /* 0x004fe40000000000 */
[----:B------:R-:W-:-:S03]  /*0d10*/  LOP3.LUT R18, R18, UR11, RZ, 0x3c, !PT ;  /* 0x0000000b12127c12 */ /* 0x000fc6000f8e3cff */
[----:B------:R-:W-:Y:S01]  /*0d20*/  IMAD.HI.U32 R13, R13, R20, RZ ;  /* 0x000000140d0d7227 */ /* 0x000fe200078e00ff */
[----:B------:R-:W-:-:S03]  /*0d30*/  ISETP.GE.AND P2, PT, R18, RZ, PT ;  /* 0x000000ff1200720c */ /* 0x000fc60003f46270 */
[----:B------:R-:W-:-:S05]  /*0d40*/  IMAD R12, R13, R21, R20 ;  /* 0x000000150d0c7224 */ /* 0x000fca00078e0214 */
[----:B------:R-:W-:-:S13]  /*0d50*/  ISETP.GT.U32.AND P1, PT, R19, R12, PT ;  /* 0x0000000c1300720c */ /* 0x000fda0003f24070 */
[----:B------:R-:W-:Y:S02]  /*0d60*/  @!P1 IMAD.IADD R12, R12, 0x1, -R19 ;  /* 0x000000010c0c9824 */ /* 0x000fe400078e0a13 */
[----:B------:R-:W-:Y:S01]  /*0d70*/  @!P1 VIADD R13, R13, 0x1 ;  /* 0x000000010d0d9836 */ /* 0x000fe20000000000 */
[----:B------:R-:W-:Y:S02]  /*0d80*/  ISETP.NE.AND P1, PT, RZ, UR11, PT ;  /* 0x0000000bff007c0c */ /* 0x000fe4000bf25270 */
[----:B------:R-:W-:Y:S01]  /*0d90*/  ISETP.GE.U32.AND P0, PT, R12, R19, PT ;  /* 0x000000130c00720c */ /* 0x000fe20003f06070 */
[----:B------:R-:W-:-:S12]  /*0da0*/  IMAD.MOV.U32 R12, RZ, RZ, R15 ;  /* 0x000000ffff0c7224 */ /* 0x000fd800078e000f */
[----:B------:R-:W-:-:S04]  /*0db0*/  @P0 VIADD R13, R13, 0x1 ;  /* 0x000000010d0d0836 */ /* 0x000fc80000000000 */
[----:B------:R-:W-:-:S04]  /*0dc0*/  IMAD.MOV.U32 R19, RZ, RZ, R13 ;  /* 0x000000ffff137224 */ /* 0x000fc800078e000d */
[----:B------:R-:W-:Y:S01]  /*0dd0*/  @!P2 IMAD.MOV R19, RZ, RZ, -R19 ;  /* 0x000000ffff13a224 */ /* 0x000fe200078e0a13 */
[----:B------:R-:W-:-:S04]  /*0de0*/  @!P1 LOP3.LUT R19, RZ, UR11, RZ, 0x33, !PT ;  /* 0x0000000bff139c12 */ /* 0x000fc8000f8e33ff */
[----:B------:R-:W-:-:S05]  /*0df0*/  SHF.R.S32.HI R13, RZ, 0x1f, R19 ;  /* 0x0000001fff0d7819 */ /* 0x000fca0000011413 */
[-C--:B------:R-:W-:Y:S02]  /*0e00*/  IMAD R18, R13, R14.reuse, RZ ;  /* 0x0000000e0d127224 */ /* 0x080fe400078e02ff */
[----:B------:R-:W-:Y:S02]  /*0e10*/  IMAD.MOV.U32 R13, RZ, RZ, RZ ;  /* 0x000000ffff0d7224 */ /* 0x000fe400078e00ff */
[----:B------:R-:W-:-:S04]  /*0e20*/  IMAD.WIDE.U32 R14, R19, R14, R12 ;  /* 0x0000000e130e7225 */ /* 0x000fc800078e000c */
[----:B------:R-:W-:Y:S01]  /*0e30*/  IMAD R13, R19, UR8, R18 ;  /* 0x00000008130d7c24 */ /* 0x000fe2000f8e0212 */
[----:B-1----:R-:W-:-:S03]  /*0e40*/  LEA R12, P0, R14, UR14, 0x1 ;  /* 0x0000000e0e0c7c11 */ /* 0x002fc6000f8008ff */
[----:B------:R-:W-:-:S05]  /*0e50*/  IMAD.IADD R13, R15, 0x1, R13 ;  /* 0x000000010f0d7824 */ /* 0x000fca00078e020d */
[----:B------:R-:W-:-:S06]  /*0e60*/  LEA.HI.X R13, R14, UR15, R13, 0x1, P0 ;  /* 0x0000000f0e0d7c11 */ /* 0x000fcc00080f0c0d */
[----:B------:R-:W2:Y:S04]  /*0e70*/  LDG.E.128.CONSTANT R12, desc[UR18][R12.64] ;  /* 0x000000120c0c7981 */ /* 0x000ea8000c1e9d00 */
[----:B--2---:R1:W-:Y:S01]  /*0e80*/  STS.128 [R0+UR7], R12 ;  /* 0x0000000c00007988 */ /* 0x0043e20008000c07 */
[----:B------:R-:W-:Y:S05]  /*0e90*/  BRA `(.L_x_196) ;  /* 0x0000000000047947 */ /* 0x000fea0003800000 */
.L_x_197:
[----:B------:R0:W-:Y:S02]  /*0ea0*/  STS.128 [R0+UR7], RZ ;  /* 0x000000ff00007988 */ /* 0x0001e40008000c07 */
.L_x_196:
[----:B------:R-:W-:Y:S05]  /*0eb0*/  BSYNC.RECONVERGENT B0 ;  /* 0x0000000000007941 */ /* 0x000fea0003800200 */
.L_x_195:
[----:B-1----:R-:W1:Y:S01]  /*0ec0*/  S2R R14, SR_CgaCtaId ;  /* 0x00000000000e7919 */ /* 0x002e620000008800 */
[----:B------:R-:W-:Y:S01]  /*0ed0*/  MOV R13, 0x400 ;  /* 0x00000400000d7802 */ /* 0x000fe20000000f00 */
[----:B------:R-:W-:Y:S01]  /*0ee0*/  IMAD.SHL.U32 R18, R17, 0x100, RZ ;  /* 0x0000010011127824 */ /* 0x000fe200078e00ff */
[----:B------:R-:W2:Y:S01]  /*0ef0*/  LDCU UR9, c[0x0][0x3c8] ;  /* 0x00007900ff0977ac */ /* 0x000ea20008000800 */
[----:B---3--:R-:W3:Y:S01]  /*0f00*/  S2R R12, SR_LANEID ;  /* 0x00000000000c7919 */ /* 0x008ee20000000000 */
[----:B------:R-:W4:Y:S01]  /*0f10*/  S2R R23, SR_SWINHI ;  /* 0x0000000000177919 */ /* 0x000f220000002f00 */
[----:B-1----:R-:W-:Y:S01]  /*0f20*/  LEA R14, R14, R13, 0x18 ;  /* 0x0000000d0e0e7211 */ /* 0x002fe200078ec0ff */
[----:B------:R-:W-:Y:S01]  /*0f30*/  IMAD.SHL.U32 R13, R25, 0x4, RZ ;  /* 0x00000004190d7824 */ /* 0x000fe200078e00ff */
[----:B---3--:R-:W-:Y:S02]  /*0f40*/  SHF.R.U32.HI R21, RZ, 0x2, R12 ;  /* 0x00000002ff157819 */ /* 0x008fe4000001160c */
[----:B------:R-:W-:-:S02]  /*0f50*/  LOP3.LUT R12, R12, 0x3, RZ, 0xc0, !PT ;  /* 0x000000030c0c7812 */ /* 0x000fc400078ec0ff */
[----:B------:R-:W-:Y:S01]  /*0f60*/  LOP3.LUT R19, R13, 0xf00, RZ, 0xc0, !PT ;  /* 0x00000f000d137812 */ /* 0x000fe200078ec0ff */
[----:B------:R-:W-:Y:S01]  /*0f70*/  IMAD.MOV.U32 R13, RZ, RZ, RZ ;  /* 0x000000ffff0d7224 */ /* 0x000fe200078e00ff */
[----:B------:R-:W-:Y:S02]  /*0f80*/  MOV R14, R14 ;  /* 0x0000000e000e7202 */ /* 0x000fe40000000f00 */
[----:B----4-:R-:W-:Y:S02]  /*0f90*/  MOV R15, R23 ;  /* 0x00000017000f7202 */ /* 0x010fe40000000f00 */
[----:B------:R-:W-:Y:S01]  /*0fa0*/  LOP3.LUT R23, R18, 0x100, RZ, 0xc0, !PT ;  /* 0x0000010012177812 */ /* 0x000fe200078ec0ff */
[----:B------:R-:W-:-:S04]  /*0fb0*/  IMAD.WIDE.U32 R12, R21, 0x8, R12 ;  /* 0x00000008150c7825 */ /* 0x000fc800078e000c */
[----:B------:R-:W-:-:S04]  /*0fc0*/  IMAD.WIDE.U32 R18, R19, 0x2, R14 ;  /* 0x0000000213127825 */ /* 0x000fc800078e000e */
[----:B------:R-:W-:Y:S01]  /*0fd0*/  IMAD.WIDE.U32 R14, R23, 0x2, R14 ;  /* 0x00000002170e7825 */ /* 0x000fe200078e000e */
[----:B------:R-:W-:Y:S01]  /*0fe0*/  BAR.SYNC.DEFER_BLOCKING 0x0 ;  /* 0x0000000000007b1d */ /* 0x000fe20000010000 */
[C---:B------:R-:W-:Y:S02]  /*0ff0*/  LEA R26, P0, R12.reuse, R18, 0x2 ;  /* 0x000000120c1a7211 */ /* 0x040fe400078010ff */
[C---:B------:R-:W-:Y:S02]  /*1000*/  LEA R18, P1, R12.reuse, R14, 0x2 ;  /* 0x0000000e0c127211 */ /* 0x040fe400078210ff */
[C-C-:B------:R-:W-:Y:S02]  /*1010*/  LEA.HI.X R27, R12.reuse, R19, R13.reuse, 0x2, P0 ;  /* 0x000000130c1b7211 */ /* 0x140fe400000f140d */
[----:B------:R-:W-:-:S03]  /*1020*/  LEA.HI.X R19, R12, R15, R13, 0x2, P1 ;  /* 0x0000000f0c137211 */ /* 0x000fc600008f140d */
[----:B------:R-:W3:Y:S04]  /*1030*/  LD.E R12, desc[UR18][R26.64] ;  /* 0x000000121a0c7980 */ /* 0x000ee8000c101900 */
[----:B------:R-:W3:Y:S04]  /*1040*/  LD.E R13, desc[UR18][R26.64+0x100] ;  /* 0x000100121a0d7980 */ /* 0x000ee8000c101900 */
[----:B------:R-:W3:Y:S04]  /*1050*/  LD.E R14, desc[UR18][R26.64+0x10] ;  /* 0x000010121a0e7980 */ /* 0x000ee8000c101900 */
[----:B------:R-:W3:Y:S04]  /*1060*/  LD.E R15, desc[UR18][R26.64+0x110] ;  /* 0x000110121a0f7980 */ /* 0x000ee8000c101900 */
[----:B------:R-:W3:Y:S04]  /*1070*/  LD.E R20, desc[UR18][R18.64+0x400] ;  /* 0x0004001212147980 */ /* 0x000ee8000c101900 */
[----:B------:R-:W3:Y:S04]  /*1080*/  LD.E R21, desc[UR18][R18.64+0x410] ;  /* 0x0004101212157980 */ /* 0x000ee8000c101900 */
[----:B------:R-:W4:Y:S04]  /*1090*/  LD.E R22, desc[UR18][R18.64+0x500] ;  /* 0x0005001212167980 */ /* 0x000f28000c101900 */
[----:B------:R-:W4:Y:S01]  /*10a0*/  LD.E R23, desc[UR18][R18.64+0x510] ;  /* 0x0005101212177980 */ /* 0x000f22000c101900 */
[----:B------:R-:W-:-:S04]  /*10b0*/  UIADD3 UR5, UPT, UPT, UR5, 0x10, URZ ;  /* 0x0000001005057890 */ /* 0x000fc8000fffe0ff */
[----:B--2---:R-:W-:Y:S01]  /*10c0*/  UISETP.GE.AND UP0, UPT, UR5, UR9, UPT ;  /* 0x000000090500728c */ /* 0x004fe2000bf06270 */
[----:B------:R-:W-:Y:S01]  /*10d0*/  BAR.SYNC.DEFER_BLOCKING 0x0 ;  /* 0x0000000000007b1d */ /* 0x000fe20000010000 */
[C---:B---3--:R-:W-:Y:S08]  /*10e0*/  HMMA.16816.F32.BF16 R4, R12.reuse, R20, R4 ;  /* 0x000000140c04723c */ /* 0x048ff00000041804 */
[----:B----4-:R-:W-:Y:S01]  /*10f0*/  HMMA.16816.F32.BF16 R8, R12, R22, R8 ;  /* 0x000000160c08723c */ /* 0x010fe20000041808 */
[----:B------:R-:W-:-:S04]  /*1100*/  NOP ;  /* 0x0000000000007918 */ /* 0x000fc80000000000 */
[----:B------:R-:W-:-:S15]  /*1110*/  BRA.U !UP0, `(.L_x_198) ;  /* 0xfffffff108f07547 */ /* 0x000fde000b83ffff */
.L_x_188:
[----:B------:R-:W1:Y:S01]  /*1120*/  S2R R14, SR_LANEID ;  /* 0x00000000000e7919 */ /* 0x000e620000000000 */
[----:B------:R-:W-:Y:S01]  /*1130*/  IMAD.SHL.U32 R13, R25, 0x20, RZ ;  /* 0x00000020190d7824 */ /* 0x000fe200078e00ff */
[----:B------:R-:W2:Y:S01]  /*1140*/  LDCU.64 UR14, c[0x0][0x3a8] ;  /* 0x00007500ff0e77ac */ /* 0x000ea20008000a00 */
[----:B------:R-:W-:Y:S01]  /*1150*/  IMAD.SHL.U32 R12, R17, 0x40, RZ ;  /* 0x00000040110c7824 */ /* 0x000fe200078e00ff */
[----:B------:R-:W-:Y:S01]  /*1160*/  VIMNMX.U32 R20, PT, PT, R25, 0x380, !PT ;  /* 0x0000038019147848 */ /* 0x000fe20007fe0000 */
[----:B------:R-:W-:Y:S01]  /*1170*/  BSSY.RECONVERGENT B0, `(.L_x_199) ;  /* 0x00001c5000007945 */ /* 0x000fe20003800200 */
[----:B------:R-:W-:-:S04]  /*1180*/  LOP3.LUT R13, R13, 0x7800, RZ, 0xc0, !PT ;  /* 0x000078000d0d7812 */ /* 0x000fc800078ec0ff */
[----:B------:R-:W-:-:S05]  /*1190*/  LOP3.LUT R12, R13, 0x40, R12, 0xf8, !PT ;  /* 0x000000400d0c7812 */ /* 0x000fca00078ef80c */
[----:B------:R-:W-:Y:S01]  /*11a0*/  VIADD R12, R12, UR10 ;  /* 0x0000000a0c0c7c36 */ /* 0x000fe20008000000 */
[----:B--2---:R-:W-:-:S04]  /*11b0*/  UISETP.NE.U32.AND UP0, UPT, UR14, URZ, UPT ;  /* 0x000000ff0e00728c */ /* 0x004fc8000bf05070 */
[----:B------:R-:W-:Y:S01]  /*11c0*/  UISETP.NE.AND.EX UP0, UPT, UR15, URZ, UPT, UP0 ;  /* 0x000000ff0f00728c */ /* 0x000fe2000bf05300 */
[----:B-1----:R-:W-:Y:S02]  /*11d0*/  SHF.R.U32.HI R15, RZ, 0x2, R14 ;  /* 0x00000002ff0f7819 */ /* 0x002fe4000001160e */
[----:B------:R-:W-:-:S05]  /*11e0*/  LOP3.LUT R14, R14, 0x3, RZ, 0xc0, !PT ;  /* 0x000000030e0e7812 */ /* 0x000fca00078ec0ff */
[----:B------:R-:W-:-:S04]  /*11f0*/  IMAD R13, R15, 0x10, R14 ;  /* 0x000000100f0d7824 */ /* 0x000fc800078e020e */
[----:B------:R-:W-:Y:S02]  /*1200*/  IMAD.U32 R14, R13, 0x8, R12 ;  /* 0x000000080d0e7824 */ /* 0x000fe400078e000c */
[C---:B------:R-:W-:Y:S02]  /*1210*/  VIADD R12, R25.reuse, 0x100 ;  /* 0x00000100190c7836 */ /* 0x040fe40000000000 */
[----:B------:R-:W-:Y:S01]  /*1220*/  VIADD R13, R25, 0x80 ;  /* 0x00000080190d7836 */ /* 0x000fe20000000000 */
[----:B------:R1:W-:Y:S02]  /*1230*/  STS.64 [R14], R4 ;  /* 0x000000040e007388 */ /* 0x0003e40000000a00 */
[----:B------:R-:W-:Y:S02]  /*1240*/  LOP3.LUT R18, R12, 0x3e0, RZ, 0xc0, !PT ;  /* 0x000003e00c127812 */ /* 0x000fe400078ec0ff */
[----:B------:R2:W-:Y:S01]  /*1250*/  STS.64 [R14+0x400], R6 ;  /* 0x000400060e007388 */ /* 0x0005e20000000a00 */
[----:B------:R-:W-:-:S03]  /*1260*/  LOP3.LUT R22, R13, 0x3e0, RZ, 0xc0, !PT ;  /* 0x000003e00d167812 */ /* 0x000fc600078ec0ff */
[----:B------:R-:W-:Y:S04]  /*1270*/  STS.64 [R14+0x20], R8 ;  /* 0x000020080e007388 */ /* 0x000fe80000000a00 */
[----:B------:R3:W-:Y:S01]  /*1280*/  STS.64 [R14+0x420], R10 ;  /* 0x0004200a0e007388 */ /* 0x0007e20000000a00 */
[--C-:B-1----:R-:W-:Y:S01]  /*1290*/  IADD3 R4, PT, PT, R20, 0x7f, -R25.reuse ;  /* 0x0000007f14047810 */ /* 0x102fe20007ffe819 */
[C---:B------:R-:W-:Y:S01]  /*12a0*/  VIADD R5, R25.reuse, 0x180 ;  /* 0x0000018019057836 */ /* 0x040fe20000000000 */
[----:B------:R-:W-:Y:S02]  /*12b0*/  LEA R20, R25, UR10, 0x2 ;  /* 0x0000000a19147c11 */ /* 0x000fe4000f8e10ff */
[--C-:B--2---:R-:W-:Y:S02]  /*12c0*/  LOP3.LUT R6, R18, 0x1f, R25.reuse, 0xf8, !PT ;  /* 0x0000001f12067812 */ /* 0x104fe400078ef819 */
[----:B------:R-:W-:-:S02]  /*12d0*/  LOP3.LUT R7, R22, 0x1f, R25, 0xf8, !PT ;  /* 0x0000001f16077812 */ /* 0x000fc400078ef819 */
[----:B------:R-:W-:Y:S02]  /*12e0*/  LEA R6, R6, UR10, 0x2 ;  /* 0x0000000a06067c11 */ /* 0x000fe4000f8e10ff */
[----:B------:R-:W-:Y:S02]  /*12f0*/  LEA R7, R7, UR10, 0x2 ;  /* 0x0000000a07077c11 */ /* 0x000fe4000f8e10ff */
[----:B---3--:R-:W-:-:S04]  /*1300*/  LEA.HI R14, R4, 0x1, RZ, 0x19 ;  /* 0x00000001040e7811 */ /* 0x008fc800078fc8ff */
[----:B------:R-:W-:Y:S01]  /*1310*/  LOP3.LUT R14, R14, 0x3, RZ, 0xc0, !PT ;  /* 0x000000030e0e7812 */ /* 0x000fe200078ec0ff */
[----:B------:R-:W-:Y:S06]  /*1320*/  BAR.SYNC.DEFER_BLOCKING 0x0 ;  /* 0x0000000000007b1d */ /* 0x000fec0000010000 */
[----:B------:R-:W-:Y:S05]  /*1330*/  BRA.U UP0, `(.L_x_200) ;  /* 0x0000000d00247547 */ /* 0x000fea000b800000 */
[----:B------:R-:W-:Y:S01]  /*1340*/  ISETP.NE.AND P0, PT, R14, RZ, PT ;  /* 0x000000ff0e00720c */ /* 0x000fe20003f05270 */
[----:B------:R-:W-:Y:S01]  /*1350*/  BSSY.RECONVERGENT B1, `(.L_x_201) ;  /* 0x0000054000017945 */ /* 0x000fe20003800200 */
[----:B------:R-:W-:-:S11]  /*1360*/  IMAD.MOV.U32 R8, RZ, RZ, R25 ;  /* 0x000000ffff087224 */ /* 0x000fd600078e0019 */
[----:B------:R-:W-:Y:S05]  /*1370*/  @!P0 BRA `(.L_x_202) ;  /* 0x0000000400448947 */ /* 0x000fea0003800000 */
[----:B------:R-:W1:Y:S01]  /*1380*/  LDC R15, c[0x0][0x3c4] ;  /* 0x0000f100ff0f7b82 */ /* 0x000e620000000800 */
[----:B------:R-:W-:Y:S01]  /*1390*/  VIADD R8, R17, UR4 ;  /* 0x0000000411087c36 */ /* 0x000fe20008000000 */
[----:B------:R-:W-:Y:S01]  /*13a0*/  BSSY.RECONVERGENT B2, `(.L_x_203) ;  /* 0x0000018000027945 */ /* 0x000fe20003800200 */
[----:B------:R-:W-:Y:S02]  /*13b0*/  ISETP.NE.AND P2, PT, R14, 0x1, PT ;  /* 0x000000010e00780c */ /* 0x000fe40003f45270 */
[----:B-1----:R-:W-:-:S04]  /*13c0*/  ISETP.GE.U32.AND P0, PT, R2, R15, PT ;  /* 0x0000000f0200720c */ /* 0x002fc80003f06070 */
[----:B------:R-:W-:-:S13]  /*13d0*/  ISETP.GE.OR P1, PT, R8, UR6, P0 ;  /* 0x0000000608007c0c */ /* 0x000fda0008726670 */
[----:B------:R-:W-:Y:S05]  /*13e0*/  @P1 BRA `(.L_x_204) ;  /* 0x00000000004c1947 */ /* 0x000fea0003800000 */
[----:B------:R-:W1:Y:S01]  /*13f0*/  LDCU UR5, c[0x0][0x3c0] ;  /* 0x00007800ff0577ac */ /* 0x000e620008000800 */
[----:B------:R-:W-:-:S05]  /*1400*/  VIADD R19, R8, UR22 ;  /* 0x0000001608137c36 */ /* 0x000fca0008000000 */
[----:B-1----:R-:W-:-:S13]  /*1410*/  ISETP.GE.AND P1, PT, R19, UR5, PT ;  /* 0x0000000513007c0c */ /* 0x002fda000bf26270 */
[----:B------:R-:W-:Y:S05]  /*1420*/  @P1 BRA `(.L_x_204) ;  /* 0x00000000003c1947 */ /* 0x000fea0003800000 */
[----:B------:R-:W1:Y:S01]  /*1430*/  LDC.64 R8, c[0x0][0x398] ;  /* 0x0000e600ff087b82 */ /* 0x000e620000000a00 */
[----:B------:R-:W2:Y:S01]  /*1440*/  LDS R20, [R20] ;  /* 0x0000000014147984 */ /* 0x000ea20000000800 */
[----:B------:R-:W3:Y:S01]  /*1450*/  LDCU.64 UR14, c[0x0][0x3b0] ;  /* 0x00007600ff0e77ac */ /* 0x000ee20008000a00 */
[----:B-1----:R-:W-:-:S06]  /*1460*/  IMAD.WIDE R18, R19, 0x4, R8 ;  /* 0x0000000413127825 */ /* 0x002fcc00078e0208 */
[----:B------:R-:W4:Y:S01]  /*1470*/  LDG.E.CONSTANT R18, desc[UR18][R18.64] ;  /* 0x0000001212127981 */ /* 0x000f22000c1e9900 */
[----:B------:R-:W-:Y:S02]  /*1480*/  IMAD.MOV.U32 R8, RZ, RZ, R2 ;  /* 0x000000ffff087224 */ /* 0x000fe400078e0002 */
[----:B------:R-:W-:Y:S01]  /*1490*/  IMAD.MOV.U32 R9, RZ, RZ, RZ ;  /* 0x000000ffff097224 */ /* 0x000fe200078e00ff */
[----:B----4-:R-:W-:Y:S01]  /*14a0*/  SHF.R.S32.HI R10, RZ, 0x1f, R18 ;  /* 0x0000001fff0a7819 */ /* 0x010fe20000011412 */
[----:B------:R-:W-:-:S04]  /*14b0*/  IMAD.WIDE.U32 R8, R18, R15, R8 ;  /* 0x0000000f12087225 */ /* 0x000fc800078e0008 */
[----:B------:R-:W-:Y:S01]  /*14c0*/  IMAD R11, R10, R15, RZ ;  /* 0x0000000f0a0b7224 */ /* 0x000fe200078e02ff */
[----:B---3--:R-:W-:-:S03]  /*14d0*/  LEA R10, P1, R8, UR14, 0x1 ;  /* 0x0000000e080a7c11 */ /* 0x008fc6000f8208ff */
[----:B------:R-:W-:Y:S01]  /*14e0*/  IMAD.IADD R11, R9, 0x1, R11 ;  /* 0x00000001090b7824 */ /* 0x000fe200078e020b */
[----:B--2---:R-:W-:-:S04]  /*14f0*/  F2FP.BF16.F32.PACK_AB R9, RZ, R20 ;  /* 0x00000014ff09723e */ /* 0x004fc800000010ff */
[----:B------:R-:W-:-:S05]  /*1500*/  LEA.HI.X R11, R8, UR15, R11, 0x1, P1 ;  /* 0x0000000f080b7c11 */ /* 0x000fca00088f0c0b */
[----:B------:R1:W-:Y:S02]  /*1510*/  STG.E.U16 desc[UR18][R10.64], R9 ;  /* 0x000000090a007986 */ /* 0x0003e4000c101512 */
.L_x_204:
[----:B------:R-:W-:Y:S05]  /*1520*/  BSYNC.RECONVERGENT B2 ;  /* 0x0000000000027941 */ /* 0x000fea0003800200 */
.L_x_203:
[----:B------:R-:W-:Y:S01]  /*1530*/  IMAD.MOV.U32 R8, RZ, RZ, R13 ;  /* 0x000000ffff087224 */ /* 0x000fe200078e000d */
[----:B------:R-:W-:Y:S06]  /*1540*/  @!P2 BRA `(.L_x_202) ;  /* 0x0000000000d0a947 */ /* 0x000fec0003800000 */
[----:B------:R-:W-:Y:S01]  /*1550*/  LEA.HI R13, R13, UR4, RZ, 0x1b ;  /* 0x000000040d0d7c11 */ /* 0x000fe2000f8fd8ff */
[----:B------:R-:W-:Y:S01]  /*1560*/  BSSY.RECONVERGENT B2, `(.L_x_205) ;  /* 0x0000017000027945 */ /* 0x000fe20003800200 */
[----:B------:R-:W-:Y:S02]  /*1570*/  ISETP.NE.AND P2, PT, R14, 0x2, PT ;  /* 0x000000020e00780c */ /* 0x000fe40003f45270 */
[----:B------:R-:W-:-:S13]  /*1580*/  ISETP.GE.OR P1, PT, R13, UR6, P0 ;  /* 0x000000060d007c0c */ /* 0x000fda0008726670 */
[----:B------:R-:W-:Y:S05]  /*1590*/  @P1 BRA `(.L_x_206) ;  /* 0x00000000004c1947 */ /* 0x000fea0003800000 */
[----:B------:R-:W2:Y:S01]  /*15a0*/  LDCU UR5, c[0x0][0x3c0] ;  /* 0x00007800ff0577ac */ /* 0x000ea20008000800 */
[----:B------:R-:W-:-:S05]  /*15b0*/  VIADD R13, R13, UR22 ;  /* 0x000000160d0d7c36 */ /* 0x000fca0008000000 */
[----:B--2---:R-:W-:-:S13]  /*15c0*/  ISETP.GE.AND P1, PT, R13, UR5, PT ;  /* 0x000000050d007c0c */ /* 0x004fda000bf26270 */
[----:B------:R-:W-:Y:S05]  /*15d0*/  @P1 BRA `(.L_x_206) ;  /* 0x00000000003c1947 */ /* 0x000fea0003800000 */
[----:B-1----:R-:W1:Y:S01]  /*15e0*/  LDC.64 R8, c[0x0][0x398] ;  /* 0x0000e600ff087b82 */ /* 0x002e620000000a00 */
        /* <DEDUP_REMOVED lines=14> */
.L_x_206:
[----:B------:R-:W-:Y:S05]  /*16d0*/  BSYNC.RECONVERGENT B2 ;  /* 0x0000000000027941 */ /* 0x000fea0003800200 */
.L_x_205:
[----:B------:R-:W-:Y:S01]  /*16e0*/  IMAD.MOV.U32 R8, RZ, RZ, R12 ;  /* 0x000000ffff087224 */ /* 0x000fe200078e000c */
[----:B------:R-:W-:Y:S06]  /*16f0*/  @!P2 BRA `(.L_x_202) ;  /* 0x000000000064a947 */ /* 0x000fec0003800000 */
[----:B------:R-:W-:Y:S01]  /*1700*/  LEA.HI R12, R12, UR4, RZ, 0x1b ;  /* 0x000000040c0c7c11 */ /* 0x000fe2000f8fd8ff */
[----:B------:R-:W-:-:S03]  /*1710*/  IMAD.MOV.U32 R8, RZ, RZ, R5 ;  /* 0x000000ffff087224 */ /* 0x000fc600078e0005 */
[----:B------:R-:W-:-:S13]  /*1720*/  ISETP.GE.OR P0, PT, R12, UR6, P0 ;  /* 0x000000060c007c0c */ /* 0x000fda0008706670 */
[----:B------:R-:W-:Y:S05]  /*1730*/  @P0 BRA `(.L_x_202) ;  /* 0x0000000000540947 */ /* 0x000fea0003800000 */
[----:B------:R-:W3:Y:S01]  /*1740*/  LDCU UR5, c[0x0][0x3c0] ;  /* 0x00007800ff0577ac */ /* 0x000ee20008000800 */
[----:B------:R-:W-:Y:S02]  /*1750*/  VIADD R7, R12, UR22 ;  /* 0x000000160c077c36 */ /* 0x000fe40008000000 */
[----:B------:R-:W-:-:S03]  /*1760*/  IMAD.MOV.U32 R8, RZ, RZ, R5 ;  /* 0x000000ffff087224 */ /* 0x000fc600078e0005 */
[----:B---3--:R-:W-:-:S13]  /*1770*/  ISETP.GE.AND P0, PT, R7, UR5, PT ;  /* 0x0000000507007c0c */ /* 0x008fda000bf06270 */
[----:B------:R-:W-:Y:S05]  /*1780*/  @P0 BRA `(.L_x_202) ;  /* 0x0000000000400947 */ /* 0x000fea0003800000 */
[----:B------:R-:W3:Y:S01]  /*1790*/  LDC.64 R12, c[0x0][0x398] ;  /* 0x0000e600ff0c7b82 */ /* 0x000ee20000000a00 */
[----:B-12---:R1:W2:Y:S01]  /*17a0*/  LDS R11, [R6] ;  /* 0x00000000060b7984 */ /* 0x0062a20000000800 */
[----:B------:R-:W4:Y:S01]  /*17b0*/  LDCU.64 UR14, c[0x0][0x3b0] ;  /* 0x00007600ff0e77ac */ /* 0x000f220008000a00 */
[----:B---3--:R-:W-:-:S06]  /*17c0*/  IMAD.WIDE R12, R7, 0x4, R12 ;  /* 0x00000004070c7825 */ /* 0x008fcc00078e020c */
[----:B------:R-:W3:Y:S01]  /*17d0*/  LDG.E.CONSTANT R12, desc[UR18][R12.64] ;  /* 0x000000120c0c7981 */ /* 0x000ee2000c1e9900 */
[----:B-1----:R-:W-:Y:S02]  /*17e0*/  IMAD.MOV.U32 R6, RZ, RZ, R2 ;  /* 0x000000ffff067224 */ /* 0x002fe400078e0002 */
[----:B------:R-:W-:Y:S01]  /*17f0*/  IMAD.MOV.U32 R7, RZ, RZ, RZ ;  /* 0x000000ffff077224 */ /* 0x000fe200078e00ff */
[----:B---3--:R-:W-:Y:S01]  /*1800*/  SHF.R.S32.HI R10, RZ, 0x1f, R12 ;  /* 0x0000001fff0a7819 */ /* 0x008fe2000001140c */
[----:B------:R-:W-:Y:S01]  /*1810*/  IMAD.WIDE.U32 R8, R12, R15, R6 ;  /* 0x0000000f0c087225 */ /* 0x000fe200078e0006 */
[----:B--2---:R-:W-:-:S03]  /*1820*/  F2FP.BF16.F32.PACK_AB R7, RZ, R11 ;  /* 0x0000000bff07723e */ /* 0x004fc600000010ff */
[----:B------:R-:W-:Y:S01]  /*1830*/  IMAD R15, R10, R15, RZ ;  /* 0x0000000f0a0f7224 */ /* 0x000fe200078e02ff */
[----:B----4-:R-:W-:-:S03]  /*1840*/  LEA R10, P0, R8, UR14, 0x1 ;  /* 0x0000000e080a7c11 */ /* 0x010fc6000f8008ff */
[----:B------:R-:W-:-:S05]  /*1850*/  IMAD.IADD R9, R9, 0x1, R15 ;  /* 0x0000000109097824 */ /* 0x000fca00078e020f */
[----:B------:R-:W-:Y:S01]  /*1860*/  LEA.HI.X R11, R8, UR15, R9, 0x1, P0 ;  /* 0x0000000f080b7c11 */ /* 0x000fe200080f0c09 */
[----:B------:R-:W-:-:S04]  /*1870*/  IMAD.MOV.U32 R8, RZ, RZ, R5 ;  /* 0x000000ffff087224 */ /* 0x000fc800078e0005 */
[----:B------:R3:W-:Y:S03]  /*1880*/  STG.E.U16 desc[UR18][R10.64], R7 ;  /* 0x000000070a007986 */ /* 0x0007e6000c101512 */
.L_x_202:
[----:B------:R-:W-:Y:S05]  /*1890*/  BSYNC.RECONVERGENT B1 ;  /* 0x0000000000017941 */ /* 0x000fea0003800200 */
.L_x_201:
[----:B------:R-:W-:Y:S01]  /*18a0*/  ISETP.GE.U32.AND P0, PT, R4, 0x180, PT ;  /* 0x000001800400780c */ /* 0x000fe20003f06070 */
[----:B------:R-:W4:Y:S01]  /*18b0*/  LDCU UR13, c[0x0][0x3c4] ;  /* 0x00007880ff0d77ac */ /* 0x000f220008000800 */
[----:B------:R-:W0:Y:S01]  /*18c0*/  LDCU UR9, c[0x0][0x3c0] ;  /* 0x00007800ff0977ac */ /* 0x000e220008000800 */
[----:B------:R-:W0:Y:S10]  /*18d0*/  LDCU.64 UR14, c[0x0][0x3b0] ;  /* 0x00007600ff0e77ac */ /* 0x000e340008000a00 */
[----:B------:R-:W-:Y:S05]  /*18e0*/  @!P0 BRA `(.L_x_207) ;  /* 0x0000001400348947 */ /* 0x000fea0003800000 */
[----:B------:R-:W0:Y:S01]  /*18f0*/  LDC R5, c[0x0][0x3c4] ;  /* 0x0000f100ff057b82 */ /* 0x000e220000000800 */
[----:B------:R-:W5:Y:S01]  /*1900*/  LDCU UR5, c[0x0][0x3c4] ;  /* 0x00007880ff0577ac */ /* 0x000f620008000800 */
[----:B------:R-:W-:Y:S06]  /*1910*/  BSSY.RECONVERGENT B1, `(.L_x_208) ;  /* 0x000006a000017945 */ /* 0x000fec0003800200 */
[----:B-123--:R-:W1:Y:S01]  /*1920*/  LDC.64 R10, c[0x0][0x398] ;  /* 0x0000e600ff0a7b82 */ /* 0x00ee620000000a00 */
[----:B-----5:R-:W-:-:S13]  /*1930*/  ISETP.GE.U32.AND P0, PT, R2, UR5, PT ;  /* 0x0000000502007c0c */ /* 0x020fda000bf06070 */
.L_x_217:
[C---:B----4-:R-:W-:Y:S01]  /*1940*/  LEA.HI R12, R8.reuse, UR4, RZ, 0x1b ;  /* 0x00000004080c7c11 */ /* 0x050fe2000f8fd8ff */
[C---:B------:R-:W-:Y:S01]  /*1950*/  VIADD R20, R8.reuse, 0x80 ;  /* 0x0000008008147836 */ /* 0x040fe20000000000 */
[----:B------:R-:W-:Y:S01]  /*1960*/  BSSY.RECONVERGENT B2, `(.L_x_209) ;  /* 0x000001f000027945 */ /* 0x000fe20003800200 */
[----:B------:R-:W-:Y:S01]  /*1970*/  VIADD R4, R8, 0x100 ;  /* 0x0000010008047836 */ /* 0x000fe20000000000 */
[----:B------:R-:W-:Y:S01]  /*1980*/  ISETP.GE.OR P1, PT, R12, UR6, P0 ;  /* 0x000000060c007c0c */ /* 0x000fe20008726670 */
[----:B------:R-:W-:Y:S01]  /*1990*/  VIADD R6, R8, 0x180 ;  /* 0x0000018008067836 */ /* 0x000fe20000000000 */
[----:B------:R-:W-:Y:S02]  /*19a0*/  LEA.HI R21, R20, UR4, RZ, 0x1b ;  /* 0x0000000414157c11 */ /* 0x000fe4000f8fd8ff */
[----:B0-----:R-:W-:Y:S02]  /*19b0*/  ISETP.GE.U32.AND P0, PT, R2, R5, PT ;  /* 0x000000050200720c */ /* 0x001fe40003f06070 */
[----:B---3--:R-:W-:-:S02]  /*19c0*/  LEA.HI R7, R4, UR4, RZ, 0x1b ;  /* 0x0000000404077c11 */ /* 0x008fc4000f8fd8ff */
[----:B------:R-:W-:Y:S02]  /*19d0*/  LEA.HI R9, R6, UR4, RZ, 0x1b ;  /* 0x0000000406097c11 */ /* 0x000fe4000f8fd8ff */
[----:B------:R-:W-:Y:S02]  /*19e0*/  ISETP.GE.OR P2, PT, R21, UR6, P0 ;  /* 0x0000000615007c0c */ /* 0x000fe40008746670 */
[----:B------:R-:W-:Y:S02]  /*19f0*/  ISETP.GE.OR P3, PT, R7, UR6, P0 ;  /* 0x0000000607007c0c */ /* 0x000fe40008766670 */
[----:B------:R-:W-:Y:S01]  /*1a00*/  ISETP.GE.OR P4, PT, R9, UR6, P0 ;  /* 0x0000000609007c0c */ /* 0x000fe20008786670 */
[----:B--2---:R-:W-:-:S12]  /*1a10*/  @P1 BRA `(.L_x_210) ;  /* 0x00000000004c1947 */ /* 0x004fd80003800000 */
[----:B------:R-:W-:-:S05]  /*1a20*/  VIADD R19, R12, UR22 ;  /* 0x000000160c137c36 */ /* 0x000fca0008000000 */
[----:B------:R-:W-:-:S13]  /*1a30*/  ISETP.GE.AND P1, PT, R19, UR9, PT ;  /* 0x0000000913007c0c */ /* 0x000fda000bf26270 */
[----:B------:R-:W-:Y:S05]  /*1a40*/  @P1 BRA `(.L_x_210) ;  /* 0x0000000000401947 */ /* 0x000fea0003800000 */
[----:B-1----:R-:W-:-:S06]  /*1a50*/  IMAD.WIDE R18, R19, 0x4, R10 ;  /* 0x0000000413127825 */ /* 0x002fcc00078e020a */
[----:B------:R-:W2:Y:S01]  /*1a60*/  LDG.E.CONSTANT R19, desc[UR18][R18.64] ;  /* 0x0000001212137981 */ /* 0x000ea2000c1e9900 */
[----:B------:R-:W-:Y:S01]  /*1a70*/  LOP3.LUT R12, R8, 0x3e0, RZ, 0xc0, !PT ;  /* 0x000003e0080c7812 */ /* 0x000fe200078ec0ff */
[----:B------:R-:W-:-:S03]  /*1a80*/  IMAD.MOV.U32 R13, RZ, RZ, RZ ;  /* 0x000000ffff0d7224 */ /* 0x000fc600078e00ff */
[----:B------:R-:W-:-:S04]  /*1a90*/  LOP3.LUT R12, R12, 0x1f, R25, 0xf8, !PT ;  /* 0x0000001f0c0c7812 */ /* 0x000fc800078ef819 */
[----:B------:R-:W-:Y:S01]  /*1aa0*/  LEA R22, R12, UR10, 0x2 ;  /* 0x0000000a0c167c11 */ /* 0x000fe2000f8e10ff */
[----:B------:R-:W-:-:S05]  /*1ab0*/  IMAD.MOV.U32 R12, RZ, RZ, R2 ;  /* 0x000000ffff0c7224 */ /* 0x000fca00078e0002 */
[----:B------:R-:W0:Y:S01]  /*1ac0*/  LDS R22, [R22] ;  /* 0x0000000016167984 */ /* 0x000e220000000800 */
[----:B--2---:R-:W-:Y:S01]  /*1ad0*/  SHF.R.S32.HI R14, RZ, 0x1f, R19 ;  /* 0x0000001fff0e7819 */ /* 0x004fe20000011413 */
[----:B----4-:R-:W-:-:S04]  /*1ae0*/  IMAD.WIDE.U32 R12, R19, UR13, R12 ;  /* 0x0000000d130c7c25 */ /* 0x010fc8000f8e000c */
[----:B------:R-:W-:Y:S01]  /*1af0*/  IMAD R15, R14, UR13, RZ ;  /* 0x0000000d0e0f7c24 */ /* 0x000fe2000f8e02ff */
[----:B------:R-:W-:-:S03]  /*1b00*/  LEA R14, P1, R12, UR14, 0x1 ;  /* 0x0000000e0c0e7c11 */ /* 0x000fc6000f8208ff */
[----:B------:R-:W-:Y:S01]  /*1b10*/  IMAD.IADD R15, R13, 0x1, R15 ;  /* 0x000000010d0f7824 */ /* 0x000fe200078e020f */
[----:B0-----:R-:W-:-:S04]  /*1b20*/  F2FP.BF16.F32.PACK_AB R13, RZ, R22 ;  /* 0x00000016ff0d723e */ /* 0x001fc800000010ff */
[----:B------:R-:W-:-:S05]  /*1b30*/  LEA.HI.X R15, R12, UR15, R15, 0x1, P1 ;  /* 0x0000000f0c0f7c11 */ /* 0x000fca00088f0c0f */
[----:B------:R0:W-:Y:S02]  /*1b40*/  STG.E.U16 desc[UR18][R14.64], R13 ;  /* 0x0000000d0e007986 */ /* 0x0001e4000c101512 */
.L_x_210:
[----:B----4-:R-:W-:Y:S05]  /*1b50*/  BSYNC.RECONVERGENT B2 ;  /* 0x0000000000027941 */ /* 0x010fea0003800200 */
.L_x_209:
[----:B------:R-:W-:Y:S04]  /*1b60*/  BSSY.RECONVERGENT B2, `(.L_x_211) ;  /* 0x0000015000027945 */ /* 0x000fe80003800200 */
[----:B------:R-:W-:Y:S05]  /*1b70*/  @P2 BRA `(.L_x_212) ;  /* 0x00000000004c2947 */ /* 0x000fea0003800000 */
[----:B------:R-:W-:-:S05]  /*1b80*/  VIADD R19, R21, UR22 ;  /* 0x0000001615137c36 */ /* 0x000fca0008000000 */
[----:B------:R-:W-:-:S13]  /*1b90*/  ISETP.GE.AND P1, PT, R19, UR9, PT ;  /* 0x0000000913007c0c */ /* 0x000fda000bf26270 */
[----:B------:R-:W-:Y:S05]  /*1ba0*/  @P1 BRA `(.L_x_212) ;  /* 0x0000000000401947 */ /* 0x000fea0003800000 */
[----:B-1----:R-:W-:-:S06]  /*1bb0*/  IMAD.WIDE R18, R19, 0x4, R10 ;  /* 0x0000000413127825 */ /* 0x002fcc00078e020a */
[----:B------:R-:W2:Y:S01]  /*1bc0*/  LDG.E.CONSTANT R18, desc[UR18][R18.64] ;  /* 0x0000001212127981 */ /* 0x000ea2000c1e9900 */
[----:B------:R-:W-:Y:S01]  /*1bd0*/  LOP3.LUT R20, R20, 0x3e0, RZ, 0xc0, !PT ;  /* 0x000003e014147812 */ /* 0x000fe200078ec0ff */
[----:B------:R-:W-:Y:S02]  /*1be0*/  IMAD.MOV.U32 R12, RZ, RZ, R2 ;  /* 0x000000ffff0c7224 */ /* 0x000fe400078e0002 */
[----:B0-----:R-:W-:Y:S01]  /*1bf0*/  IMAD.MOV.U32 R13, RZ, RZ, RZ ;  /* 0x000000ffff0d7224 */ /* 0x001fe200078e00ff */
[----:B------:R-:W-:-:S04]  /*1c00*/  LOP3.LUT R20, R20, 0x1f, R25, 0xf8, !PT ;  /* 0x0000001f14147812 */ /* 0x000fc800078ef819 */
[----:B------:R-:W-:-:S06]  /*1c10*/  LEA R20, R20, UR10, 0x2 ;  /* 0x0000000a14147c11 */ /* 0x000fcc000f8e10ff */
[----:B------:R-:W0:Y:S01]  /*1c20*/  LDS R20, [R20] ;  /* 0x0000000014147984 */ /* 0x000e220000000800 */
[----:B--2---:R-:W-:Y:S01]  /*1c30*/  SHF.R.S32.HI R14, RZ, 0x1f, R18 ;  /* 0x0000001fff0e7819 */ /* 0x004fe20000011412 */
[----:B------:R-:W-:-:S04]  /*1c40*/  IMAD.WIDE.U32 R12, R18, R5, R12 ;  /* 0x00000005120c7225 */ /* 0x000fc800078e000c */
[----:B------:R-:W-:Y:S01]  /*1c50*/  IMAD R15, R14, R5, RZ ;  /* 0x000000050e0f7224 */ /* 0x000fe200078e02ff */
[----:B------:R-:W-:-:S03]  /*1c60*/  LEA R14, P1, R12, UR14, 0x1 ;  /* 0x0000000e0c0e7c11 */ /* 0x000fc6000f8208ff */
[----:B------:R-:W-:Y:S01]  /*1c70*/  IMAD.IADD R15, R13, 0x1, R15 ;  /* 0x000000010d0f7824 */ /* 0x000fe200078e020f */
[----:B0-----:R-:W-:-:S04]  /*1c80*/  F2FP.BF16.F32.PACK_AB R13, RZ, R20 ;  /* 0x00000014ff0d723e */ /* 0x001fc800000010ff */
[----:B------:R-:W-:-:S05]  /*1c90*/  LEA.HI.X R15, R12, UR15, R15, 0x1, P1 ;  /* 0x0000000f0c0f7c11 */ /* 0x000fca00088f0c0f */
[----:B------:R2:W-:Y:S02]  /*1ca0*/  STG.E.U16 desc[UR18][R14.64], R13 ;  /* 0x0000000d0e007986 */ /* 0x0005e4000c101512 */
.L_x_212:
[----:B------:R-:W-:Y:S05]  /*1cb0*/  BSYNC.RECONVERGENT B2 ;  /* 0x0000000000027941 */ /* 0x000fea0003800200 */
.L_x_211:
[----:B------:R-:W-:Y:S04]  /*1cc0*/  BSSY.RECONVERGENT B2, `(.L_x_213) ;  /* 0x0000015000027945 */ /* 0x000fe80003800200 */
[----:B------:R-:W-:Y:S05]  /*1cd0*/  @P3 BRA `(.L_x_214) ;  /* 0x00000000004c3947 */ /* 0x000fea0003800000 */
[----:B------:R-:W-:-:S05]  /*1ce0*/  VIADD R7, R7, UR22 ;  /* 0x0000001607077c36 */ /* 0x000fca0008000000 */
[----:B------:R-:W-:-:S13]  /*1cf0*/  ISETP.GE.AND P1, PT, R7, UR9, PT ;  /* 0x0000000907007c0c */ /* 0x000fda000bf26270 */
[----:B------:R-:W-:Y:S05]  /*1d00*/  @P1 BRA `(.L_x_214) ;  /* 0x0000000000401947 */ /* 0x000fea0003800000 */
[----:B-1----:R-:W-:-:S06]  /*1d10*/  IMAD.WIDE R18, R7, 0x4, R10 ;  /* 0x0000000407127825 */ /* 0x002fcc00078e020a */
[----:B------:R-:W3:Y:S01]  /*1d20*/  LDG.E.CONSTANT R18, desc[UR18][R18.64] ;  /* 0x0000001212127981 */ /* 0x000ee2000c1e9900 */
[----:B------:R-:W-:Y:S01]  /*1d30*/  LOP3.LUT R4, R4, 0x3e0, RZ, 0xc0, !PT ;  /* 0x000003e004047812 */ /* 0x000fe200078ec0ff */
[----:B------:R-:W-:Y:S02]  /*1d40*/  IMAD.MOV.U32 R12, RZ, RZ, R2 ;  /* 0x000000ffff0c7224 */ /* 0x000fe400078e0002 */
[----:B0-2---:R-:W-:Y:S01]  /*1d50*/  IMAD.MOV.U32 R13, RZ, RZ, RZ ;  /* 0x000000ffff0d7224 */ /* 0x005fe200078e00ff */
[----:B------:R-:W-:-:S04]  /*1d60*/  LOP3.LUT R4, R4, 0x1f, R25, 0xf8, !PT ;  /* 0x0000001f04047812 */ /* 0x000fc800078ef819 */
[----:B------:R-:W-:-:S06]  /*1d70*/  LEA R4, R4, UR10, 0x2 ;  /* 0x0000000a04047c11 */ /* 0x000fcc000f8e10ff */
[----:B------:R-:W0:Y:S01]  /*1d80*/  LDS R4, [R4] ;  /* 0x0000000004047984 */ /* 0x000e220000000800 */
[----:B---3--:R-:W-:Y:S01]  /*1d90*/  SHF.R.S32.HI R14, RZ, 0x1f, R18 ;  /* 0x0000001fff0e7819 */ /* 0x008fe20000011412 */
[----:B------:R-:W-:-:S04]  /*1da0*/  IMAD.WIDE.U32 R12, R18, R5, R12 ;  /* 0x00000005120c7225 */ /* 0x000fc800078e000c */
[----:B------:R-:W-:Y:S01]  /*1db0*/  IMAD R7, R14, R5, RZ ;  /* 0x000000050e077224 */ /* 0x000fe200078e02ff */
[----:B------:R-:W-:-:S03]  /*1dc0*/  LEA R14, P1, R12, UR14, 0x1 ;  /* 0x0000000e0c0e7c11 */ /* 0x000fc6000f8208ff */
[----:B------:R-:W-:Y:S01]  /*1dd0*/  IMAD.IADD R13, R13, 0x1, R7 ;  /* 0x000000010d0d7824 */ /* 0x000fe200078e0207 */
[----:B0-----:R-:W-:-:S04]  /*1de0*/  F2FP.BF16.F32.PACK_AB R7, RZ, R4 ;  /* 0x00000004ff07723e */ /* 0x001fc800000010ff */
[----:B------:R-:W-:-:S05]  /*1df0*/  LEA.HI.X R15, R12, UR15, R13, 0x1, P1 ;  /* 0x0000000f0c0f7c11 */ /* 0x000fca00088f0c0d */
[----:B------:R3:W-:Y:S02]  /*1e00*/  STG.E.U16 desc[UR18][R14.64], R7 ;  /* 0x000000070e007986 */ /* 0x0007e4000c101512 */
.L_x_214:
[----:B------:R-:W-:Y:S05]  /*1e10*/  BSYNC.RECONVERGENT B2 ;  /* 0x0000000000027941 */ /* 0x000fea0003800200 */
.L_x_213:
[----:B------:R-:W-:Y:S04]  /*1e20*/  BSSY.RECONVERGENT B2, `(.L_x_215) ;  /* 0x0000015000027945 */ /* 0x000fe80003800200 */
[----:B------:R-:W-:Y:S05]  /*1e30*/  @P4 BRA `(.L_x_216) ;  /* 0x00000000004c4947 */ /* 0x000fea0003800000 */
[----:B------:R-:W-:-:S05]  /*1e40*/  VIADD R9, R9, UR22 ;  /* 0x0000001609097c36 */ /* 0x000fca0008000000 */
[----:B------:R-:W-:-:S13]  /*1e50*/  ISETP.GE.AND P1, PT, R9, UR9, PT ;  /* 0x0000000909007c0c */ /* 0x000fda000bf26270 */
[----:B------:R-:W-:Y:S05]  /*1e60*/  @P1 BRA `(.L_x_216) ;  /* 0x0000000000401947 */ /* 0x000fea0003800000 */
[----:B0123--:R-:W-:-:S06]  /*1e70*/  IMAD.WIDE R14, R9, 0x4, R10 ;  /* 0x00000004090e7825 */ /* 0x00ffcc00078e020a */
        /* <DEDUP_REMOVED lines=15> */
.L_x_216:
[----:B------:R-:W-:Y:S05]  /*1f70*/  BSYNC.RECONVERGENT B2 ;  /* 0x0000000000027941 */ /* 0x000fea0003800200 */
.L_x_215:
[C---:B------:R-:W-:Y:S01]  /*1f80*/  ISETP.GE.U32.AND P1, PT, R8.reuse, 0x200, PT ;  /* 0x000002000800780c */ /* 0x040fe20003f26070 */
[----:B------:R-:W-:-:S12]  /*1f90*/  VIADD R8, R8, 0x200 ;  /* 0x0000020008087836 */ /* 0x000fd80000000000 */
[----:B------:R-:W-:Y:S05]  /*1fa0*/  @!P1 BRA `(.L_x_217) ;  /* 0xfffffff800649947 */ /* 0x000fea000383ffff */
[----:B------:R-:W-:Y:S05]  /*1fb0*/  BSYNC.RECONVERGENT B1 ;  /* 0x0000000000017941 */ /* 0x000fea0003800200 */
.L_x_208:
[----:B------:R-:W-:Y:S05]  /*1fc0*/  BRA `(.L_x_207) ;  /* 0x0000000c007c7947 */ /* 0x000fea0003800000 */
.L_x_200:
        /* <DEDUP_REMOVED lines=18> */
[----:B-1----:R-:W-:-:S05]  /*20f0*/  IMAD.WIDE R10, R11, 0x4, R8 ;  /* 0x000000040b0a7825 */ /* 0x002fca00078e0208 */
[----:B------:R-:W1:Y:S01]  /*2100*/  LDC.64 R8, c[0x0][0x3a8] ;  /* 0x0000ea00ff087b82 */ /* 0x000e620000000a00 */
[----:B------:R-:W1:Y:S02]  /*2110*/  LDG.E.CONSTANT R11, desc[UR18][R10.64] ;  /* 0x000000120a0b7981 */ /* 0x000e64000c1e9900 */
[----:B-1----:R-:W-:-:S06]  /*2120*/  IMAD.WIDE R18, R11, 0x4, R8 ;  /* 0x000000040b127825 */ /* 0x002fcc00078e0208 */
[----:B------:R-:W2:Y:S01]  /*2130*/  LDG.E.CONSTANT R19, desc[UR18][R18.64] ;  /* 0x0000001212137981 */ /* 0x000ea2000c1e9900 */
[----:B------:R-:W-:Y:S01]  /*2140*/  SHF.R.S32.HI R22, RZ, 0x1f, R11 ;  /* 0x0000001fff167819 */ /* 0x000fe2000001140b */
[----:B------:R-:W-:Y:S02]  /*2150*/  IMAD.MOV.U32 R8, RZ, RZ, R2 ;  /* 0x000000ffff087224 */ /* 0x000fe400078e0002 */
[----:B------:R-:W-:Y:S02]  /*2160*/  IMAD.MOV.U32 R9, RZ, RZ, RZ ;  /* 0x000000ffff097224 */ /* 0x000fe400078e00ff */
[-C--:B------:R-:W-:Y:S02]  /*2170*/  IMAD R23, R22, R15.reuse, RZ ;  /* 0x0000000f16177224 */ /* 0x080fe400078e02ff */
[----:B------:R-:W-:-:S04]  /*2180*/  IMAD.WIDE.U32 R8, R11, R15, R8 ;  /* 0x0000000f0b087225 */ /* 0x000fc800078e0008 */
[----:B------:R-:W-:Y:S01]  /*2190*/  IMAD.IADD R9, R9, 0x1, R23 ;  /* 0x0000000109097824 */ /* 0x000fe200078e0217 */
[----:B---3--:R-:W-:-:S04]  /*21a0*/  LEA R10, P1, R8, UR14, 0x1 ;  /* 0x0000000e080a7c11 */ /* 0x008fc8000f8208ff */
[----:B------:R-:W-:Y:S01]  /*21b0*/  LEA.HI.X R11, R8, UR15, R9, 0x1, P1 ;  /* 0x0000000f080b7c11 */ /* 0x000fe200088f0c09 */
[----:B--2---:R-:W-:-:S05]  /*21c0*/  FMUL R21, R20, R19 ;  /* 0x0000001314157220 */ /* 0x004fca0000400000 */
[----:B------:R-:W-:-:S05]  /*21d0*/  F2FP.BF16.F32.PACK_AB R21, RZ, R21 ;  /* 0x00000015ff15723e */ /* 0x000fca00000010ff */
[----:B------:R1:W-:Y:S02]  /*21e0*/  STG.E.U16 desc[UR18][R10.64], R21 ;  /* 0x000000150a007986 */ /* 0x0003e4000c101512 */
.L_x_221:
[----:B------:R-:W-:Y:S05]  /*21f0*/  BSYNC.RECONVERGENT B2 ;  /* 0x0000000000027941 */ /* 0x000fea0003800200 */
.L_x_220:
        /* <DEDUP_REMOVED lines=11> */
[----:B------:R-:W2:Y:S01]  /*22b0*/  LDC.64 R8, c[0x0][0x398] ;  /* 0x0000e600ff087b82 */ /* 0x000ea20000000a00 */
[----:B------:R-:W3:Y:S01]  /*22c0*/  LDS R7, [R7] ;  /* 0x0000000007077984 */ /* 0x000ee20000000800 */
[----:B------:R-:W4:Y:S01]  /*22d0*/  LDCU.64 UR14, c[0x0][0x3b0] ;  /* 0x00007600ff0e77ac */ /* 0x000f220008000a00 */
[----:B--2---:R-:W-:-:S05]  /*22e0*/  IMAD.WIDE R18, R19, 0x4, R8 ;  /* 0x0000000413127825 */ /* 0x004fca00078e0208 */
[----:B------:R-:W2:Y:S01]  /*22f0*/  LDC.64 R8, c[0x0][0x3a8] ;  /* 0x0000ea00ff087b82 */ /* 0x000ea20000000a00 */
[----:B------:R-:W2:Y:S02]  /*2300*/  LDG.E.CONSTANT R19, desc[UR18][R18.64] ;  /* 0x0000001212137981 */ /* 0x000ea4000c1e9900 */
[----:B--2---:R-:W-:-:S05]  /*2310*/  IMAD.WIDE R8, R19, 0x4, R8 ;  /* 0x0000000413087825 */ /* 0x004fca00078e0208 */
[----:B------:R2:W3:Y:S01]  /*2320*/  LDG.E.CONSTANT R14, desc[UR18][R8.64] ;  /* 0x00000012080e7981 */ /* 0x0004e2000c1e9900 */
[----:B------:R-:W-:-:S05]  /*2330*/  SHF.R.S32.HI R20, RZ, 0x1f, R19 ;  /* 0x0000001fff147819 */ /* 0x000fca0000011413 */
[-C--:B------:R-:W-:Y:S02]  /*2340*/  IMAD R13, R20, R15.reuse, RZ ;  /* 0x0000000f140d7224 */ /* 0x080fe400078e02ff */
[----:B--2---:R-:W-:Y:S02]  /*2350*/  IMAD.MOV.U32 R8, RZ, RZ, R2 ;  /* 0x000000ffff087224 */ /* 0x004fe400078e0002 */
[----:B------:R-:W-:Y:S02]  /*2360*/  IMAD.MOV.U32 R9, RZ, RZ, RZ ;  /* 0x000000ffff097224 */ /* 0x000fe400078e00ff */
[----:B-1----:R-:W-:-:S04]  /*2370*/  IMAD.WIDE.U32 R10, R19, R15, R8 ;  /* 0x0000000f130a7225 */ /* 0x002fc800078e0008 */
[----:B------:R-:W-:Y:S01]  /*2380*/  IMAD.IADD R11, R11, 0x1, R13 ;  /* 0x000000010b0b7824 */ /* 0x000fe200078e020d */
[----:B----4-:R-:W-:-:S04]  /*2390*/  LEA R18, P1, R10, UR14, 0x1 ;  /* 0x0000000e0a127c11 */ /* 0x010fc8000f8208ff */
[----:B------:R-:W-:Y:S01]  /*23a0*/  LEA.HI.X R19, R10, UR15, R11, 0x1, P1 ;  /* 0x0000000f0a137c11 */ /* 0x000fe200088f0c0b */
[----:B---3--:R-:W-:-:S05]  /*23b0*/  FMUL R14, R7, R14 ;  /* 0x0000000e070e7220 */ /* 0x008fca0000400000 */
[----:B------:R-:W-:-:S05]  /*23c0*/  F2FP.BF16.F32.PACK_AB R14, RZ, R14 ;  /* 0x0000000eff0e723e */ /* 0x000fca00000010ff */
[----:B------:R2:W-:Y:S02]  /*23d0*/  STG.E.U16 desc[UR18][R18.64], R14 ;  /* 0x0000000e12007986 */ /* 0x0005e4000c101512 */
.L_x_223:
[----:B------:R-:W-:Y:S05]  /*23e0*/  BSYNC.RECONVERGENT B2 ;  /* 0x0000000000027941 */ /* 0x000fea0003800200 */
.L_x_222:
        /* <DEDUP_REMOVED lines=11> */
[----:B-1----:R-:W1:Y:S01]  /*24a0*/  LDC.64 R10, c[0x0][0x398] ;  /* 0x0000e600ff0a7b82 */ /* 0x002e620000000a00 */
[----:B--2---:R2:W3:Y:S01]  /*24b0*/  LDS R14, [R6] ;  /* 0x00000000060e7984 */ /* 0x0044e20000000800 */
[----:B------:R-:W4:Y:S06]  /*24c0*/  LDCU.64 UR14, c[0x0][0x3b0] ;  /* 0x00007600ff0e77ac */ /* 0x000f2c0008000a00 */
[----:B------:R-:W5:Y:S01]  /*24d0*/  LDC.64 R12, c[0x0][0x3a8] ;  /* 0x0000ea00ff0c7b82 */ /* 0x000f620000000a00 */
[----:B-1----:R-:W-:-:S06]  /*24e0*/  IMAD.WIDE R10, R7, 0x4, R10 ;  /* 0x00000004070a7825 */ /* 0x002fcc00078e020a */
[----:B------:R-:W5:Y:S01]  /*24f0*/  LDG.E.CONSTANT R11, desc[UR18][R10.64] ;  /* 0x000000120a0b7981 */ /* 0x000f62000c1e9900 */
[----:B--2---:R-:W-:Y:S02]  /*2500*/  IMAD.MOV.U32 R6, RZ, RZ, R2 ;  /* 0x000000ffff067224 */ /* 0x004fe400078e0002 */
[----:B------:R-:W-:Y:S02]  /*2510*/  IMAD.MOV.U32 R7, RZ, RZ, RZ ;  /* 0x000000ffff077224 */ /* 0x000fe400078e00ff */
[----:B-----5:R-:W-:-:S06]  /*2520*/  IMAD.WIDE R12, R11, 0x4, R12 ;  /* 0x000000040b0c7825 */ /* 0x020fcc00078e020c */
[----:B------:R-:W3:Y:S01]  /*2530*/  LDG.E.CONSTANT R13, desc[UR18][R12.64] ;  /* 0x000000120c0d7981 */ /* 0x000ee2000c1e9900 */
[----:B------:R-:W-:Y:S01]  /*2540*/  SHF.R.S32.HI R18, RZ, 0x1f, R11 ;  /* 0x0000001fff127819 */ /* 0x000fe2000001140b */
[----:B------:R-:W-:-:S04]  /*2550*/  IMAD.WIDE.U32 R8, R11, R15, R6 ;  /* 0x0000000f0b087225 */ /* 0x000fc800078e0006 */
[----:B------:R-:W-:Y:S01]  /*2560*/  IMAD R7, R18, R15, RZ ;  /* 0x0000000f12077224 */ /* 0x000fe200078e02ff */
[----:B----4-:R-:W-:-:S03]  /*2570*/  LEA R10, P0, R8, UR14, 0x1 ;  /* 0x0000000e080a7c11 */ /* 0x010fc6000f8008ff */
[----:B------:R-:W-:-:S05]  /*2580*/  IMAD.IADD R7, R9, 0x1, R7 ;  /* 0x0000000109077824 */ /* 0x000fca00078e0207 */
[----:B------:R-:W-:Y:S01]  /*2590*/  LEA.HI.X R11, R8, UR15, R7, 0x1, P0 ;  /* 0x0000000f080b7c11 */ /* 0x000fe200080f0c07 */
[----:B------:R-:W-:Y:S02]  /*25a0*/  IMAD.MOV.U32 R8, RZ, RZ, R5 ;  /* 0x000000ffff087224 */ /* 0x000fe400078e0005 */
[----:B---3--:R-:W-:-:S05]  /*25b0*/  FMUL R14, R14, R13 ;  /* 0x0000000d0e0e7220 */ /* 0x008fca0000400000 */
[----:B------:R-:W-:-:S05]  /*25c0*/  F2FP.BF16.F32.PACK_AB R14, RZ, R14 ;  /* 0x0000000eff0e723e */ /* 0x000fca00000010ff */
[----:B------:R3:W-:Y:S02]  /*25d0*/  STG.E.U16 desc[UR18][R10.64], R14 ;  /* 0x0000000e0a007986 */ /* 0x0007e4000c101512 */
.L_x_219:
[----:B------:R-:W-:Y:S05]  /*25e0*/  BSYNC.RECONVERGENT B1 ;  /* 0x0000000000017941 */ /* 0x000fea0003800200 */
.L_x_218:
[----:B------:R-:W-:Y:S01]  /*25f0*/  ISETP.GE.U32.AND P0, PT, R4, 0x180, PT ;  /* 0x000001800400780c */ /* 0x000fe20003f06070 */
[----:B------:R-:W4:Y:S01]  /*2600*/  LDCU UR9, c[0x0][0x3c4] ;  /* 0x00007880ff0977ac */ /* 0x000f220008000800 */
[----:B------:R-:W0:Y:S01]  /*2610*/  LDCU UR13, c[0x0][0x3c0] ;  /* 0x00007800ff0d77ac */ /* 0x000e220008000800 */
[----:B------:R-:W0:Y:S10]  /*2620*/  LDCU.64 UR14, c[0x0][0x3b0] ;  /* 0x00007600ff0e77ac */ /* 0x000e340008000a00 */
[----:B------:R-:W-:Y:S05]  /*2630*/  @!P0 BRA `(.L_x_207) ;  /* 0x0000000400e08947 */ /* 0x000fea0003800000 */
[----:B------:R-:W0:Y:S01]  /*2640*/  LDC R5, c[0x0][0x3c4] ;  /* 0x0000f100ff057b82 */ /* 0x000e220000000800 */
[----:B------:R-:W5:Y:S07]  /*2650*/  LDCU UR5, c[0x0][0x3c4] ;  /* 0x00007880ff0577ac */ /* 0x000f6e0008000800 */
[----:B------:R-:W0:Y:S08]  /*2660*/  LDC.64 R6, c[0x0][0x398] ;  /* 0x0000e600ff067b82 */ /* 0x000e300000000a00 */
[----:B-1-3--:R-:W1:Y:S01]  /*2670*/  LDC.64 R10, c[0x0][0x3a8] ;  /* 0x0000ea00ff0a7b82 */ /* 0x00ae620000000a00 */
[----:B-----5:R-:W-:-:S13]  /*2680*/  ISETP.GE.U32.AND P0, PT, R2, UR5, PT ;  /* 0x0000000502007c0c */ /* 0x020fda000bf06070 */
.L_x_232:
[C---:B------:R-:W-:Y:S01]  /*2690*/  LEA.HI R4, R8.reuse, UR4, RZ, 0x1b ;  /* 0x0000000408047c11 */ /* 0x040fe2000f8fd8ff */
[----:B------:R-:W-:Y:S01]  /*26a0*/  BSSY.RECONVERGENT B1, `(.L_x_224) ;  /* 0x000001b000017945 */ /* 0x000fe20003800200 */
[----:B------:R-:W-:Y:S02]  /*26b0*/  VIADD R21, R8, 0x80 ;  /* 0x0000008008157836 */ /* 0x000fe40000000000 */
[----:B------:R-:W-:Y:S01]  /*26c0*/  ISETP.GE.OR P0, PT, R4, UR6, P0 ;  /* 0x0000000604007c0c */ /* 0x000fe20008706670 */
[----:B------:R-:W-:-:S12]  /*26d0*/  VIADD R20, R8, 0x100 ;  /* 0x0000010008147836 */ /* 0x000fd80000000000 */
[----:B0--34-:R-:W-:Y:S05]  /*26e0*/  @P0 BRA `(.L_x_225) ;  /* 0x0000000000580947 */ /* 0x019fea0003800000 */
[----:B------:R-:W-:-:S05]  /*26f0*/  VIADD R15, R4, UR22 ;  /* 0x00000016040f7c36 */ /* 0x000fca0008000000 */
[----:B0-----:R-:W-:-:S13]  /*2700*/  ISETP.GE.AND P0, PT, R15, UR13, PT ;  /* 0x0000000d0f007c0c */ /* 0x001fda000bf06270 */
[----:B------:R-:W-:Y:S05]  /*2710*/  @P0 BRA `(.L_x_225) ;  /* 0x00000000004c0947 */ /* 0x000fea0003800000 */
[----:B--2---:R-:W-:-:S06]  /*2720*/  IMAD.WIDE R14, R15, 0x4, R6 ;  /* 0x000000040f0e7825 */ /* 0x004fcc00078e0206 */
[----:B------:R-:W1:Y:S01]  /*2730*/  LDG.E.CONSTANT R15, desc[UR18][R14.64] ;  /* 0x000000120e0f7981 */ /* 0x000e62000c1e9900 */
[----:B------:R-:W-:-:S04]  /*2740*/  LOP3.LUT R4, R8, 0x3e0, RZ, 0xc0, !PT ;  /* 0x000003e008047812 */ /* 0x000fc800078ec0ff */
[----:B------:R-:W-:-:S04]  /*2750*/  LOP3.LUT R4, R4, 0x1f, R25, 0xf8, !PT ;  /* 0x0000001f04047812 */ /* 0x000fc800078ef819 */
[----:B------:R-:W-:-:S06]  /*2760*/  LEA R4, R4, UR10, 0x2 ;  /* 0x0000000a04047c11 */ /* 0x000fcc000f8e10ff */
[----:B------:R-:W0:Y:S01]  /*2770*/  LDS R4, [R4] ;  /* 0x0000000004047984 */ /* 0x000e220000000800 */
[----:B-1----:R-:W-:-:S06]  /*2780*/  IMAD.WIDE R18, R15, 0x4, R10 ;  /* 0x000000040f127825 */ /* 0x002fcc00078e020a */
[----:B------:R-:W0:Y:S01]  /*2790*/  LDG.E.CONSTANT R19, desc[UR18][R18.64] ;  /* 0x0000001212137981 */ /* 0x000e22000c1e9900 */
[----:B------:R-:W-:Y:S01]  /*27a0*/  SHF.R.S32.HI R9, RZ, 0x1f, R15 ;  /* 0x0000001fff097819 */ /* 0x000fe2000001140f */
[----:B------:R-:W-:Y:S02]  /*27b0*/  IMAD.MOV.U32 R12, RZ, RZ, R2 ;  /* 0x000000ffff0c7224 */ /* 0x000fe400078e0002 */
[----:B------:R-:W-:Y:S02]  /*27c0*/  IMAD.MOV.U32 R13, RZ, RZ, RZ ;  /* 0x000000ffff0d7224 */ /* 0x000fe400078e00ff */
[----:B----4-:R-:W-:Y:S02]  /*27d0*/  IMAD R23, R9, UR9, RZ ;  /* 0x0000000909177c24 */ /* 0x010fe4000f8e02ff */
[----:B------:R-:W-:-:S04]  /*27e0*/  IMAD.WIDE.U32 R12, R15, UR9, R12 ;  /* 0x000000090f0c7c25 */ /* 0x000fc8000f8e000c */
[----:B------:R-:W-:Y:S01]  /*27f0*/  IMAD.IADD R13, R13, 0x1, R23 ;  /* 0x000000010d0d7824 */ /* 0x000fe200078e0217 */
[----:B------:R-:W-:-:S04]  /*2800*/  LEA R14, P0, R12, UR14, 0x1 ;  /* 0x0000000e0c0e7c11 */ /* 0x000fc8000f8008ff */
[----:B------:R-:W-:Y:S01]  /*2810*/  LEA.HI.X R15, R12, UR15, R13, 0x1, P0 ;  /* 0x0000000f0c0f7c11 */ /* 0x000fe200080f0c0d */
[----:B0-----:R-:W-:-:S05]  /*2820*/  FMUL R9, R4, R19 ;  /* 0x0000001304097220 */ /* 0x001fca0000400000 */
[----:B------:R-:W-:-:S05]  /*2830*/  F2FP.BF16.F32.PACK_AB R9, RZ, R9 ;  /* 0x00000009ff09723e */ /* 0x000fca00000010ff */
[----:B------:R3:W-:Y:S02]  /*2840*/  STG.E.U16 desc[UR18][R14.64], R9 ;  /* 0x000000090e007986 */ /* 0x0007e4000c101512 */
.L_x_225:
[----:B0---4-:R-:W-:Y:S05]  /*2850*/  BSYNC.RECONVERGENT B1 ;  /* 0x0000000000017941 */ /* 0x011fea0003800200 */
.L_x_224:
[----:B------:R-:W-:Y:S01]  /*2860*/  LEA.HI R12, R21, UR4, RZ, 0x1b ;  /* 0x00000004150c7c11 */ /* 0x000fe2000f8fd8ff */
[----:B------:R-:W-:Y:S01]  /*2870*/  VIADD R4, R8, 0x180 ;  /* 0x0000018008047836 */ /* 0x000fe20000000000 */
[----:B------:R-:W-:Y:S01]  /*2880*/  ISETP.GE.U32.AND P0, PT, R2, R5, PT ;  /* 0x000000050200720c */ /* 0x000fe20003f06070 */
[----:B------:R-:W-:Y:S01]  /*2890*/  BSSY.RECONVERGENT B1, `(.L_x_226) ;  /* 0x000001d000017945 */ /* 0x000fe20003800200 */
[----:B------:R-:W-:Y:S02]  /*28a0*/  LEA.HI R22, R20, UR4, RZ, 0x1b ;  /* 0x0000000414167c11 */ /* 0x000fe4000f8fd8ff */
[----:B------:R-:W-:Y:S02]  /*28b0*/  ISETP.GE.OR P3, PT, R12, UR6, P0 ;  /* 0x000000060c007c0c */ /* 0x000fe40008766670 */
[----:B---3--:R-:W-:Y:S02]  /*28c0*/  LEA.HI R9, R4, UR4, RZ, 0x1b ;  /* 0x0000000404097c11 */ /* 0x008fe4000f8fd8ff */
[----:B------:R-:W-:-:S02]  /*28d0*/  ISETP.GE.OR P2, PT, R22, UR6, P0 ;  /* 0x0000000616007c0c */ /* 0x000fc40008746670 */
[----:B------:R-:W-:-:S07]  /*28e0*/  ISETP.GE.OR P1, PT, R9, UR6, P0 ;  /* 0x0000000609007c0c */ /* 0x000fce0008726670 */
[----:B------:R-:W-:Y:S06]  /*28f0*/  @P3 BRA `(.L_x_227) ;  /* 0x0000000000583947 */ /* 0x000fec0003800000 */
[----:B------:R-:W-:-:S05]  /*2900*/  VIADD R15, R12, UR22 ;  /* 0x000000160c0f7c36 */ /* 0x000fca0008000000 */
[----:B------:R-:W-:-:S13]  /*2910*/  ISETP.GE.AND P3, PT, R15, UR13, PT ;  /* 0x0000000d0f007c0c */ /* 0x000fda000bf66270 */
        /* <DEDUP_REMOVED lines=8> */
[----:B------:R1:W0:Y:S01]  /*29a0*/  LDG.E.CONSTANT R18, desc[UR18][R18.64] ;  /* 0x0000001212127981 */ /* 0x000222000c1e9900 */
[----:B------:R-:W-:Y:S01]  /*29b0*/  SHF.R.S32.HI R26, RZ, 0x1f, R15 ;  /* 0x0000001fff1a7819 */ /* 0x000fe2000001140f */
[----:B------:R-:W-:Y:S02]  /*29c0*/  IMAD.MOV.U32 R12, RZ, RZ, R2 ;  /* 0x000000ffff0c7224 */ /* 0x000fe400078e0002 */
[----:B------:R-:W-:Y:S02]  /*29d0*/  IMAD.MOV.U32 R13, RZ, RZ, RZ ;  /* 0x000000ffff0d7224 */ /* 0x000fe400078e00ff */
[-C--:B------:R-:W-:Y:S02]  /*29e0*/  IMAD R23, R26, R5.reuse, RZ ;  /* 0x000000051a177224 */ /* 0x080fe400078e02ff */
[----:B------:R-:W-:-:S04]  /*29f0*/  IMAD.WIDE.U32 R12, R15, R5, R12 ;  /* 0x000000050f0c7225 */ /* 0x000fc800078e000c */
[----:B-1----:R-:W-:Y:S01]  /*2a00*/  IMAD.IADD R19, R13, 0x1, R23 ;  /* 0x000000010d137824 */ /* 0x002fe200078e0217 */
[----:B------:R-:W-:Y:S01]  /*2a10*/  LEA R14, P3, R12, UR14, 0x1 ;  /* 0x0000000e0c0e7c11 */ /* 0x000fe2000f8608ff */
[----:B0-----:R-:W-:-:S05]  /*2a20*/  FMUL R15, R21, R18 ;  /* 0x00000012150f7220 */ /* 0x001fca0000400000 */
[----:B------:R-:W-:Y:S02]  /*2a30*/  F2FP.BF16.F32.PACK_AB R13, RZ, R15 ;  /* 0x0000000fff0d723e */ /* 0x000fe400000010ff */
[----:B------:R-:W-:-:S05]  /*2a40*/  LEA.HI.X R15, R12, UR15, R19, 0x1, P3 ;  /* 0x0000000f0c0f7c11 */ /* 0x000fca00098f0c13 */
[----:B------:R0:W-:Y:S02]  /*2a50*/  STG.E.U16 desc[UR18][R14.64], R13 ;  /* 0x0000000d0e007986 */ /* 0x0001e4000c101512 */
.L_x_227:
[----:B------:R-:W-:Y:S05]  /*2a60*/  BSYNC.RECONVERGENT B1 ;  /* 0x0000000000017941 */ /* 0x000fea0003800200 */
.L_x_226:
[----:B------:R-:W-:Y:S04]  /*2a70*/  BSSY.RECONVERGENT B1, `(.L_x_228) ;  /* 0x0000018000017945 */ /* 0x000fe80003800200 */
[----:B------:R-:W-:Y:S05]  /*2a80*/  @P2 BRA `(.L_x_229) ;  /* 0x0000000000582947 */ /* 0x000fea0003800000 */
[----:B0-----:R-:W-:-:S05]  /*2a90*/  VIADD R15, R22, UR22 ;  /* 0x00000016160f7c36 */ /* 0x001fca0008000000 */
        /* <DEDUP_REMOVED lines=13> */
[-C--:B------:R-:W-:Y:S02]  /*2b70*/  IMAD R21, R22, R5.reuse, RZ ;  /* 0x0000000516157224 */ /* 0x080fe400078e02ff */
[----:B------:R-:W-:-:S03]  /*2b80*/  IMAD.WIDE.U32 R12, R15, R5, R12 ;  /* 0x000000050f0c7225 */ /* 0x000fc600078e000c */
[----:B------:R-:W-:Y:S01]  /*2b90*/  LEA R14, P2, R12, UR14, 0x1 ;  /* 0x0000000e0c0e7c11 */ /* 0x000fe2000f8408ff */
[----:B0-----:R-:W-:Y:S01]  /*2ba0*/  FMUL R15, R20, R19 ;  /* 0x00000013140f7220 */ /* 0x001fe20000400000 */
[----:B------:R-:W-:-:S04]  /*2bb0*/  IMAD.IADD R19, R13, 0x1, R21 ;  /* 0x000000010d137824 */ /* 0x000fc800078e0215 */
[----:B------:R-:W-:Y:S02]  /*2bc0*/  F2FP.BF16.F32.PACK_AB R13, RZ, R15 ;  /* 0x0000000fff0d723e */ /* 0x000fe400000010ff */
[----:B------:R-:W-:-:S05]  /*2bd0*/  LEA.HI.X R15, R12, UR15, R19, 0x1, P2 ;  /* 0x0000000f0c0f7c11 */ /* 0x000fca00090f0c13 */
[----:B------:R3:W-:Y:S02]  /*2be0*/  STG.E.U16 desc[UR18][R14.64], R13 ;  /* 0x0000000d0e007986 */ /* 0x0007e4000c101512 */
.L_x_229:
[----:B------:R-:W-:Y:S05]  /*2bf0*/  BSYNC.RECONVERGENT B1 ;  /* 0x0000000000017941 */ /* 0x000fea0003800200 */
.L_x_228:
[----:B------:R-:W-:Y:S04]  /*2c00*/  BSSY.RECONVERGENT B1, `(.L_x_230) ;  /* 0x0000018000017945 */ /* 0x000fe80003800200 */
[----:B------:R-:W-:Y:S05]  /*2c10*/  @P1 BRA `(.L_x_231) ;  /* 0x0000000000581947 */ /* 0x000fea0003800000 */
[----:B------:R-:W-:-:S05]  /*2c20*/  VIADD R9, R9, UR22 ;  /* 0x0000001609097c36 */ /* 0x000fca0008000000 */
[----:B------:R-:W-:-:S13]  /*2c30*/  ISETP.GE.AND P1, PT, R9, UR13, PT ;  /* 0x0000000d09007c0c */ /* 0x000fda000bf26270 */
[----:B------:R-:W-:Y:S05]  /*2c40*/  @P1 BRA `(.L_x_231) ;  /* 0x00000000004c1947 */ /* 0x000fea0003800000 */
[----:B0-23--:R-:W-:-:S06]  /*2c50*/  IMAD.WIDE R14, R9, 0x4, R6 ;  /* 0x00000004090e7825 */ /* 0x00dfcc00078e0206 */
        /* <DEDUP_REMOVED lines=11> */
[----:B------:R-:W-:-:S04]  /*2d10*/  IMAD.WIDE.U32 R12, R15, R5, R12 ;  /* 0x000000050f0c7225 */ /* 0x000fc800078e000c */
[----:B------:R-:W-:Y:S01]  /*2d20*/  IMAD.IADD R13, R13, 0x1, R21 ;  /* 0x000000010d0d7824 */ /* 0x000fe200078e0215 */
[----:B------:R-:W-:-:S04]  /*2d30*/  LEA R14, P1, R12, UR14, 0x1 ;  /* 0x0000000e0c0e7c11 */ /* 0x000fc8000f8208ff */
[----:B------:R-:W-:Y:S01]  /*2d40*/  LEA.HI.X R15, R12, UR15, R13, 0x1, P1 ;  /* 0x0000000f0c0f7c11 */ /* 0x000fe200088f0c0d */
[----:B0-----:R-:W-:-:S05]  /*2d50*/  FMUL R9, R4, R19 ;  /* 0x0000001304097220 */ /* 0x001fca0000400000 */
[----:B------:R-:W-:-:S05]  /*2d60*/  F2FP.BF16.F32.PACK_AB R9, RZ, R9 ;  /* 0x00000009ff09723e */ /* 0x000fca00000010ff */
[----:B------:R4:W-:Y:S02]  /*2d70*/  STG.E.U16 desc[UR18][R14.64], R9 ;  /* 0x000000090e007986 */ /* 0x0009e4000c101512 */
.L_x_231:
[----:B------:R-:W-:Y:S05]  /*2d80*/  BSYNC.RECONVERGENT B1 ;  /* 0x0000000000017941 */ /* 0x000fea0003800200 */
.L_x_230:
[C---:B------:R-:W-:Y:S01]  /*2d90*/  ISETP.GE.U32.AND P1, PT, R8.reuse, 0x200, PT ;  /* 0x000002000800780c */ /* 0x040fe20003f26070 */
[----:B------:R-:W-:-:S12]  /*2da0*/  VIADD R8, R8, 0x200 ;  /* 0x0000020008087836 */ /* 0x000fd80000000000 */
[----:B------:R-:W-:Y:S05]  /*2db0*/  @!P1 BRA `(.L_x_232) ;  /* 0xfffffff800349947 */ /* 0x000fea000383ffff */
.L_x_207:
[----:B0---4-:R-:W-:Y:S05]  /*2dc0*/  BSYNC.RECONVERGENT B0 ;  /* 0x0000000000007941 */ /* 0x011fea0003800200 */
.L_x_199:
[----:B------:R-:W-:Y:S01]  /*2dd0*/  BAR.SYNC.DEFER_BLOCKING 0x0 ;  /* 0x0000000000007b1d */ /* 0x000fe20000010000 */
[----:B------:R-:W-:-:S04]  /*2de0*/  UIADD3 UR4, UPT, UPT, UR4, 0x20, URZ ;  /* 0x0000002004047890 */ /* 0x000fc8000fffe0ff */
[----:B------:R-:W-:-:S09]  /*2df0*/  UISETP.GE.AND UP0, UPT, UR4, UR6, UPT ;  /* 0x000000060400728c */ /* 0x000fd2000bf06270 */
[----:B------:R-:W-:Y:S05]  /*2e00*/  BRA.U !UP0, `(.L_x_233) ;  /* 0xffffffd508907547 */ /* 0x000fea000b83ffff */
[----:B------:R-:W-:Y:S05]  /*2e10*/  EXIT ;  /* 0x000000000000794d */ /* 0x000fea0003800000 */
.L_x_234:
        /* <DEDUP_REMOVED lines=14> */
.L_x_382:


//--------------------- .text._Z45blockwise_fp8_moe_gemm_wmma_transposed_kernelI6__halfEvPKT_PK13__nv_fp8_e4m3PKfPKiSA_S8_PS1_iiiiiiiii --------------------------
	.section	.text._Z45blockwise_fp8_moe_gemm_wmma_transposed_kernelI6__halfEvPKT_PK13__nv_fp8_e4m3PKfPKiSA_S8_PS1_iiiiiiiii,"ax",@progbits
	.align	128
        .global         _Z45blockwise_fp8_moe_gemm_wmma_transposed_kernelI6__halfEvPKT_PK13__nv_fp8_e4m3PKfPKiSA_S8_PS1_iiiiiiiii
        .type           _Z45blockwise_fp8_moe_gemm_wmma_transposed_kernelI6__halfEvPKT_PK13__nv_fp8_e4m3PKfPKiSA_S8_PS1_iiiiiiiii,@function
        .size           _Z45blockwise_fp8_moe_gemm_wmma_transposed_kernelI6__halfEvPKT_PK13__nv_fp8_e4m3PKfPKiSA_S8_PS1_iiiiiiiii,(.L_x_383 - _Z45blockwise_fp8_moe_gemm_wmma_transposed_kernelI6__halfEvPKT_PK13__nv_fp8_e4m3PKfPKiSA_S8_PS1_iiiiiiiii)
        .other          _Z45blockwise_fp8_moe_gemm_wmma_transposed_kernelI6__halfEvPKT_PK13__nv_fp8_e4m3PKfPKiSA_S8_PS1_iiiiiiiii,@"STO_CUDA_ENTRY STV_DEFAULT"
_Z45blockwise_fp8_moe_gemm_wmma_transposed_kernelI6__halfEvPKT_PK13__nv_fp8_e4m3PKfPKiSA_S8_PS1_iiiiiiiii:
.text._Z45blockwise_fp8_moe_gemm_wmma_transposed_kernelI6__halfEvPKT_PK13__nv_fp8_e4m3PKfPKiSA_S8_PS1_iiiiiiiii:
        /* <DEDUP_REMOVED lines=26> */
[----:B------:R-:W0:Y:S01]  /*01a0*/  LDCU.64 UR16, c[0x0][0x3a8] ;  /* 0x00007500ff1077ac */ /* 0x000e220008000a00 */
[----:B------:R-:W1:Y:S01]  /*01b0*/  S2UR UR4, SR_CgaCtaId ;  /* 0x00000000000479c3 */ /* 0x000e620000008800 */
[----:B------:R-:W2:Y:S01]  /*01c0*/  S2R R27, SR_TID.X ;  /* 0x00000000001b7919 */ /* 0x000ea20000002100 */
[----:B------:R-:W3:Y:S01]  /*01d0*/  LDCU UR10, c[0x0][0x3d4] ;  /* 0x00007a80ff0a77ac */ /* 0x000ee20008000800 */
[----:B------:R-:W-:-:S05]  /*01e0*/  UMOV UR9, 0x400 ;  /* 0x0000040000097882 */ /* 0x000fca0000000000 */
[----:B------:R-:W4:Y:S01]  /*01f0*/  S2UR UR13, SR_SWINHI ;  /* 0x00000000000d79c3 */ /* 0x000f220000002f00 */
[----:B------:R-:W5:Y:S01]  /*0200*/  LDCU UR6, c[0x0][0x3c8] ;  /* 0x00007900ff0677ac */ /* 0x000f620008000800 */
[----:B------:R-:W5:Y:S01]  /*0210*/  LDCU UR18, c[0x0][0x3d8] ;  /* 0x00007b00ff1277ac */ /* 0x000f620008000800 */
[----:B0-----:R-:W-:Y:S01]  /*0220*/  UISETP.NE.U32.AND UP0, UPT, UR16, URZ, UPT ;  /* 0x000000ff1000728c */ /* 0x001fe2000bf05070 */
[----:B------:R-:W0:Y:S03]  /*0230*/  LDCU.64 UR26, c[0x0][0x388] ;  /* 0x00007100ff1a77ac */ /* 0x000e260008000a00 */
[----:B------:R-:W-:Y:S01]  /*0240*/  UISETP.NE.AND.EX UP0, UPT, UR17, URZ, UPT, UP0 ;  /* 0x000000ff1100728c */ /* 0x000fe2000bf05300 */
[----:B------:R-:W5:Y:S01]  /*0250*/  LDCU UR17, c[0x0][0x3bc] ;  /* 0x00007780ff1177ac */ /* 0x000f620008000800 */
[----:B-1----:R-:W-:Y:S02]  /*0260*/  ULEA UR9, UR4, UR9, 0x18 ;  /* 0x0000000904097291 */ /* 0x002fe4000f8ec0ff */
[----:B---3--:R-:W-:-:S02]  /*0270*/  USHF.R.S32.HI UR4, URZ, 0x1f, UR10 ;  /* 0x0000001fff047899 */ /* 0x008fc4000801140a */
[----:B------:R-:W-:Y:S01]  /*0280*/  UIMAD.WIDE.U32 UR10, UR14, UR10, URZ ;  /* 0x0000000a0e0a72a5 */ /* 0x000fe2000f8e00ff */
[C---:B--2---:R-:W-:Y:S01]  /*0290*/  IMAD.SHL.U32 R0, R27.reuse, 0x10, RZ ;  /* 0x000000101b007824 */ /* 0x044fe200078e00ff */
[----:B------:R-:W-:Y:S01]  /*02a0*/  UIMAD UR16, UR4, UR14, URZ ;  /* 0x0000000e041072a4 */ /* 0x000fe2000f8e02ff */
[----:B------:R-:W-:Y:S01]  /*02b0*/  IMAD.U32 R2, RZ, RZ, UR9 ;  /* 0x00000009ff027e24 */ /* 0x000fe2000f8e00ff */
[C---:B------:R-:W-:Y:S01]  /*02c0*/  LEA.HI R26, R27.reuse, UR12, RZ, 0x1c ;  /* 0x0000000c1b1a7c11 */ /* 0x040fe2000f8fe0ff */
[----:B------:R-:W-:Y:S01]  /*02d0*/  UMOV UR4, UR9 ;  /* 0x0000000900047c82 */ /* 0x000fe20008000000 */
[----:B----4-:R-:W-:Y:S01]  /*02e0*/  UMOV UR5, UR13 ;  /* 0x0000000d00057c82 */ /* 0x010fe20008000000 */
[----:B------:R-:W-:Y:S01]  /*02f0*/  UIADD3 UR5, UPT, UPT, UR11, UR16, URZ ;  /* 0x000000100b057290 */ /* 0x000fe2000fffe0ff */
[----:B------:R-:W-:Y:S01]  /*0300*/  LOP3.LUT R7, R0, 0x200, RZ, 0xc0, !PT ;  /* 0x0000020000077812 */ /* 0x000fe200078ec0ff */
[----:B------:R-:W-:Y:S01]  /*0310*/  UIADD3 UR4, UPT, UPT, UR4, 0x800, URZ ;  /* 0x0000080004047890 */ /* 0x000fe2000fffe0ff */
[C---:B------:R-:W-:Y:S01]  /*0320*/  IMAD.SHL.U32 R3, R27.reuse, 0x8, RZ ;  /* 0x000000081b037824 */ /* 0x040fe200078e00ff */
[----:B-----5:R-:W-:Y:S01]  /*0330*/  USEL UR11, UR17, 0x1, !UP0 ;  /* 0x00000001110b7887 */ /* 0x020fe2000c000000 */
[----:B------:R-:W-:Y:S01]  /*0340*/  IADD3 R7, PT, PT, R2, 0x400, R7 ;  /* 0x0000040002077810 */ /* 0x000fe20007ffe007 */
[----:B------:R-:W-:Y:S01]  /*0350*/  ULOP3.LUT UR4, UR4, 0x3, URZ, 0xc0, !UPT ;  /* 0x0000000304047892 */ /* 0x000fe2000f8ec0ff */
[----:B0-----:R-:W-:Y:S01]  /*0360*/  IADD3 R24, P0, PT, R26, UR26, RZ ;  /* 0x0000001a1a187c10 */ /* 0x001fe2000ff1e0ff */
[----:B------:R-:W-:Y:S01]  /*0370*/  USHF.R.S32.HI UR24, URZ, 0x1f, UR6 ;  /* 0x0000001fff187899 */ /* 0x000fe20008011406 */
[----:B------:R-:W-:Y:S01]  /*0380*/  SHF.R.U32.HI R6, RZ, 0x1, R27 ;  /* 0x00000001ff067819 */ /* 0x000fe2000001161b */
[----:B------:R-:W-:Y:S01]  /*0390*/  UISETP.NE.U32.AND UP0, UPT, UR4, URZ, UPT ;  /* 0x000000ff0400728c */ /* 0x000fe2000bf05070 */
[----:B------:R-:W-:Y:S01]  /*03a0*/  LOP3.LUT R4, R27, 0x1f, RZ, 0xc0, !PT ;  /* 0x0000001f1b047812 */ /* 0x000fe200078ec0ff */
[----:B------:R-:W-:Y:S01]  /*03b0*/  UIADD3 UR4, UPT, UPT, -UR4, 0x4, URZ ;  /* 0x0000000404047890 */ /* 0x000fe2000fffe1ff */
[----:B------:R-:W-:Y:S01]  /*03c0*/  LOP3.LUT R2, R3, 0x1e00, RZ, 0xc0, !PT ;  /* 0x00001e0003027812 */ /* 0x000fe200078ec0ff */
[----:B------:R-:W-:Y:S01]  /*03d0*/  UISETP.NE.AND.EX UP0, UPT, URZ, URZ, UPT, UP0 ;  /* 0x000000ffff00728c */ /* 0x000fe2000bf05300 */
[----:B------:R-:W-:Y:S01]  /*03e0*/  LOP3.LUT R9, R0, 0x10, RZ, 0xc0, !PT ;  /* 0x0000001000097812 */ /* 0x000fe200078ec0ff */
[----:B------:R-:W-:Y:S01]  /*03f0*/  USHF.R.S32.HI UR15, URZ, 0x1f, UR18 ;  /* 0x0000001fff0f7899 */ /* 0x000fe20008011412 */
[----:B------:R-:W-:Y:S01]  /*0400*/  IMAD.X R25, RZ, RZ, UR27, P0 ;  /* 0x0000001bff197e24 */ /* 0x000fe200080e06ff */
[----:B------:R-:W-:Y:S01]  /*0410*/  UIMAD UR5, UR5, UR18, URZ ;  /* 0x00000012050572a4 */ /* 0x000fe2000f8e02ff */
[----:B------:R-:W-:Y:S01]  /*0420*/  LOP3.LUT R5, R27, 0xf, RZ, 0xc0, !PT ;  /* 0x0000000f1b057812 */ /* 0x000fe200078ec0ff */
[----:B------:R-:W-:Y:S01]  /*0430*/  USEL UR4, UR4, URZ, UP0 ;  /* 0x000000ff04047287 */ /* 0x000fe20008000000 */
[----:B------:R-:W-:Y:S01]  /*0440*/  LOP3.LUT R3, R3, 0x8, RZ, 0xc0, !PT ;  /* 0x0000000803037812 */ /* 0x000fe200078ec0ff */
[----:B------:R-:W-:Y:S01]  /*0450*/  UIMAD.WIDE.U32 UR6, UR14, UR6, URZ ;  /* 0x000000060e0672a5 */ /* 0x000fe2000f8e00ff */
[----:B------:R-:W-:Y:S01]  /*0460*/  VIADD R4, R4, UR12 ;  /* 0x0000000c04047c36 */ /* 0x000fe20008000000 */
[----:B------:R-:W-:Y:S01]  /*0470*/  UIMAD.WIDE.U32 UR22, UR10, UR18, URZ ;  /* 0x000000120a1672a5 */ /* 0x000fe2000f8e00ff */
[----:B------:R-:W-:Y:S01]  /*0480*/  VIADD R2, R2, UR9 ;  /* 0x0000000902027c36 */ /* 0x000fe20008000000 */
[----:B------:R-:W-:Y:S01]  /*0490*/  UIMAD UR13, UR24, UR14, URZ ;  /* 0x0000000e180d72a4 */ /* 0x000fe2000f8e02ff */
[----:B------:R-:W-:Y:S01]  /*04a0*/  IMAD R0, R6, 0x20, R9 ;  /* 0x0000002006007824 */ /* 0x000fe200078e0209 */
[----:B------:R-:W-:-:S02]  /*04b0*/  UIMAD UR5, UR15, UR10, UR5 ;  /* 0x0000000a0f0572a4 */ /* 0x000fc4000f8e0205 */
[----:B------:R-:W-:Y:S02]  /*04c0*/  UIADD3 UR10, UPT, UPT, UR9, 0x800, UR4 ;  /* 0x00000800090a7890 */ /* 0x000fe4000fffe004 */
[----:B------:R-:W-:Y:S02]  /*04d0*/  UIADD3 UR13, UPT, UPT, UR7, UR13, URZ ;  /* 0x0000000d070d7290 */ /* 0x000fe4000fffe0ff */
[----:B------:R-:W-:Y:S01]  /*04e0*/  UIADD3 UR14, UPT, UPT, UR23, UR5, URZ ;  /* 0x00000005170e7290 */ /* 0x000fe2000fffe0ff */
[----:B------:R-:W-:-:S11]  /*04f0*/  UMOV UR4, URZ ;  /* 0x000000ff00047c82 */ /* 0x000fd60008000000 */
.L_x_280:
[----:B------:R-:W0:Y:S01]  /*0500*/  LDCU UR5, c[0x0][0x3c8] ;  /* 0x00007900ff0577ac */ /* 0x000e220008000800 */
[----:B-12---:R-:W-:Y:S02]  /*0510*/  CS2R R10, SRZ ;  /* 0x00000000000a7805 */ /* 0x006fe4000001ff00 */
[----:B------:R-:W-:Y:S02]  /*0520*/  CS2R R8, SRZ ;  /* 0x0000000000087805 */ /* 0x000fe4000001ff00 */
[----:B------:R-:W-:Y:S02]  /*0530*/  CS2R R14, SRZ ;  /* 0x00000000000e7805 */ /* 0x000fe4000001ff00 */
[----:B------:R-:W-:Y:S01]  /*0540*/  CS2R R12, SRZ ;  /* 0x00000000000c7805 */ /* 0x000fe2000001ff00 */
[----:B0-----:R-:W-:-:S09]  /*0550*/  UISETP.GE.AND UP0, UPT, UR5, 0x1, UPT ;  /* 0x000000010500788c */ /* 0x001fd2000bf06270 */
[----:B------:R-:W-:Y:S05]  /*0560*/  BRA.U !UP0, `(.L_x_235) ;  /* 0x0000000908cc7547 */ /* 0x000fea000b800000 */
[----:B------:R-:W-:Y:S01]  /*0570*/  VIADD R28, R6, UR4 ;  /* 0x00000004061c7c36 */ /* 0x000fe20008000000 */
[----:B------:R-:W-:Y:S01]  /*0580*/  UMOV UR5, URZ ;  /* 0x000000ff00057c82 */ /* 0x000fe20008000000 */
[----:B------:R-:W-:-:S07]  /*0590*/  IMAD.MOV.U32 R11, RZ, RZ, RZ ;  /* 0x000000ffff0b7224 */ /* 0x000fce00078e00ff */
.L_x_245:
[----:B------:R-:W-:Y:S01]  /*05a0*/  ISETP.GT.U32.AND P0, PT, R27, 0x1ff, PT ;  /* 0x000001ff1b00780c */ /* 0x000fe20003f04070 */
[----:B0-----:R-:W0:Y:S01]  /*05b0*/  LDCU UR18, c[0x0][0x3c4] ;  /* 0x00007880ff1277ac */ /* 0x001e220008000800 */
[----:B------:R-:W-:Y:S01]  /*05c0*/  BSSY.RECONVERGENT B0, `(.L_x_236) ;  /* 0x0000061000007945 */ /* 0x000fe20003800200 */
[----:B------:R-:W1:Y:S01]  /*05d0*/  LDCU UR25, c[0x0][0x3d8] ;  /* 0x00007b00ff1977ac */ /* 0x000e620008000800 */
[----:B------:R-:W2:Y:S09]  /*05e0*/  LDCU.64 UR16, c[0x0][0x390] ;  /* 0x00007200ff1077ac */ /* 0x000eb20008000a00 */
[----:B------:R-:W-:Y:S05]  /*05f0*/  @P0 BRA `(.L_x_237) ;  /* 0x0000000400740947 */ /* 0x000fea0003800000 */
[----:B------:R-:W3:Y:S01]  /*0600*/  LDC R18, c[0x0][0x3cc] ;  /* 0x0000f300ff127b82 */ /* 0x000ee20000000800 */
[----:B------:R-:W-:Y:S01]  /*0610*/  VIADD R19, R5, UR5 ;  /* 0x0000000505137c36 */ /* 0x000fe20008000000 */
[----:B------:R-:W4:Y:S01]  /*0620*/  S2R R30, SR_CgaCtaId ;  /* 0x00000000001e7919 */ /* 0x000f220000008800 */
[----:B------:R-:W5:Y:S01]  /*0630*/  LDCU UR12, c[0x0][0x3c4] ;  /* 0x00007880ff0c77ac */ /* 0x000f620008000800 */
[----:B------:R-:W-:Y:S02]  /*0640*/  IMAD.MOV.U32 R29, RZ, RZ, R26 ;  /* 0x000000ffff1d7224 */ /* 0x000fe400078e001a */
[----:B------:R-:W-:Y:S01]  /*0650*/  IABS R22, R19 ;  /* 0x0000001300167213 */ /* 0x000fe20000000000 */
[----:B------:R-:W0:Y:S01]  /*0660*/  LDCU UR15, c[0x0][0x3c8] ;  /* 0x00007900ff0f77ac */ /* 0x000e220008000800 */
[----:B---3--:R-:W-:-:S04]  /*0670*/  IABS R20, R18 ;  /* 0x0000001200147213 */ /* 0x008fc80000000000 */
[----:B------:R-:W3:Y:S08]  /*0680*/  I2F.RP R21, R20 ;  /* 0x0000001400157306 */ /* 0x000ef00000209400 */
[----:B---3--:R-:W3:Y:S02]  /*0690*/  MUFU.RCP R21, R21 ;  /* 0x0000001500157308 */ /* 0x008ee40000001000 */
[----:B---3--:R-:W-:-:S06]  /*06a0*/  VIADD R16, R21, 0xffffffe ;  /* 0x0ffffffe15107836 */ /* 0x008fcc0000000000 */
[----:B------:R3:W1:Y:S02]  /*06b0*/  F2I.FTZ.U32.TRUNC.NTZ R17, R16 ;  /* 0x0000001000117305 */ /* 0x000664000021f000 */
[----:B---3--:R-:W-:Y:S02]  /*06c0*/  IMAD.MOV.U32 R16, RZ, RZ, RZ ;  /* 0x000000ffff107224 */ /* 0x008fe400078e00ff */
[----:B-1----:R-:W-:-:S04]  /*06d0*/  IMAD.MOV R23, RZ, RZ, -R17 ;  /* 0x000000ffff177224 */ /* 0x002fc800078e0a11 */
[----:B------:R-:W-:-:S04]  /*06e0*/  IMAD R23, R23, R20, RZ ;  /* 0x0000001417177224 */ /* 0x000fc800078e02ff */
[----:B------:R-:W-:Y:S01]  /*06f0*/  IMAD.HI.U32 R17, R17, R23, R16 ;  /* 0x0000001711117227 */ /* 0x000fe200078e0010 */
[----:B------:R-:W-:-:S04]  /*0700*/  LOP3.LUT R16, R19, R18, RZ, 0x3c, !PT ;  /* 0x0000001213107212 */ /* 0x000fc800078e3cff */
[----:B------:R-:W-:Y:S01]  /*0710*/  ISETP.GE.AND P1, PT, R16, RZ, PT ;  /* 0x000000ff1000720c */ /* 0x000fe20003f26270 */
[----:B------:R-:W-:-:S04]  /*0720*/  IMAD.HI.U32 R21, R17, R22, RZ ;  /* 0x0000001611157227 */ /* 0x000fc800078e00ff */
[----:B------:R-:W-:-:S04]  /*0730*/  IMAD.MOV R17, RZ, RZ, -R21 ;  /* 0x000000ffff117224 */ /* 0x000fc800078e0a15 */
[----:B------:R-:W-:-:S05]  /*0740*/  IMAD R17, R20, R17, R22 ;  /* 0x0000001114117224 */ /* 0x000fca00078e0216 */
[----:B------:R-:W-:-:S13]  /*0750*/  ISETP.GT.U32.AND P2, PT, R20, R17, PT ;  /* 0x000000111400720c */ /* 0x000fda0003f44070 */
[----:B------:R-:W-:Y:S02]  /*0760*/  @!P2 IMAD.IADD R17, R17, 0x1, -R20 ;  /* 0x000000011111a824 */ /* 0x000fe400078e0a14 */
[----:B------:R-:W-:Y:S01]  /*0770*/  @!P2 VIADD R21, R21, 0x1 ;  /* 0x000000011515a836 */ /* 0x000fe20000000000 */
[----:B------:R-:W-:Y:S02]  /*0780*/  ISETP.NE.AND P2, PT, R18, RZ, PT ;  /* 0x000000ff1200720c */ /* 0x000fe40003f45270 */
[----:B------:R-:W-:Y:S02]  /*0790*/  ISETP.GE.U32.AND P0, PT, R17, R20, PT ;  /* 0x000000141100720c */ /* 0x000fe40003f06070 */
[----:B------:R-:W-:-:S05]  /*07a0*/  IADD3 R17, P3, PT, R19, UR6, RZ ;  /* 0x0000000613117c10 */ /* 0x000fca000ff7e0ff */
[----:B------:R-:W-:Y:S02]  /*07b0*/  IMAD.X R22, RZ, RZ, UR13, P3 ;  /* 0x0000000dff167e24 */ /* 0x000fe400098e06ff */
[----:B-----5:R-:W-:-:S04]  /*07c0*/  IMAD.WIDE.U32 R16, R17, UR12, R24 ;  /* 0x0000000c11107c25 */ /* 0x020fc8000f8e0018 */
[----:B------:R-:W-:Y:S01]  /*07d0*/  @P0 VIADD R21, R21, 0x1 ;  /* 0x0000000115150836 */ /* 0x000fe20000000000 */
[----:B0-----:R-:W-:Y:S01]  /*07e0*/  ISETP.GE.AND P0, PT, R19, UR15, PT ;  /* 0x0000000f13007c0c */ /* 0x001fe2000bf06270 */
[----:B------:R-:W-:Y:S02]  /*07f0*/  IMAD R23, R22, UR12, RZ ;  /* 0x0000000c16177c24 */ /* 0x000fe4000f8e02ff */
[----:B------:R-:W-:Y:S01]  /*0800*/  IMAD.MOV.U32 R20, RZ, RZ, R21 ;  /* 0x000000ffff147224 */ /* 0x000fe200078e0015 */
[----:B------:R-:W-:Y:S01]  /*0810*/  MOV R21, 0x400 ;  /* 0x0000040000157802 */ /* 0x000fe20000000f00 */
[----:B------:R-:W-:Y:S02]  /*0820*/  IMAD.MOV.U32 R22, RZ, RZ, R16 ;  /* 0x000000ffff167224 */ /* 0x000fe400078e0010 */
[----:B------:R-:W-:Y:S01]  /*0830*/  @!P1 IMAD.MOV R20, RZ, RZ, -R20 ;  /* 0x000000ffff149224 */ /* 0x000fe200078e0a14 */
[----:B----4-:R-:W-:Y:S01]  /*0840*/  LEA R21, R30, R21, 0x18 ;  /* 0x000000151e157211 */ /* 0x010fe200078ec0ff */
[----:B------:R-:W-:Y:S01]  /*0850*/  IMAD.IADD R23, R17, 0x1, R23 ;  /* 0x0000000111177824 */ /* 0x000fe200078e0217 */
[----:B------:R-:W-:Y:S01]  /*0860*/  @!P2 LOP3.LUT R20, RZ, R18, RZ, 0x33, !PT ;  /* 0x00000012ff14a212 */ /* 0x000fe200078e33ff */
[----:B------:R-:W-:-:S07]  /*0870*/  IMAD.MOV.U32 R30, RZ, RZ, R27 ;  /* 0x000000ffff1e7224 */ /* 0x000fce00078e001b */
.L_x_241:
        /* <DEDUP_REMOVED lines=11> */
[----:B------:R-:W-:Y:S01]  /*0930*/  IMAD R33, R32, R19, RZ ;  /* 0x0000001320217224 */ /* 0x000fe200078e02ff */
[----:B------:R-:W-:-:S03]  /*0940*/  IABS R32, R29 ;  /* 0x0000001d00207213 */ /* 0x000fc60000000000 */
[----:B------:R-:W-:Y:S01]  /*0950*/  IMAD.HI.U32 R17, R17, R33, R16 ;  /* 0x0000002111117227 */ /* 0x000fe200078e0010 */
[----:B------:R-:W-:-:S04]  /*0960*/  LOP3.LUT R16, R29, R18, RZ, 0x3c, !PT ;  /* 0x000000121d107212 */ /* 0x000fc800078e3cff */
[----:B------:R-:W-:Y:S01]  /*0970*/  ISETP.GE.AND P3, PT, R16, RZ, PT ;  /* 0x000000ff1000720c */ /* 0x000fe20003f66270 */
[----:B------:R-:W-:-:S04]  /*0980*/  IMAD.HI.U32 R17, R17, R32, RZ ;  /* 0x0000002011117227 */ /* 0x000fc800078e00ff */
        /* <DEDUP_REMOVED lines=14> */
[----:B------:R-:W3:Y:S02]  /*0a70*/  LDG.E.U8.CONSTANT R16, desc[UR20][R16.64] ;  /* 0x0000001410107981 */ /* 0x000ee4000c1e9100 */
[----:B------:R-:W-:Y:S02]  /*0a80*/  LEA.HI.X.SX32 R32, R18, UR14, 0x1, P1 ;  /* 0x0000000e12207c11 */ /* 0x000fe400088f0eff */
[----:B--2---:R-:W-:-:S04]  /*0a90*/  LEA R18, P1, R19, UR16, 0x2 ;  /* 0x0000001013127c11 */ /* 0x004fc8000f8210ff */
[----:B------:R-:W-:-:S05]  /*0aa0*/  LEA.HI.X R19, R19, UR17, R32, 0x2, P1 ;  /* 0x0000001113137c11 */ /* 0x000fca00088f1420 */
[----:B------:R-:W2:Y:S01]  /*0ab0*/  LDG.E.CONSTANT R18, desc[UR20][R18.64] ;  /* 0x0000001412127981 */ /* 0x000ea2000c1e9900 */
[----:B---3--:R-:W-:-:S05]  /*0ac0*/  F2FP.F16.E4M3.UNPACK_B R17, R16 ;  /* 0x00000010ff11723e */ /* 0x008fca00020006ff */
[----:B------:R-:W-:-:S05]  /*0ad0*/  HADD2.F32 R31, -RZ, R17.H0_H0 ;  /* 0x20000011ff1f7230 */ /* 0x000fca0000004100 */
[----:B--2---:R-:W-:-:S05]  /*0ae0*/  FMUL R31, R18, R31 ;  /* 0x0000001f121f7220 */ /* 0x004fca0000400000 */
[----:B------:R-:W-:Y:S01]  /*0af0*/  F2FP.F16.F32.PACK_AB R31, RZ, R31 ;  /* 0x0000001fff1f723e */ /* 0x000fe200000000ff */
[----:B------:R-:W-:Y:S06]  /*0b00*/  BRA `(.L_x_240) ;  /* 0x0000000000047947 */ /* 0x000fec0003800000 */
.L_x_239:
[----:B------:R-:W-:-:S07]  /*0b10*/  PRMT R31, RZ, 0x7610, R31 ;  /* 0x00007610ff1f7816 */ /* 0x000fce000000001f */
.L_x_240:
[----:B--2---:R-:W-:Y:S05]  /*0b20*/  BSYNC.RECONVERGENT B1 ;  /* 0x0000000000017941 */ /* 0x004fea0003800200 */
.L_x_238:
        /* <DEDUP_REMOVED lines=8> */
[----:B------:R3:W-:Y:S01]  /*0bb0*/  STS.U16 [R16+0x400], R31 ;  /* 0x0004001f10007388 */ /* 0x0007e20000000400 */
[----:B------:R-:W-:Y:S05]  /*0bc0*/  @!P1 BRA `(.L_x_241) ;  /* 0xfffffffc002c9947 */ /* 0x000fea000383ffff */
.L_x_237:
[----:B012---:R-:W-:Y:S05]  /*0bd0*/  BSYNC.RECONVERGENT B0 ;  /* 0x0000000000007941 */ /* 0x007fea0003800200 */
.L_x_236:
[----:B------:R-:W-:Y:S01]  /*0be0*/  ISETP.GE.U32.AND P0, PT, R27, 0x40, PT ;  /* 0x000000401b00780c */ /* 0x000fe20003f06070 */
[----:B------:R-:W-:-:S12]  /*0bf0*/  BSSY.RECONVERGENT B0, `(.L_x_242) ;  /* 0x0000032000007945 */ /* 0x000fd80003800200 */
[----:B------:R-:W-:Y:S05]  /*0c00*/  @P0 BRA `(.L_x_243) ;  /* 0x0000000000c00947 */ /* 0x000fea0003800000 */
[----:B------:R-:W0:Y:S01]  /*0c10*/  LDC R18, c[0x0][0x3c8] ;  /* 0x0000f200ff127b82 */ /* 0x000e220000000800 */
[----:B------:R-:W-:-:S05]  /*0c20*/  VIADD R19, R3, UR5 ;  /* 0x0000000503137c36 */ /* 0x000fca0008000000 */
        /* <DEDUP_REMOVED lines=9> */
[----:B------:R-:W3:Y:S01]  /*0cc0*/  I2F.RP R29, R21 ;  /* 0x00000015001d7306 */ /* 0x000ee20000209400 */
[----:B------:R-:W-:-:S05]  /*0cd0*/  IABS R32, UR11 ;  /* 0x0000000b00207c13 */ /* 0x000fca0008000000 */
[----:B0-----:R-:W-:Y:S02]  /*0ce0*/  IMAD.MOV R23, RZ, RZ, -R32 ;  /* 0x000000ffff177224 */ /* 0x001fe400078e0a20 */
[----:B---3--:R-:W0:Y:S02]  /*0cf0*/  MUFU.RCP R29, R29 ;  /* 0x0000001d001d7308 */ /* 0x008e240000001000 */
[----:B0-----:R-:W-:-:S06]  /*0d00*/  VIADD R16, R29, 0xffffffe ;  /* 0x0ffffffe1d107836 */ /* 0x001fcc0000000000 */
[----:B------:R0:W3:Y:S02]  /*0d10*/  F2I.FTZ.U32.TRUNC.NTZ R17, R16 ;  /* 0x0000001000117305 */ /* 0x0000e4000021f000 */
[----:B0-----:R-:W-:Y:S02]  /*0d20*/  IMAD.MOV.U32 R16, RZ, RZ, RZ ;  /* 0x000000ffff107224 */ /* 0x001fe400078e00ff */
[----:B---3--:R-:W-:-:S04]  /*0d30*/  IMAD.MOV R30, RZ, RZ, -R17 ;  /* 0x000000ffff1e7224 */ /* 0x008fc800078e0a11 */
[----:B------:R-:W-:-:S04]  /*0d40*/  IMAD R31, R30, R21, RZ ;  /* 0x000000151e1f7224 */ /* 0x000fc800078e02ff */
[----:B------:R-:W-:Y:S01]  /*0d50*/  IMAD.HI.U32 R17, R17, R31, R16 ;  /* 0x0000001f11117227 */ /* 0x000fe200078e0010 */
        /* <DEDUP_REMOVED lines=26> */
.L_x_244:
[----:B------:R0:W-:Y:S02]  /*0f00*/  STS.128 [R0+UR9], RZ ;  /* 0x000000ff00007988 */ /* 0x0001e40008000c09 */
.L_x_243:
[----:B------:R-:W-:Y:S05]  /*0f10*/  BSYNC.RECONVERGENT B0 ;  /* 0x0000000000007941 */ /* 0x000fea0003800200 */
.L_x_242:
[----:B-1----:R-:W3:Y:S01]  /*0f20*/  S2R R18, SR_LANEID ;  /* 0x0000000000127919 */ /* 0x002ee20000000000 */
[----:B------:R-:W1:Y:S01]  /*0f30*/  LDCU UR12, c[0x0][0x3c8] ;  /* 0x00007900ff0c77ac */ /* 0x000e620008000800 */
[----:B------:R-:W-:-:S04]  /*0f40*/  UIADD3 UR5, UPT, UPT, UR5, 0x10, URZ ;  /* 0x0000001005057890 */ /* 0x000fc8000fffe0ff */
[----:B-1----:R-:W-:Y:S01]  /*0f50*/  UISETP.GE.AND UP0, UPT, UR5, UR12, UPT ;  /* 0x0000000c0500728c */ /* 0x002fe2000bf06270 */
[--C-:B---3--:R-:W-:Y:S02]  /*0f60*/  SHF.R.U32.HI R16, RZ, 0x3, R18.reuse ;  /* 0x00000003ff107819 */ /* 0x108fe40000011612 */
[----:B------:R-:W-:Y:S02]  /*0f70*/  LOP3.LUT R17, R18, 0x7, RZ, 0xc0, !PT ;  /* 0x0000000712117812 */ /* 0x000fe400078ec0ff */
[----:B------:R-:W-:Y:S01]  /*0f80*/  SHF.R.U32.HI R18, RZ, 0x4, R18 ;  /* 0x00000004ff127819 */ /* 0x000fe20000011612 */
[C---:B------:R-:W-:Y:S02]  /*0f90*/  IMAD.SHL.U32 R20, R16.reuse, 0x8, RZ ;  /* 0x0000000810147824 */ /* 0x040fe400078e00ff */
[----:B------:R-:W-:Y:S02]  /*0fa0*/  IMAD.SHL.U32 R16, R16, 0x8, RZ ;  /* 0x0000000810107824 */ /* 0x000fe400078e00ff */
[--C-:B------:R-:W-:Y:S01]  /*0fb0*/  IMAD R19, R18, 0x8, R17.reuse ;  /* 0x0000000812137824 */ /* 0x100fe200078e0211 */
[----:B------:R-:W-:Y:S01]  /*0fc0*/  LOP3.LUT R17, R20, 0x8, R17, 0xe2, !PT ;  /* 0x0000000814117812 */ /* 0x000fe200078ee211 */
[----:B------:R-:W-:Y:S01]  /*0fd0*/  IMAD.SHL.U32 R18, R18, 0x8, RZ ;  /* 0x0000000812127824 */ /* 0x000fe200078e00ff */
[----:B------:R-:W-:-:S03]  /*0fe0*/  LOP3.LUT R16, R16, 0x8, RZ, 0xe2, !PT ;  /* 0x0000000810107812 */ /* 0x000fc600078ee2ff */
[----:B------:R-:W-:Y:S02]  /*0ff0*/  IMAD R17, R17, 0x10, R18 ;  /* 0x0000001011117824 */ /* 0x000fe400078e0212 */
[----:B------:R-:W-:Y:S02]  /*1000*/  IMAD R16, R19, 0x10, R16 ;  /* 0x0000001013107824 */ /* 0x000fe400078e0210 */
[----:B------:R-:W-:Y:S02]  /*1010*/  IMAD.U32 R17, R17, 0x2, R2 ;  /* 0x0000000211117824 */ /* 0x000fe400078e0002 */
[----:B------:R-:W-:Y:S01]  /*1020*/  IMAD.U32 R20, R16, 0x2, R7 ;  /* 0x0000000210147824 */ /* 0x000fe200078e0007 */
[----:B------:R-:W-:Y:S06]  /*1030*/  BAR.SYNC.DEFER_BLOCKING 0x0 ;  /* 0x0000000000007b1d */ /* 0x000fec0000010000 */
[----:B------:R-:W-:Y:S04]  /*1040*/  LDSM.16.M88.4 R16, [R17] ;  /* 0x000000001110783b */ /* 0x000fe80000000200 */
[----:B------:R-:W1:Y:S02]  /*1050*/  LDSM.16.M88.4 R20, [R20] ;  /* 0x000000001414783b */ /* 0x000e640000000200 */
[C---:B-1----:R-:W-:Y:S08]  /*1060*/  HMMA.16816.F32 R12, R16.reuse, R20, R12 ;  /* 0x00000014100c723c */ /* 0x042ff0000000180c */
[----:B------:R-:W-:Y:S01]  /*1070*/  HMMA.16816.F32 R8, R16, R22, R8 ;  /* 0x000000161008723c */ /* 0x000fe20000001808 */
[----:B------:R-:W-:Y:S06]  /*1080*/  BAR.SYNC.DEFER_BLOCKING 0x0 ;  /* 0x0000000000007b1d */ /* 0x000fec0000010000 */
[----:B------:R-:W-:-:S13]  /*1090*/  BRA.U !UP0, `(.L_x_245) ;  /* 0xfffffff508407547 */ /* 0x000fda000b83ffff */
.L_x_235:
[----:B------:R-:W1:Y:S01]  /*10a0*/  S2R R17, SR_LANEID ;  /* 0x0000000000117919 */ /* 0x000e620000000000 */
[C---:B------:R-:W-:Y:S01]  /*10b0*/  IMAD.SHL.U32 R16, R27.reuse, 0x2, RZ ;  /* 0x000000021b107824 */ /* 0x040fe200078e00ff */
[----:B------:R-:W2:Y:S01]  /*10c0*/  LDCU.64 UR16, c[0x0][0x3a8] ;  /* 0x00007500ff1077ac */ /* 0x000ea20008000a00 */
[C---:B------:R-:W-:Y:S01]  /*10d0*/  IMAD.SHL.U32 R18, R27.reuse, 0x20, RZ ;  /* 0x000000201b127824 */ /* 0x040fe200078e00ff */
[C---:B------:R-:W-:Y:S01]  /*10e0*/  VIMNMX.U32 R20, PT, PT, R27.reuse, 0x380, !PT ;  /* 0x000003801b147848 */ /* 0x040fe20007fe0000 */
[----:B------:R-:W-:Y:S01]  /*10f0*/  BSSY.RECONVERGENT B0, `(.L_x_246) ;  /* 0x00001c5000007945 */ /* 0x000fe20003800200 */
[----:B------:R-:W-:Y:S02]  /*1100*/  LOP3.LUT R19, R16, 0x40, RZ, 0xc0, !PT ;  /* 0x0000004010137812 */ /* 0x000fe400078ec0ff */
[----:B------:R-:W-:Y:S02]  /*1110*/  LEA R22, R27, UR10, 0x2 ;  /* 0x0000000a1b167c11 */ /* 0x000fe4000f8e10ff */
[----:B------:R-:W-:Y:S01]  /*1120*/  LOP3.LUT R18, R19, 0x7800, R18, 0xf8, !PT ;  /* 0x0000780013127812 */ /* 0x000fe200078ef812 */
[----:B--2---:R-:W-:-:S04]  /*1130*/  UISETP.NE.U32.AND UP0, UPT, UR16, URZ, UPT ;  /* 0x000000ff1000728c */ /* 0x004fc8000bf05070 */
[----:B------:R-:W-:Y:S01]  /*1140*/  UISETP.NE.AND.EX UP0, UPT, UR17, URZ, UPT, UP0 ;  /* 0x000000ff1100728c */ /* 0x000fe2000bf05300 */
[----:B-1----:R-:W-:Y:S02]  /*1150*/  SHF.R.U32.HI R16, RZ, 0x2, R17 ;  /* 0x00000002ff107819 */ /* 0x002fe40000011611 */
[----:B------:R-:W-:-:S05]  /*1160*/  LOP3.LUT R17, R17, 0x3, RZ, 0xc0, !PT ;  /* 0x0000000311117812 */ /* 0x000fca00078ec0ff */
[----:B------:R-:W-:Y:S02]  /*1170*/  IMAD R16, R16, 0x10, R17 ;  /* 0x0000001010107824 */ /* 0x000fe400078e0211 */
[----:B------:R-:W-:-:S04]  /*1180*/  VIADD R17, R18, UR10 ;  /* 0x0000000a12117c36 */ /* 0x000fc80008000000 */
        /* <DEDUP_REMOVED lines=10> */
[----:B------:R-:W-:Y:S01]  /*1230*/  VIADD R13, R27, 0x180 ;  /* 0x000001801b0d7836 */ /* 0x000fe20000000000 */
[--C-:B--2---:R-:W-:Y:S02]  /*1240*/  LOP3.LUT R14, R28, 0x1f, R27.reuse, 0xf8, !PT ;  /* 0x0000001f1c0e7812 */ /* 0x104fe400078ef81b */
[----:B------:R-:W-:Y:S02]  /*1250*/  LOP3.LUT R15, R30, 0x1f, R27, 0xf8, !PT ;  /* 0x0000001f1e0f7812 */ /* 0x000fe400078ef81b */
[----:B------:R-:W-:-:S02]  /*1260*/  LEA R14, R14, UR10, 0x2 ;  /* 0x0000000a0e0e7c11 */ /* 0x000fc4000f8e10ff */
        /* <DEDUP_REMOVED lines=10> */
[----:B------:R-:W-:Y:S01]  /*1310*/  LEA.HI R8, R27, UR4, RZ, 0x1b ;  /* 0x000000041b087c11 */ /* 0x000fe2000f8fd8ff */
        /* <DEDUP_REMOVED lines=21> */
[----:B--2---:R-:W-:-:S04]  /*1470*/  F2FP.F16.F32.PACK_AB R9, RZ, R22 ;  /* 0x00000016ff09723e */ /* 0x004fc800000000ff */
[----:B------:R-:W-:-:S05]  /*1480*/  LEA.HI.X R11, R8, UR17, R11, 0x1, P1 ;  /* 0x00000011080b7c11 */ /* 0x000fca00088f0c0b */
[----:B------:R1:W-:Y:S02]  /*1490*/  STG.E.U16 desc[UR20][R10.64], R9 ;  /* 0x000000090a007986 */ /* 0x0003e4000c101514 */
.L_x_251:
[----:B------:R-:W-:Y:S05]  /*14a0*/  BSYNC.RECONVERGENT B2 ;  /* 0x0000000000027941 */ /* 0x000fea0003800200 */
.L_x_250:
[----:B-1----:R-:W-:Y:S01]  /*14b0*/  IMAD.MOV.U32 R10, RZ, RZ, R16 ;  /* 0x000000ffff0a7224 */ /* 0x002fe200078e0010 */
[----:B------:R-:W-:Y:S06]  /*14c0*/  @!P2 BRA `(.L_x_249) ;  /* 0x0000000000d0a947 */ /* 0x000fec0003800000 */
[----:B------:R-:W-:Y:S01]  /*14d0*/  LEA.HI R16, R16, UR4, RZ, 0x1b ;  /* 0x0000000410107c11 */ /* 0x000fe2000f8fd8ff */
[----:B------:R-:W-:Y:S01]  /*14e0*/  BSSY.RECONVERGENT B2, `(.L_x_252) ;  /* 0x0000017000027945 */ /* 0x000fe20003800200 */
[----:B------:R-:W-:Y:S02]  /*14f0*/  ISETP.NE.AND P2, PT, R18, 0x2, PT ;  /* 0x000000021200780c */ /* 0x000fe40003f45270 */
        /* <DEDUP_REMOVED lines=21> */
.L_x_253:
[----:B------:R-:W-:Y:S05]  /*1650*/  BSYNC.RECONVERGENT B2 ;  /* 0x0000000000027941 */ /* 0x000fea0003800200 */
.L_x_252:
[----:B------:R-:W-:Y:S01]  /*1660*/  IMAD.MOV.U32 R10, RZ, RZ, R17 ;  /* 0x000000ffff0a7224 */ /* 0x000fe200078e0011 */
[----:B------:R-:W-:Y:S06]  /*1670*/  @!P2 BRA `(.L_x_249) ;  /* 0x000000000064a947 */ /* 0x000fec0003800000 */
[----:B------:R-:W-:Y:S01]  /*1680*/  LEA.HI R17, R17, UR4, RZ, 0x1b ;  /* 0x0000000411117c11 */ /* 0x000fe2000f8fd8ff */
[----:B------:R-:W-:-:S03]  /*1690*/  IMAD.MOV.U32 R10, RZ, RZ, R13 ;  /* 0x000000ffff0a7224 */ /* 0x000fc600078e000d */
[----:B------:R-:W-:-:S13]  /*16a0*/  ISETP.GE.OR P0, PT, R17, UR8, P0 ;  /* 0x0000000811007c0c */ /* 0x000fda0008706670 */
[----:B------:R-:W-:Y:S05]  /*16b0*/  @P0 BRA `(.L_x_249) ;  /* 0x0000000000540947 */ /* 0x000fea0003800000 */
[----:B------:R-:W2:Y:S01]  /*16c0*/  LDCU UR5, c[0x0][0x3c0] ;  /* 0x00007800ff0577ac */ /* 0x000ea20008000800 */
[----:B------:R-:W-:Y:S02]  /*16d0*/  VIADD R17, R17, UR19 ;  /* 0x0000001311117c36 */ /* 0x000fe40008000000 */
[----:B------:R-:W-:-:S03]  /*16e0*/  IMAD.MOV.U32 R10, RZ, RZ, R13 ;  /* 0x000000ffff0a7224 */ /* 0x000fc600078e000d */
        /* <DEDUP_REMOVED lines=12> */
[----:B---3--:R-:W-:Y:S01]  /*17b0*/  LEA R16, P0, R8, UR16, 0x1 ;  /* 0x0000001008107c11 */ /* 0x008fe2000f8008ff */
[----:B------:R-:W-:Y:S02]  /*17c0*/  IMAD.MOV.U32 R10, RZ, RZ, R13 ;  /* 0x000000ffff0a7224 */ /* 0x000fe400078e000d */
[----:B------:R-:W-:Y:S01]  /*17d0*/  IMAD.IADD R17, R9, 0x1, R17 ;  /* 0x0000000109117824 */ /* 0x000fe200078e0211 */
[----:B--2---:R-:W-:-:S04]  /*17e0*/  F2FP.F16.F32.PACK_AB R9, RZ, R15 ;  /* 0x0000000fff09723e */ /* 0x004fc800000000ff */
[----:B------:R-:W-:-:S05]  /*17f0*/  LEA.HI.X R17, R8, UR17, R17, 0x1, P0 ;  /* 0x0000001108117c11 */ /* 0x000fca00080f0c11 */
[----:B------:R2:W-:Y:S02]  /*1800*/  STG.E.U16 desc[UR20][R16.64], R9 ;  /* 0x0000000910007986 */ /* 0x0005e4000c101514 */
.L_x_249:
[----:B------:R-:W-:Y:S05]  /*1810*/  BSYNC.RECONVERGENT B1 ;  /* 0x0000000000017941 */ /* 0x000fea0003800200 */
.L_x_248:
[----:B------:R-:W-:Y:S01]  /*1820*/  ISETP.GE.U32.AND P0, PT, R12, 0x180, PT ;  /* 0x000001800c00780c */ /* 0x000fe20003f06070 */
[----:B------:R-:W3:Y:S01]  /*1830*/  LDCU UR15, c[0x0][0x3c4] ;  /* 0x00007880ff0f77ac */ /* 0x000ee20008000800 */
[----:B------:R-:W4:Y:S01]  /*1840*/  LDCU UR12, c[0x0][0x3c0] ;  /* 0x00007800ff0c77ac */ /* 0x000f220008000800 */
[----:B------:R-:W0:Y:S10]  /*1850*/  LDCU.64 UR16, c[0x0][0x3b0] ;  /* 0x00007600ff1077ac */ /* 0x000e340008000a00 */
[----:B------:R-:W-:Y:S05]  /*1860*/  @!P0 BRA `(.L_x_254) ;  /* 0x0000001400348947 */ /* 0x000fea0003800000 */
[----:B-1----:R-:W1:Y:S01]  /*1870*/  LDC R11, c[0x0][0x3c4] ;  /* 0x0000f100ff0b7b82 */ /* 0x002e620000000800 */
[----:B------:R-:W5:Y:S01]  /*1880*/  LDCU UR5, c[0x0][0x3c4] ;  /* 0x00007880ff0577ac */ /* 0x000f620008000800 */
[----:B------:R-:W-:Y:S06]  /*1890*/  BSSY.RECONVERGENT B1, `(.L_x_255) ;  /* 0x000006a000017945 */ /* 0x000fec0003800200 */
[----:B--2---:R-:W2:Y:S01]  /*18a0*/  LDC.64 R8, c[0x0][0x398] ;  /* 0x0000e600ff087b82 */ /* 0x004ea20000000a00 */
[----:B-----5:R-:W-:-:S13]  /*18b0*/  ISETP.GE.U32.AND P0, PT, R4, UR5, PT ;  /* 0x0000000504007c0c */ /* 0x020fda000bf06070 */
.L_x_264:
[C---:B---3--:R-:W-:Y:S01]  /*18c0*/  LEA.HI R12, R10.reuse, UR4, RZ, 0x1b ;  /* 0x000000040a0c7c11 */ /* 0x048fe2000f8fd8ff */
[C---:B------:R-:W-:Y:S01]  /*18d0*/  VIADD R22, R10.reuse, 0x80 ;  /* 0x000000800a167836 */ /* 0x040fe20000000000 */
[----:B------:R-:W-:Y:S01]  /*18e0*/  BSSY.RECONVERGENT B2, `(.L_x_256) ;  /* 0x000001f000027945 */ /* 0x000fe20003800200 */
[----:B------:R-:W-:Y:S01]  /*18f0*/  VIADD R20, R10, 0x100 ;  /* 0x000001000a147836 */ /* 0x000fe20000000000 */
[----:B------:R-:W-:Y:S01]  /*1900*/  ISETP.GE.OR P1, PT, R12, UR8, P0 ;  /* 0x000000080c007c0c */ /* 0x000fe20008726670 */
[----:B------:R-:W-:Y:S01]  /*1910*/  VIADD R18, R10, 0x180 ;  /* 0x000001800a127836 */ /* 0x000fe20000000000 */
[----:B------:R-:W-:Y:S02]  /*1920*/  LEA.HI R23, R22, UR4, RZ, 0x1b ;  /* 0x0000000416177c11 */ /* 0x000fe4000f8fd8ff */
[----:B-1----:R-:W-:Y:S02]  /*1930*/  ISETP.GE.U32.AND P0, PT, R4, R11, PT ;  /* 0x0000000b0400720c */ /* 0x002fe40003f06070 */
[----:B------:R-:W-:-:S02]  /*1940*/  LEA.HI R21, R20, UR4, RZ, 0x1b ;  /* 0x0000000414157c11 */ /* 0x000fc4000f8fd8ff */
[----:B------:R-:W-:Y:S02]  /*1950*/  LEA.HI R19, R18, UR4, RZ, 0x1b ;  /* 0x0000000412137c11 */ /* 0x000fe4000f8fd8ff */
[----:B------:R-:W-:Y:S02]  /*1960*/  ISETP.GE.OR P2, PT, R23, UR8, P0 ;  /* 0x0000000817007c0c */ /* 0x000fe40008746670 */
[----:B------:R-:W-:Y:S02]  /*1970*/  ISETP.GE.OR P3, PT, R21, UR8, P0 ;  /* 0x0000000815007c0c */ /* 0x000fe40008766670 */
[----:B------:R-:W-:Y:S01]  /*1980*/  ISETP.GE.OR P4, PT, R19, UR8, P0 ;  /* 0x0000000813007c0c */ /* 0x000fe20008786670 */
[----:B0---4-:R-:W-:-:S12]  /*1990*/  @P1 BRA `(.L_x_257) ;  /* 0x00000000004c1947 */ /* 0x011fd80003800000 */
[----:B------:R-:W-:-:S05]  /*19a0*/  VIADD R17, R12, UR19 ;  /* 0x000000130c117c36 */ /* 0x000fca0008000000 */
[----:B----4-:R-:W-:-:S13]  /*19b0*/  ISETP.GE.AND P1, PT, R17, UR12, PT ;  /* 0x0000000c11007c0c */ /* 0x010fda000bf26270 */
[----:B------:R-:W-:Y:S05]  /*19c0*/  @P1 BRA `(.L_x_257) ;  /* 0x0000000000401947 */ /* 0x000fea0003800000 */
[----:B--2---:R-:W-:-:S06]  /*19d0*/  IMAD.WIDE R16, R17, 0x4, R8 ;  /* 0x0000000411107825 */ /* 0x004fcc00078e0208 */
[----:B------:R-:W2:Y:S01]  /*19e0*/  LDG.E.CONSTANT R17, desc[UR20][R16.64] ;  /* 0x0000001410117981 */ /* 0x000ea2000c1e9900 */
[----:B------:R-:W-:Y:S01]  /*19f0*/  LOP3.LUT R12, R10, 0x3e0, RZ, 0xc0, !PT ;  /* 0x000003e00a0c7812 */ /* 0x000fe200078ec0ff */
[----:B------:R-:W-:-:S03]  /*1a00*/  IMAD.MOV.U32 R13, RZ, RZ, RZ ;  /* 0x000000ffff0d7224 */ /* 0x000fc600078e00ff */
[----:B------:R-:W-:-:S04]  /*1a10*/  LOP3.LUT R12, R12, 0x1f, R27, 0xf8, !PT ;  /* 0x0000001f0c0c7812 */ /* 0x000fc800078ef81b */
[----:B------:R-:W-:Y:S01]  /*1a20*/  LEA R28, R12, UR10, 0x2 ;  /* 0x0000000a0c1c7c11 */ /* 0x000fe2000f8e10ff */
[----:B------:R-:W-:-:S05]  /*1a30*/  IMAD.MOV.U32 R12, RZ, RZ, R4 ;  /* 0x000000ffff0c7224 */ /* 0x000fca00078e0004 */
[----:B------:R-:W1:Y:S01]  /*1a40*/  LDS R28, [R28] ;  /* 0x000000001c1c7984 */ /* 0x000e620000000800 */
[----:B--2---:R-:W-:Y:S01]  /*1a50*/  SHF.R.S32.HI R14, RZ, 0x1f, R17 ;  /* 0x0000001fff0e7819 */ /* 0x004fe20000011411 */
[----:B---3--:R-:W-:-:S04]  /*1a60*/  IMAD.WIDE.U32 R12, R17, UR15, R12 ;  /* 0x0000000f110c7c25 */ /* 0x008fc8000f8e000c */
[----:B------:R-:W-:Y:S01]  /*1a70*/  IMAD R15, R14, UR15, RZ ;  /* 0x0000000f0e0f7c24 */ /* 0x000fe2000f8e02ff */
[----:B0-----:R-:W-:-:S03]  /*1a80*/  LEA R14, P1, R12, UR16, 0x1 ;  /* 0x000000100c0e7c11 */ /* 0x001fc6000f8208ff */
[----:B------:R-:W-:Y:S01]  /*1a90*/  IMAD.IADD R15, R13, 0x1, R15 ;  /* 0x000000010d0f7824 */ /* 0x000fe200078e020f */
[----:B-1----:R-:W-:-:S04]  /*1aa0*/  F2FP.F16.F32.PACK_AB R13, RZ, R28 ;  /* 0x0000001cff0d723e */ /* 0x002fc800000000ff */
[----:B------:R-:W-:-:S05]  /*1ab0*/  LEA.HI.X R15, R12, UR17, R15, 0x1, P1 ;  /* 0x000000110c0f7c11 */ /* 0x000fca00088f0c0f */
[----:B------:R1:W-:Y:S02]  /*1ac0*/  STG.E.U16 desc[UR20][R14.64], R13 ;  /* 0x0000000d0e007986 */ /* 0x0003e4000c101514 */
.L_x_257:
[----:B0--34-:R-:W-:Y:S05]  /*1ad0*/  BSYNC.RECONVERGENT B2 ;  /* 0x0000000000027941 */ /* 0x019fea0003800200 */
.L_x_256:
[----:B------:R-:W-:Y:S04]  /*1ae0*/  BSSY.RECONVERGENT B2, `(.L_x_258) ;  /* 0x0000015000027945 */ /* 0x000fe80003800200 */
[----:B------:R-:W-:Y:S05]  /*1af0*/  @P2 BRA `(.L_x_259) ;  /* 0x00000000004c2947 */ /* 0x000fea0003800000 */
[----:B------:R-:W-:-:S05]  /*1b00*/  VIADD R17, R23, UR19 ;  /* 0x0000001317117c36 */ /* 0x000fca0008000000 */
[----:B------:R-:W-:-:S13]  /*1b10*/  ISETP.GE.AND P1, PT, R17, UR12, PT ;  /* 0x0000000c11007c0c */ /* 0x000fda000bf26270 */
[----:B------:R-:W-:Y:S05]  /*1b20*/  @P1 BRA `(.L_x_259) ;  /* 0x0000000000401947 */ /* 0x000fea0003800000 */
[----:B--2---:R-:W-:-:S06]  /*1b30*/  IMAD.WIDE R16, R17, 0x4, R8 ;  /* 0x0000000411107825 */ /* 0x004fcc00078e0208 */
[----:B------:R-:W2:Y:S01]  /*1b40*/  LDG.E.CONSTANT R16, desc[UR20][R16.64] ;  /* 0x0000001410107981 */ /* 0x000ea2000c1e9900 */
[----:B------:R-:W-:Y:S01]  /*1b50*/  LOP3.LUT R22, R22, 0x3e0, RZ, 0xc0, !PT ;  /* 0x000003e016167812 */ /* 0x000fe200078ec0ff */
[----:B------:R-:W-:Y:S02]  /*1b60*/  IMAD.MOV.U32 R12, RZ, RZ, R4 ;  /* 0x000000ffff0c7224 */ /* 0x000fe400078e0004 */
[----:B-1----:R-:W-:Y:S01]  /*1b70*/  IMAD.MOV.U32 R13, RZ, RZ, RZ ;  /* 0x000000ffff0d7224 */ /* 0x002fe200078e00ff */
        /* <DEDUP_REMOVED lines=8> */
[----:B0-----:R-:W-:-:S04]  /*1c00*/  F2FP.F16.F32.PACK_AB R13, RZ, R22 ;  /* 0x00000016ff0d723e */ /* 0x001fc800000000ff */
[----:B------:R-:W-:-:S05]  /*1c10*/  LEA.HI.X R15, R12, UR17, R15, 0x1, P1 ;  /* 0x000000110c0f7c11 */ /* 0x000fca00088f0c0f */
[----:B------:R0:W-:Y:S02]  /*1c20*/  STG.E.U16 desc[UR20][R14.64], R13 ;  /* 0x0000000d0e007986 */ /* 0x0001e4000c101514 */
.L_x_259:
[----:B------:R-:W-:Y:S05]  /*1c30*/  BSYNC.RECONVERGENT B2 ;  /* 0x0000000000027941 */ /* 0x000fea0003800200 */
.L_x_258:
        /* <DEDUP_REMOVED lines=9> */
[----:B01----:R-:W-:Y:S01]  /*1cd0*/  IMAD.MOV.U32 R13, RZ, RZ, RZ ;  /* 0x000000ffff0d7224 */ /* 0x003fe200078e00ff */
        /* <DEDUP_REMOVED lines=11> */
.L_x_261:
[----:B------:R-:W-:Y:S05]  /*1d90*/  BSYNC.RECONVERGENT B2 ;  /* 0x0000000000027941 */ /* 0x000fea0003800200 */
.L_x_260:
        /* <DEDUP_REMOVED lines=8> */
[----:B---3--:R-:W-:Y:S02]  /*1e20*/  IMAD.MOV.U32 R12, RZ, RZ, R4 ;  /* 0x000000ffff0c7224 */ /* 0x008fe400078e0004 */
        /* <DEDUP_REMOVED lines=12> */
.L_x_263:
[----:B------:R-:W-:Y:S05]  /*1ef0*/  BSYNC.RECONVERGENT B2 ;  /* 0x0000000000027941 */ /* 0x000fea0003800200 */
.L_x_262:
[C---:B------:R-:W-:Y:S01]  /*1f00*/  ISETP.GE.U32.AND P1, PT, R10.reuse, 0x200, PT ;  /* 0x000002000a00780c */ /* 0x040fe20003f26070 */
[----:B------:R-:W-:-:S12]  /*1f10*/  VIADD R10, R10, 0x200 ;  /* 0x000002000a0a7836 */ /* 0x000fd80000000000 */
[----:B------:R-:W-:Y:S05]  /*1f20*/  @!P1 BRA `(.L_x_264) ;  /* 0xfffffff800649947 */ /* 0x000fea000383ffff */
[----:B------:R-:W-:Y:S05]  /*1f30*/  BSYNC.RECONVERGENT B1 ;  /* 0x0000000000017941 */ /* 0x000fea0003800200 */
.L_x_255:
[----:B------:R-:W-:Y:S05]  /*1f40*/  BRA `(.L_x_254) ;  /* 0x0000000c007c7947 */ /* 0x000fea0003800000 */
.L_x_247:
        /* <DEDUP_REMOVED lines=32> */
[----:B------:R-:W-:-:S05]  /*2150*/  F2FP.F16.F32.PACK_AB R23, RZ, R23 ;  /* 0x00000017ff17723e */ /* 0x000fca00000000ff */
[----:B------:R1:W-:Y:S02]  /*2160*/  STG.E.U16 desc[UR20][R10.64], R23 ;  /* 0x000000170a007986 */ /* 0x0003e4000c101514 */
.L_x_268:
[----:B------:R-:W-:Y:S05]  /*2170*/  BSYNC.RECONVERGENT B2 ;  /* 0x0000000000027941 */ /* 0x000fea0003800200 */
.L_x_267:
        /* <DEDUP_REMOVED lines=13> */
[----:B------:R-:W3:Y:S06]  /*2250*/  LDCU.64 UR16, c[0x0][0x3b0] ;  /* 0x00007600ff1077ac */ /* 0x000eec0008000a00 */
[----:B------:R-:W4:Y:S01]  /*2260*/  LDC.64 R20, c[0x0][0x3a8] ;  /* 0x0000ea00ff147b82 */ /* 0x000f220000000a00 */
[----:B-1----:R-:W-:-:S06]  /*2270*/  IMAD.WIDE R10, R9, 0x4, R10 ;  /* 0x00000004090a7825 */ /* 0x002fcc00078e020a */
[----:B------:R-:W4:Y:S01]  /*2280*/  LDG.E.CONSTANT R11, desc[UR20][R10.64] ;  /* 0x000000140a0b7981 */ /* 0x000f22000c1e9900 */
[----:B------:R-:W-:Y:S02]  /*2290*/  IMAD.MOV.U32 R8, RZ, RZ, R4 ;  /* 0x000000ffff087224 */ /* 0x000fe400078e0004 */
[----:B----4-:R-:W-:-:S06]  /*22a0*/  IMAD.WIDE R20, R11, 0x4, R20 ;  /* 0x000000040b147825 */ /* 0x010fcc00078e0214 */
[----:B------:R-:W2:Y:S01]  /*22b0*/  LDG.E.CONSTANT R21, desc[UR20][R20.64] ;  /* 0x0000001414157981 */ /* 0x000ea2000c1e9900 */
[----:B------:R-:W-:Y:S01]  /*22c0*/  SHF.R.S32.HI R16, RZ, 0x1f, R11 ;  /* 0x0000001fff107819 */ /* 0x000fe2000001140b */
[----:B------:R-:W-:Y:S02]  /*22d0*/  IMAD.MOV.U32 R9, RZ, RZ, RZ ;  /* 0x000000ffff097224 */ /* 0x000fe400078e00ff */
[----:B------:R-:W-:-:S04]  /*22e0*/  IMAD.WIDE.U32 R8, R11, R19, R8 ;  /* 0x000000130b087225 */ /* 0x000fc800078e0008 */
[----:B------:R-:W-:Y:S01]  /*22f0*/  IMAD R23, R16, R19, RZ ;  /* 0x0000001310177224 */ /* 0x000fe200078e02ff */
[----:B---3--:R-:W-:-:S03]  /*2300*/  LEA R10, P1, R8, UR16, 0x1 ;  /* 0x00000010080a7c11 */ /* 0x008fc6000f8208ff */
[----:B------:R-:W-:-:S05]  /*2310*/  IMAD.IADD R9, R9, 0x1, R23 ;  /* 0x0000000109097824 */ /* 0x000fca00078e0217 */
[----:B------:R-:W-:Y:S01]  /*2320*/  LEA.HI.X R11, R8, UR17, R9, 0x1, P1 ;  /* 0x00000011080b7c11 */ /* 0x000fe200088f0c09 */
[----:B--2---:R-:W-:-:S05]  /*2330*/  FMUL R16, R14, R21 ;  /* 0x000000150e107220 */ /* 0x004fca0000400000 */
[----:B------:R-:W-:-:S05]  /*2340*/  F2FP.F16.F32.PACK_AB R16, RZ, R16 ;  /* 0x00000010ff10723e */ /* 0x000fca00000000ff */
[----:B------:R2:W-:Y:S02]  /*2350*/  STG.E.U16 desc[UR20][R10.64], R16 ;  /* 0x000000100a007986 */ /* 0x0005e4000c101514 */
.L_x_270:
[----:B------:R-:W-:Y:S05]  /*2360*/  BSYNC.RECONVERGENT B2 ;  /* 0x0000000000027941 */ /* 0x000fea0003800200 */
.L_x_269:
        /* <DEDUP_REMOVED lines=11> */
[----:B-12---:R-:W1:Y:S01]  /*2420*/  LDC.64 R10, c[0x0][0x398] ;  /* 0x0000e600ff0a7b82 */ /* 0x006e620000000a00 */
[----:B------:R-:W2:Y:S01]  /*2430*/  LDS R15, [R15] ;  /* 0x000000000f0f7984 */ /* 0x000ea20000000800 */
[----:B------:R-:W3:Y:S06]  /*2440*/  LDCU.64 UR16, c[0x0][0x3b0] ;  /* 0x00007600ff1077ac */ /* 0x000eec0008000a00 */
[----:B------:R-:W4:Y:S01]  /*2450*/  LDC.64 R16, c[0x0][0x3a8] ;  /* 0x0000ea00ff107b82 */ /* 0x000f220000000a00 */
[----:B-1----:R-:W-:-:S06]  /*2460*/  IMAD.WIDE R10, R9, 0x4, R10 ;  /* 0x00000004090a7825 */ /* 0x002fcc00078e020a */
[----:B------:R-:W4:Y:S01]  /*2470*/  LDG.E.CONSTANT R11, desc[UR20][R10.64] ;  /* 0x000000140a0b7981 */ /* 0x000f22000c1e9900 */
[----:B------:R-:W-:Y:S02]  /*2480*/  IMAD.MOV.U32 R8, RZ, RZ, R4 ;  /* 0x000000ffff087224 */ /* 0x000fe400078e0004 */
[----:B------:R-:W-:Y:S02]  /*2490*/  IMAD.MOV.U32 R9, RZ, RZ, RZ ;  /* 0x000000ffff097224 */ /* 0x000fe400078e00ff */
[----:B----4-:R-:W-:-:S06]  /*24a0*/  IMAD.WIDE R16, R11, 0x4, R16 ;  /* 0x000000040b107825 */ /* 0x010fcc00078e0210 */
[----:B------:R-:W2:Y:S01]  /*24b0*/  LDG.E.CONSTANT R16, desc[UR20][R16.64] ;  /* 0x0000001410107981 */ /* 0x000ea2000c1e9900 */
[----:B------:R-:W-:Y:S01]  /*24c0*/  SHF.R.S32.HI R14, RZ, 0x1f, R11 ;  /* 0x0000001fff0e7819 */ /* 0x000fe2000001140b */
[----:B------:R-:W-:-:S04]  /*24d0*/  IMAD.WIDE.U32 R8, R11, R19, R8 ;  /* 0x000000130b087225 */ /* 0x000fc800078e0008 */
[----:B------:R-:W-:Y:S01]  /*24e0*/  IMAD R19, R14, R19, RZ ;  /* 0x000000130e137224 */ /* 0x000fe200078e02ff */
[----:B---3--:R-:W-:-:S03]  /*24f0*/  LEA R10, P0, R8, UR16, 0x1 ;  /* 0x00000010080a7c11 */ /* 0x008fc6000f8008ff */
[----:B------:R-:W-:-:S05]  /*2500*/  IMAD.IADD R9, R9, 0x1, R19 ;  /* 0x0000000109097824 */ /* 0x000fca00078e0213 */
[----:B------:R-:W-:Y:S01]  /*2510*/  LEA.HI.X R11, R8, UR17, R9, 0x1, P0 ;  /* 0x00000011080b7c11 */ /* 0x000fe200080f0c09 */
[----:B------:R-:W-:Y:S02]  /*2520*/  IMAD.MOV.U32 R8, RZ, RZ, R13 ;  /* 0x000000ffff087224 */ /* 0x000fe400078e000d */
[----:B--2---:R-:W-:-:S05]  /*2530*/  FMUL R14, R15, R16 ;  /* 0x000000100f0e7220 */ /* 0x004fca0000400000 */
[----:B------:R-:W-:-:S05]  /*2540*/  F2FP.F16.F32.PACK_AB R14, RZ, R14 ;  /* 0x0000000eff0e723e */ /* 0x000fca00000000ff */
[----:B------:R3:W-:Y:S02]  /*2550*/  STG.E.U16 desc[UR20][R10.64], R14 ;  /* 0x0000000e0a007986 */ /* 0x0007e4000c101514 */
.L_x_266:
[----:B------:R-:W-:Y:S05]  /*2560*/  BSYNC.RECONVERGENT B1 ;  /* 0x0000000000017941 */ /* 0x000fea0003800200 */
.L_x_265:
        /* <DEDUP_REMOVED lines=8> */
[----:B---3--:R-:W3:Y:S01]  /*25f0*/  LDC.64 R14, c[0x0][0x3a8] ;  /* 0x0000ea00ff0e7b82 */ /* 0x008ee20000000a00 */
[----:B-----5:R-:W-:-:S13]  /*2600*/  ISETP.GE.U32.AND P0, PT, R4, UR5, PT ;  /* 0x0000000504007c0c */ /* 0x020fda000bf06070 */
.L_x_279:
[C---:B--2-4-:R-:W-:Y:S01]  /*2610*/  LEA.HI R16, R8.reuse, UR4, RZ, 0x1b ;  /* 0x0000000408107c11 */ /* 0x054fe2000f8fd8ff */
[C---:B------:R-:W-:Y:S01]  /*2620*/  VIADD R28, R8.reuse, 0x80 ;  /* 0x00000080081c7836 */ /* 0x040fe20000000000 */
[----:B------:R-:W-:Y:S01]  /*2630*/  BSSY.RECONVERGENT B1, `(.L_x_271) ;  /* 0x0000022000017945 */ /* 0x000fe20003800200 */
[----:B-1----:R-:W-:Y:S01]  /*2640*/  VIADD R10, R8, 0x100 ;  /* 0x00000100080a7836 */ /* 0x002fe20000000000 */
[----:B------:R-:W-:Y:S01]  /*2650*/  ISETP.GE.OR P1, PT, R16, UR8, P0 ;  /* 0x0000000810007c0c */ /* 0x000fe20008726670 */
[----:B------:R-:W-:Y:S01]  /*2660*/  VIADD R11, R8, 0x180 ;  /* 0x00000180080b7836 */ /* 0x000fe20000000000 */
[----:B------:R-:W-:Y:S02]  /*2670*/  LEA.HI R29, R28, UR4, RZ, 0x1b ;  /* 0x000000041c1d7c11 */ /* 0x000fe4000f8fd8ff */
[----:B0-----:R-:W-:Y:S02]  /*2680*/  ISETP.GE.U32.AND P0, PT, R4, R9, PT ;  /* 0x000000090400720c */ /* 0x001fe40003f06070 */
[----:B------:R-:W-:-:S02]  /*2690*/  LEA.HI R20, R10, UR4, RZ, 0x1b ;  /* 0x000000040a147c11 */ /* 0x000fc4000f8fd8ff */
[----:B------:R-:W-:Y:S02]  /*26a0*/  LEA.HI R21, R11, UR4, RZ, 0x1b ;  /* 0x000000040b157c11 */ /* 0x000fe4000f8fd8ff */
[----:B------:R-:W-:Y:S02]  /*26b0*/  ISETP.GE.OR P2, PT, R29, UR8, P0 ;  /* 0x000000081d007c0c */ /* 0x000fe40008746670 */
[----:B------:R-:W-:Y:S02]  /*26c0*/  ISETP.GE.OR P3, PT, R20, UR8, P0 ;  /* 0x0000000814007c0c */ /* 0x000fe40008766670 */
[----:B------:R-:W-:Y:S01]  /*26d0*/  ISETP.GE.OR P4, PT, R21, UR8, P0 ;  /* 0x0000000815007c0c */ /* 0x000fe20008786670 */
[----:B------:R-:W-:-:S12]  /*26e0*/  @P1 BRA `(.L_x_272) ;  /* 0x0000000000581947 */ /* 0x000fd80003800000 */
[----:B------:R-:W-:-:S05]  /*26f0*/  VIADD R19, R16, UR19 ;  /* 0x0000001310137c36 */ /* 0x000fca0008000000 */
[----:B------:R-:W-:-:S13]  /*2700*/  ISETP.GE.AND P1, PT, R19, UR15, PT ;  /* 0x0000000f13007c0c */ /* 0x000fda000bf26270 */
[----:B------:R-:W-:Y:S05]  /*2710*/  @P1 BRA `(.L_x_272) ;  /* 0x00000000004c1947 */ /* 0x000fea0003800000 */
[----:B------:R-:W-:-:S06]  /*2720*/  IMAD.WIDE R18, R19, 0x4, R12 ;  /* 0x0000000413127825 */ /* 0x000fcc00078e020c */
[----:B------:R-:W3:Y:S01]  /*2730*/  LDG.E.CONSTANT R19, desc[UR20][R18.64] ;  /* 0x0000001412137981 */ /* 0x000ee2000c1e9900 */
[----:B------:R-:W-:-:S04]  /*2740*/  LOP3.LUT R16, R8, 0x3e0, RZ, 0xc0, !PT ;  /* 0x000003e008107812 */ /* 0x000fc800078ec0ff */
[----:B------:R-:W-:-:S04]  /*2750*/  LOP3.LUT R16, R16, 0x1f, R27, 0xf8, !PT ;  /* 0x0000001f10107812 */ /* 0x000fc800078ef81b */
[----:B------:R-:W-:-:S06]  /*2760*/  LEA R30, R16, UR10, 0x2 ;  /* 0x0000000a101e7c11 */ /* 0x000fcc000f8e10ff */
[----:B------:R-:W0:Y:S01]  /*2770*/  LDS R30, [R30] ;  /* 0x000000001e1e7984 */ /* 0x000e220000000800 */
[----:B---3--:R-:W-:-:S06]  /*2780*/  IMAD.WIDE R22, R19, 0x4, R14 ;  /* 0x0000000413167825 */ /* 0x008fcc00078e020e */
[----:B------:R-:W0:Y:S01]  /*2790*/  LDG.E.CONSTANT R23, desc[UR20][R22.64] ;  /* 0x0000001416177981 */ /* 0x000e22000c1e9900 */
[----:B------:R-:W-:Y:S01]  /*27a0*/  SHF.R.S32.HI R31, RZ, 0x1f, R19 ;  /* 0x0000001fff1f7819 */ /* 0x000fe20000011413 */
[----:B------:R-:W-:Y:S02]  /*27b0*/  IMAD.MOV.U32 R16, RZ, RZ, R4 ;  /* 0x000000ffff107224 */ /* 0x000fe400078e0004 */
[----:B------:R-:W-:Y:S02]  /*27c0*/  IMAD.MOV.U32 R17, RZ, RZ, RZ ;  /* 0x000000ffff117224 */ /* 0x000fe400078e00ff */
[----:B----4-:R-:W-:Y:S02]  /*27d0*/  IMAD R31, R31, UR12, RZ ;  /* 0x0000000c1f1f7c24 */ /* 0x010fe4000f8e02ff */
[----:B------:R-:W-:-:S03]  /*27e0*/  IMAD.WIDE.U32 R16, R19, UR12, R16 ;  /* 0x0000000c13107c25 */ /* 0x000fc6000f8e0010 */
[----:B------:R-:W-:Y:S01]  /*27f0*/  LEA R18, P1, R16, UR16, 0x1 ;  /* 0x0000001010127c11 */ /* 0x000fe2000f8208ff */
[----:B0-----:R-:W-:Y:S01]  /*2800*/  FMUL R19, R30, R23 ;  /* 0x000000171e137220 */ /* 0x001fe20000400000 */
[----:B------:R-:W-:-:S04]  /*2810*/  IMAD.IADD R23, R17, 0x1, R31 ;  /* 0x0000000111177824 */ /* 0x000fc800078e021f */
[----:B------:R-:W-:Y:S02]  /*2820*/  F2FP.F16.F32.PACK_AB R17, RZ, R19 ;  /* 0x00000013ff11723e */ /* 0x000fe400000000ff */
[----:B------:R-:W-:-:S05]  /*2830*/  LEA.HI.X R19, R16, UR17, R23, 0x1, P1 ;  /* 0x0000001110137c11 */ /* 0x000fca00088f0c17 */
[----:B------:R0:W-:Y:S02]  /*2840*/  STG.E.U16 desc[UR20][R18.64], R17 ;  /* 0x0000001112007986 */ /* 0x0001e4000c101514 */
.L_x_272:
[----:B----4-:R-:W-:Y:S05]  /*2850*/  BSYNC.RECONVERGENT B1 ;  /* 0x0000000000017941 */ /* 0x010fea0003800200 */
.L_x_271:
[----:B------:R-:W-:Y:S04]  /*2860*/  BSSY.RECONVERGENT B1, `(.L_x_273) ;  /* 0x0000018000017945 */ /* 0x000fe80003800200 */
[----:B------:R-:W-:Y:S05]  /*2870*/  @P2 BRA `(.L_x_274) ;  /* 0x0000000000582947 */ /* 0x000fea0003800000 */
[----:B0-----:R-:W-:-:S05]  /*2880*/  VIADD R19, R29, UR19 ;  /* 0x000000131d137c36 */ /* 0x001fca0008000000 */
        /* <DEDUP_REMOVED lines=18> */
[----:B------:R-:W-:Y:S02]  /*29b0*/  F2FP.F16.F32.PACK_AB R17, RZ, R19 ;  /* 0x00000013ff11723e */ /* 0x000fe400000000ff */
[----:B------:R-:W-:-:S05]  /*29c0*/  LEA.HI.X R19, R16, UR17, R23, 0x1, P1 ;  /* 0x0000001110137c11 */ /* 0x000fca00088f0c17 */
[----:B------:R1:W-:Y:S02]  /*29d0*/  STG.E.U16 desc[UR20][R18.64], R17 ;  /* 0x0000001112007986 */ /* 0x0003e4000c101514 */
.L_x_274:
[----:B------:R-:W-:Y:S05]  /*29e0*/  BSYNC.RECONVERGENT B1 ;  /* 0x0000000000017941 */ /* 0x000fea0003800200 */
.L_x_273:
[----:B------:R-:W-:Y:S04]  /*29f0*/  BSSY.RECONVERGENT B1, `(.L_x_275) ;  /* 0x0000018000017945 */ /* 0x000fe80003800200 */
[----:B------:R-:W-:Y:S05]  /*2a00*/  @P3 BRA `(.L_x_276) ;  /* 0x0000000000583947 */ /* 0x000fea0003800000 */
[----:B------:R-:W-:-:S05]  /*2a10*/  VIADD R23, R20, UR19 ;  /* 0x0000001314177c36 */ /* 0x000fca0008000000 */
[----:B------:R-:W-:-:S13]  /*2a20*/  ISETP.GE.AND P1, PT, R23, UR15, PT ;  /* 0x0000000f17007c0c */ /* 0x000fda000bf26270 */
[----:B------:R-:W-:Y:S05]  /*2a30*/  @P1 BRA `(.L_x_276) ;  /* 0x00000000004c1947 */ /* 0x000fea0003800000 */
[----:B------:R-:W-:-:S06]  /*2a40*/  IMAD.WIDE R22, R23, 0x4, R12 ;  /* 0x0000000417167825 */ /* 0x000fcc00078e020c */
[----:B------:R-:W0:Y:S01]  /*2a50*/  LDG.E.CONSTANT R23, desc[UR20][R22.64] ;  /* 0x0000001416177981 */ /* 0x000e22000c1e9900 */
[----:B------:R-:W-:-:S04]  /*2a60*/  LOP3.LUT R10, R10, 0x3e0, RZ, 0xc0, !PT ;  /* 0x000003e00a0a7812 */ /* 0x000fc800078ec0ff */
[----:B------:R-:W-:-:S04]  /*2a70*/  LOP3.LUT R10, R10, 0x1f, R27, 0xf8, !PT ;  /* 0x0000001f0a0a7812 */ /* 0x000fc800078ef81b */
[----:B------:R-:W-:-:S06]  /*2a80*/  LEA R10, R10, UR10, 0x2 ;  /* 0x0000000a0a0a7c11 */ /* 0x000fcc000f8e10ff */
[----:B------:R-:W2:Y:S01]  /*2a90*/  LDS R10, [R10] ;  /* 0x000000000a0a7984 */ /* 0x000ea20000000800 */
[----:B01-3--:R-:W-:-:S05]  /*2aa0*/  IMAD.WIDE R16, R23, 0x4, R14 ;  /* 0x0000000417107825 */ /* 0x00bfca00078e020e */
[----:B------:R0:W2:Y:S01]  /*2ab0*/  LDG.E.CONSTANT R29, desc[UR20][R16.64] ;  /* 0x00000014101d7981 */ /* 0x0000a2000c1e9900 */
[----:B------:R-:W-:-:S05]  /*2ac0*/  SHF.R.S32.HI R20, RZ, 0x1f, R23 ;  /* 0x0000001fff147819 */ /* 0x000fca0000011417 */
[-C--:B------:R-:W-:Y:S02]  /*2ad0*/  IMAD R31, R20, R9.reuse, RZ ;  /* 0x00000009141f7224 */ /* 0x080fe400078e02ff */
[----:B0-----:R-:W-:Y:S02]  /*2ae0*/  IMAD.MOV.U32 R16, RZ, RZ, R4 ;  /* 0x000000ffff107224 */ /* 0x001fe400078e0004 */
[----:B------:R-:W-:Y:S02]  /*2af0*/  IMAD.MOV.U32 R17, RZ, RZ, RZ ;  /* 0x000000ffff117224 */ /* 0x000fe400078e00ff */
[----:B------:R-:W-:-:S04]  /*2b00*/  IMAD.WIDE.U32 R18, R23, R9, R16 ;  /* 0x0000000917127225 */ /* 0x000fc800078e0010 */
[----:B------:R-:W-:Y:S01]  /*2b10*/  IMAD.IADD R17, R19, 0x1, R31 ;  /* 0x0000000113117824 */ /* 0x000fe200078e021f */
[----:B------:R-:W-:-:S04]  /*2b20*/  LEA R22, P1, R18, UR16, 0x1 ;  /* 0x0000001012167c11 */ /* 0x000fc8000f8208ff */
[----:B------:R-:W-:Y:S01]  /*2b30*/  LEA.HI.X R23, R18, UR17, R17, 0x1, P1 ;  /* 0x0000001112177c11 */ /* 0x000fe200088f0c11 */
[----:B--2---:R-:W-:-:S05]  /*2b40*/  FMUL R29, R10, R29 ;  /* 0x0000001d0a1d7220 */ /* 0x004fca0000400000 */
[----:B------:R-:W-:-:S05]  /*2b50*/  F2FP.F16.F32.PACK_AB R29, RZ, R29 ;  /* 0x0000001dff1d723e */ /* 0x000fca00000000ff */
[----:B------:R2:W-:Y:S02]  /*2b60*/  STG.E.U16 desc[UR20][R22.64], R29 ;  /* 0x0000001d16007986 */ /* 0x0005e4000c101514 */
.L_x_276:
[----:B------:R-:W-:Y:S05]  /*2b70*/  BSYNC.RECONVERGENT B1 ;  /* 0x0000000000017941 */ /* 0x000fea0003800200 */
.L_x_275:
[----:B------:R-:W-:Y:S04]  /*2b80*/  BSSY.RECONVERGENT B1, `(.L_x_277) ;  /* 0x0000018000017945 */ /* 0x000fe80003800200 */
[----:B------:R-:W-:Y:S05]  /*2b90*/  @P4 BRA `(.L_x_278) ;  /* 0x0000000000584947 */ /* 0x000fea0003800000 */
[----:B01----:R-:W-:-:S05]  /*2ba0*/  VIADD R17, R21, UR19 ;  /* 0x0000001315117c36 */ /* 0x003fca0008000000 */
        /* <DEDUP_REMOVED lines=10> */
[----:B--2---:R-:W-:Y:S01]  /*2c50*/  SHF.R.S32.HI R22, RZ, 0x1f, R17 ;  /* 0x0000001fff167819 */ /* 0x004fe20000011411 */
        /* <DEDUP_REMOVED lines=10> */
.L_x_278:
[----:B------:R-:W-:Y:S05]  /*2d00*/  BSYNC.RECONVERGENT B1 ;  /* 0x0000000000017941 */ /* 0x000fea0003800200 */
.L_x_277:
[C---:B------:R-:W-:Y:S01]  /*2d10*/  ISETP.GE.U32.AND P1, PT, R8.reuse, 0x200, PT ;  /* 0x000002000800780c */ /* 0x040fe20003f26070 */
[----:B------:R-:W-:-:S12]  /*2d20*/  VIADD R8, R8, 0x200 ;  /* 0x0000020008087836 */ /* 0x000fd80000000000 */
[----:B------:R-:W-:Y:S05]  /*2d30*/  @!P1 BRA `(.L_x_279) ;  /* 0xfffffff800349947 */ /* 0x000fea000383ffff */
.L_x_254:
[----:B0--34-:R-:W-:Y:S05]  /*2d40*/  BSYNC.RECONVERGENT B0 ;  /* 0x0000000000007941 */ /* 0x019fea0003800200 */
.L_x_246:
[----:B------:R-:W-:Y:S01]  /*2d50*/  BAR.SYNC.DEFER_BLOCKING 0x0 ;  /* 0x0000000000007b1d */ /* 0x000fe20000010000 */
[----:B------:R-:W-:-:S04]  /*2d60*/  UIADD3 UR4, UPT, UPT, UR4, 0x20, URZ ;  /* 0x0000002004047890 */ /* 0x000fc8000fffe0ff */
[----:B------:R-:W-:-:S09]  /*2d70*/  UISETP.GE.AND UP0, UPT, UR4, UR8, UPT ;  /* 0x000000080400728c */ /* 0x000fd2000bf06270 */
[----:B------:R-:W-:Y:S05]  /*2d80*/  BRA.U !UP0, `(.L_x_280) ;  /* 0xffffffd508dc7547 */ /* 0x000fea000b83ffff */
[----:B------:R-:W-:Y:S05]  /*2d90*/  EXIT ;  /* 0x000000000000794d */ /* 0x000fea0003800000 */
.L_x_281:
        /* <DEDUP_REMOVED lines=14> */
.L_x_383:


//--------------------- .text._Z34blockwise_fp8_moe_gemm_wmma_kernelI13__nv_bfloat16EvPKT_PK13__nv_fp8_e4m3PKfPKiSA_S8_PS1_iiiiiiiii --------------------------
	.section	.text._Z34blockwise_fp8_moe_gemm_wmma_kernelI13__nv_bfloat16EvPKT_PK13__nv_fp8_e4m3PKfPKiSA_S8_PS1_iiiiiiiii,"ax",@progbits
	.align	128
        .global         _Z34blockwise_fp8_moe_gemm_wmma_kernelI13__nv_bfloat16EvPKT_PK13__nv_fp8_e4m3PKfPKiSA_S8_PS1_iiiiiiiii
        .type           _Z34blockwise_fp8_moe_gemm_wmma_kernelI13__nv_bfloat16EvPKT_PK13__nv_fp8_e4m3PKfPKiSA_S8_PS1_iiiiiiiii,@function
        .size           _Z34blockwise_fp8_moe_gemm_wmma_kernelI13__nv_bfloat16EvPKT_PK13__nv_fp8_e4m3PKfPKiSA_S8_PS1_iiiiiiiii,(.L_x_384 - _Z34blockwise_fp8_moe_gemm_wmma_kernelI13__nv_bfloat16EvPKT_PK13__nv_fp8_e4m3PKfPKiSA_S8_PS1_iiiiiiiii)
        .other          _Z34blockwise_fp8_moe_gemm_wmma_kernelI13__nv_bfloat16EvPKT_PK13__nv_fp8_e4m3PKfPKiSA_S8_PS1_iiiiiiiii,@"STO_CUDA_ENTRY STV_DEFAULT"
_Z34blockwise_fp8_moe_gemm_wmma_kernelI13__nv_bfloat16EvPKT_PK13__nv_fp8_e4m3PKfPKiSA_S8_PS1_iiiiiiiii:
.text._Z34blockwise_fp8_moe_gemm_wmma_kernelI13__nv_bfloat16EvPKT_PK13__nv_fp8_e4m3PKfPKiSA_S8_PS1_iiiiiiiii:
        /* <DEDUP_REMOVED lines=26> */
[----:B------:R-:W0:Y:S01]  /*01a0*/  S2R R0, SR_TID.X ;  /* 0x0000000000007919 */ /* 0x000e220000002100 */
[----:B------:R-:W1:Y:S01]  /*01b0*/  LDCU.64 UR12, c[0x0][0x3a8] ;  /* 0x00007500ff0c77ac */ /* 0x000e620008000a00 */
[----:B------:R-:W2:Y:S01]  /*01c0*/  S2UR UR9, SR_CgaCtaId ;  /* 0x00000000000979c3 */ /* 0x000ea20000008800 */
[----:B------:R-:W-:Y:S01]  /*01d0*/  IMAD.MOV.U32 R21, RZ, RZ, RZ ;  /* 0x000000ffff157224 */ /* 0x000fe200078e00ff */
[----:B------:R-:W3:Y:S01]  /*01e0*/  LDCU UR19, c[0x0][0x3c8] ;  /* 0x00007900ff1377ac */ /* 0x000ee20008000800 */
[----:B------:R-:W4:Y:S01]  /*01f0*/  LDCU UR10, c[0x0][0x3d4] ;  /* 0x00007a80ff0a77ac */ /* 0x000f220008000800 */
[----:B------:R-:W5:Y:S01]  /*0200*/  LDCU.64 UR20, c[0x0][0x388] ;  /* 0x00007100ff1477ac */ /* 0x000f620008000a00 */
[----:B------:R-:W2:Y:S01]  /*0210*/  LDCU UR14, c[0x0][0x3d8] ;  /* 0x00007b00ff0e77ac */ /* 0x000ea20008000800 */
[----:B------:R-:W-:Y:S01]  /*0220*/  UMOV UR4, URZ ;  /* 0x000000ff00047c82 */ /* 0x000fe20008000000 */
[----:B-1----:R-:W-:Y:S02]  /*0230*/  UISETP.NE.U32.AND UP0, UPT, UR12, URZ, UPT ;  /* 0x000000ff0c00728c */ /* 0x002fe4000bf05070 */
[----:B---3--:R-:W-:-:S02]  /*0240*/  USHF.R.S32.HI UR18, URZ, 0x1f, UR19 ;  /* 0x0000001fff127899 */ /* 0x008fc40008011413 */
[----:B------:R-:W-:Y:S02]  /*0250*/  UISETP.NE.AND.EX UP0, UPT, UR13, URZ, UPT, UP0 ;  /* 0x000000ff0d00728c */ /* 0x000fe4000bf05300 */
[----:B----4-:R-:W-:Y:S01]  /*0260*/  USHF.R.S32.HI UR12, URZ, 0x1f, UR10 ;  /* 0x0000001fff0c7899 */ /* 0x010fe2000801140a */
[----:B------:R-:W1:Y:S01]  /*0270*/  LDCU UR13, c[0x0][0x3bc] ;  /* 0x00007780ff0d77ac */ /* 0x000e620008000800 */
[----:B-----5:R-:W-:Y:S01]  /*0280*/  IMAD.U32 R6, RZ, RZ, UR20 ;  /* 0x00000014ff067e24 */ /* 0x020fe2000f8e00ff */
[C---:B0-----:R-:W-:Y:S01]  /*0290*/  LEA.HI R20, R0.reuse, UR5, RZ, 0x1c ;  /* 0x0000000500147c11 */ /* 0x041fe2000f8fe0ff */
[----:B------:R-:W-:Y:S01]  /*02a0*/  IMAD.U32 R7, RZ, RZ, UR21 ;  /* 0x00000015ff077e24 */ /* 0x000fe2000f8e00ff */
[----:B------:R-:W-:Y:S01]  /*02b0*/  UIMAD.WIDE.U32 UR10, UR7, UR10, URZ ;  /* 0x0000000a070a72a5 */ /* 0x000fe2000f8e00ff */
[----:B------:R-:W-:Y:S01]  /*02c0*/  LOP3.LUT R4, R0, 0x1f, RZ, 0xc0, !PT ;  /* 0x0000001f00047812 */ /* 0x000fe200078ec0ff */
[----:B------:R-:W-:Y:S02]  /*02d0*/  UIMAD UR12, UR12, UR7, URZ ;  /* 0x000000070c0c72a4 */ /* 0x000fe4000f8e02ff */
[----:B------:R-:W-:Y:S01]  /*02e0*/  IMAD.WIDE.U32 R2, R3, UR7, R20 ;  /* 0x0000000703027c25 */ /* 0x000fe2000f8e0014 */
[----:B------:R-:W-:-:S02]  /*02f0*/  UMOV UR6, 0x400 ;  /* 0x0000040000067882 */ /* 0x000fc40000000000 */
[----:B--2---:R-:W-:Y:S01]  /*0300*/  ULEA UR9, UR9, UR6, 0x18 ;  /* 0x0000000609097291 */ /* 0x004fe2000f8ec0ff */
[----:B------:R-:W-:Y:S01]  /*0310*/  VIADD R3, R3, UR4 ;  /* 0x0000000403037c36 */ /* 0x000fe20008000000 */
[----:B------:R-:W-:Y:S01]  /*0320*/  UIADD3 UR6, UPT, UPT, UR11, UR12, URZ ;  /* 0x0000000c0b067290 */ /* 0x000fe2000fffe0ff */
[----:B------:R-:W-:Y:S01]  /*0330*/  IMAD.WIDE.U32 R6, R2, UR19, R6 ;  /* 0x0000001302067c25 */ /* 0x000fe2000f8e0006 */
[----:B------:R-:W-:Y:S02]  /*0340*/  USHF.R.S32.HI UR4, URZ, 0x1f, UR14 ;  /* 0x0000001fff047899 */ /* 0x000fe4000801140e */
[----:B------:R-:W-:Y:S01]  /*0350*/  UIMAD UR11, UR6, UR14, URZ ;  /* 0x0000000e060b72a4 */ /* 0x000fe2000f8e02ff */
[----:B------:R-:W-:Y:S01]  /*0360*/  IMAD R3, R3, UR19, RZ ;  /* 0x0000001303037c24 */ /* 0x000fe2000f8e02ff */
[----:B------:R-:W-:Y:S01]  /*0370*/  UIMAD.WIDE.U32 UR6, UR10, UR14, URZ ;  /* 0x0000000e0a0672a5 */ /* 0x000fe2000f8e00ff */
[----:B------:R-:W-:Y:S01]  /*0380*/  VIADD R4, R4, UR5 ;  /* 0x0000000504047c36 */ /* 0x000fe20008000000 */
[----:B------:R-:W-:Y:S01]  /*0390*/  UIMAD UR11, UR4, UR10, UR11 ;  /* 0x0000000a040b72a4 */ /* 0x000fe2000f8e020b */
[----:B------:R-:W-:Y:S01]  /*03a0*/  IMAD R5, R2, UR18, R3 ;  /* 0x0000001202057c24 */ /* 0x000fe2000f8e0203 */
[----:B------:R-:W-:Y:S01]  /*03b0*/  SHF.R.U32.HI R2, RZ, 0x1, R0 ;  /* 0x00000001ff027819 */ /* 0x000fe20000011600 */
[----:B------:R-:W-:Y:S01]  /*03c0*/  IMAD.SHL.U32 R3, R0, 0x10, RZ ;  /* 0x0000001000037824 */ /* 0x000fe200078e00ff */
[----:B-1----:R-:W-:-:S02]  /*03d0*/  USEL UR12, UR13, 0x1, !UP0 ;  /* 0x000000010d0c7887 */ /* 0x002fc4000c000000 */
[----:B------:R-:W-:Y:S02]  /*03e0*/  UIADD3 UR13, UPT, UPT, UR7, UR11, URZ ;  /* 0x0000000b070d7290 */ /* 0x000fe4000fffe0ff */
[----:B------:R-:W-:Y:S01]  /*03f0*/  LOP3.LUT R3, R3, 0x10, RZ, 0xc0, !PT ;  /* 0x0000001003037812 */ /* 0x000fe200078ec0ff */
[----:B------:R-:W-:-:S04]  /*0400*/  UMOV UR4, URZ ;  /* 0x000000ff00047c82 */ /* 0x000fc80008000000 */
[----:B------:R-:W-:Y:S02]  /*0410*/  IMAD R2, R2, 0x20, R3 ;  /* 0x0000002002027824 */ /* 0x000fe400078e0203 */
[----:B------:R-:W-:-:S07]  /*0420*/  IMAD.IADD R3, R7, 0x1, R5 ;  /* 0x0000000107037824 */ /* 0x000fce00078e0205 */
.L_x_327:
[----:B------:R-:W0:Y:S01]  /*0430*/  LDCU UR5, c[0x0][0x3c8] ;  /* 0x00007900ff0577ac */ /* 0x000e220008000800 */
[----:B-12---:R-:W-:Y:S02]  /*0440*/  CS2R R14, SRZ ;  /* 0x00000000000e7805 */ /* 0x006fe4000001ff00 */
[----:B------:R-:W-:Y:S02]  /*0450*/  CS2R R12, SRZ ;  /* 0x00000000000c7805 */ /* 0x000fe4000001ff00 */
[----:B------:R-:W-:Y:S02]  /*0460*/  CS2R R10, SRZ ;  /* 0x00000000000a7805 */ /* 0x000fe4000001ff00 */
[----:B------:R-:W-:Y:S01]  /*0470*/  CS2R R8, SRZ ;  /* 0x0000000000087805 */ /* 0x000fe2000001ff00 */
[----:B0-----:R-:W-:-:S09]  /*0480*/  UISETP.GE.AND UP0, UPT, UR5, 0x1, UPT ;  /* 0x000000010500788c */ /* 0x001fd2000bf06270 */
[----:B------:R-:W-:Y:S05]  /*0490*/  BRA.U !UP0, `(.L_x_282) ;  /* 0x0000000d08047547 */ /* 0x000fea000b800000 */
[----:B------:R-:W-:Y:S01]  /*04a0*/  IMAD.MOV.U32 R15, RZ, RZ, RZ ;  /* 0x000000ffff0f7224 */ /* 0x000fe200078e00ff */
[----:B------:R-:W-:-:S06]  /*04b0*/  UMOV UR5, URZ ;  /* 0x000000ff00057c82 */ /* 0x000fcc0008000000 */
.L_x_292:
[----:B------:R-:W-:Y:S01]  /*04c0*/  ISETP.GT.U32.AND P0, PT, R0, 0x1ff, PT ;  /* 0x000001ff0000780c */ /* 0x000fe20003f04070 */
[----:B0-----:R-:W0:Y:S01]  /*04d0*/  LDCU UR14, c[0x0][0x3c4] ;  /* 0x00007880ff0e77ac */ /* 0x001e220008000800 */
[----:B------:R-:W-:Y:S01]  /*04e0*/  BSSY.RECONVERGENT B0, `(.L_x_283) ;  /* 0x000005e000007945 */ /* 0x000fe20003800200 */
[----:B------:R-:W1:Y:S01]  /*04f0*/  LDCU UR19, c[0x0][0x3d8] ;  /* 0x00007b00ff1377ac */ /* 0x000e620008000800 */
[----:B------:R-:W2:Y:S09]  /*0500*/  LDCU.64 UR10, c[0x0][0x390] ;  /* 0x00007200ff0a77ac */ /* 0x000eb20008000a00 */
[----:B------:R-:W-:Y:S05]  /*0510*/  @P0 BRA `(.L_x_284) ;  /* 0x0000000400680947 */ /* 0x000fea0003800000 */
[----:B------:R-:W3:Y:S01]  /*0520*/  LDC R18, c[0x0][0x3d0] ;  /* 0x0000f400ff127b82 */ /* 0x000ee20000000800 */
[----:B------:R-:W-:Y:S01]  /*0530*/  LOP3.LUT R23, R0, 0xf, RZ, 0xc0, !PT ;  /* 0x0000000f00177812 */ /* 0x000fe200078ec0ff */
[----:B------:R-:W4:Y:S01]  /*0540*/  S2R R24, SR_CgaCtaId ;  /* 0x0000000000187919 */ /* 0x000f220000008800 */
[----:B------:R-:W-:-:S03]  /*0550*/  IMAD.U32 R26, RZ, RZ, UR18 ;  /* 0x00000012ff1a7e24 */ /* 0x000fc6000f8e00ff */
[----:B------:R-:W-:Y:S01]  /*0560*/  VIADD R23, R23, UR5 ;  /* 0x0000000517177c36 */ /* 0x000fe20008000000 */
[----:B---3--:R-:W-:-:S04]  /*0570*/  IABS R19, R18 ;  /* 0x0000001200137213 */ /* 0x008fc80000000000 */
[----:B------:R-:W3:Y:S08]  /*0580*/  I2F.RP R5, R19 ;  /* 0x0000001300057306 */ /* 0x000ef00000209400 */
[----:B---3--:R-:W3:Y:S02]  /*0590*/  MUFU.RCP R5, R5 ;  /* 0x0000000500057308 */ /* 0x008ee40000001000 */
[----:B---3--:R-:W-:-:S06]  /*05a0*/  VIADD R16, R5, 0xffffffe ;  /* 0x0ffffffe05107836 */ /* 0x008fcc0000000000 */
[----:B------:R3:W5:Y:S02]  /*05b0*/  F2I.FTZ.U32.TRUNC.NTZ R17, R16 ;  /* 0x0000001000117305 */ /* 0x000764000021f000 */
[----:B---3--:R-:W-:Y:S02]  /*05c0*/  IMAD.MOV.U32 R16, RZ, RZ, RZ ;  /* 0x000000ffff107224 */ /* 0x008fe400078e00ff */
[----:B-----5:R-:W-:-:S04]  /*05d0*/  IMAD.MOV R22, RZ, RZ, -R17 ;  /* 0x000000ffff167224 */ /* 0x020fc800078e0a11 */
[----:B------:R-:W-:Y:S01]  /*05e0*/  IMAD R25, R22, R19, RZ ;  /* 0x0000001316197224 */ /* 0x000fe200078e02ff */
[----:B------:R-:W-:-:S03]  /*05f0*/  IABS R22, R23 ;  /* 0x0000001700167213 */ /* 0x000fc60000000000 */
[----:B------:R-:W-:-:S06]  /*0600*/  IMAD.HI.U32 R17, R17, R25, R16 ;  /* 0x0000001911117227 */ /* 0x000fcc00078e0010 */
[----:B------:R-:W-:Y:S01]  /*0610*/  IMAD.HI.U32 R16, R17, R22, RZ ;  /* 0x0000001611107227 */ /* 0x000fe200078e00ff */
[----:B------:R-:W-:-:S03]  /*0620*/  LOP3.LUT R17, R23, R18, RZ, 0x3c, !PT ;  /* 0x0000001217117212 */ /* 0x000fc600078e3cff */
[----:B------:R-:W-:Y:S01]  /*0630*/  IMAD.MOV R5, RZ, RZ, -R16 ;  /* 0x000000ffff057224 */ /* 0x000fe200078e0a10 */
[----:B------:R-:W-:Y:S02]  /*0640*/  ISETP.GE.AND P2, PT, R17, RZ, PT ;  /* 0x000000ff1100720c */ /* 0x000fe40003f46270 */
[----:B------:R-:W-:Y:S01]  /*0650*/  MOV R17, 0x400 ;  /* 0x0000040000117802 */ /* 0x000fe20000000f00 */
[C---:B------:R-:W-:Y:S02]  /*0660*/  IMAD R22, R19.reuse, R5, R22 ;  /* 0x0000000513167224 */ /* 0x040fe400078e0216 */
[----:B------:R-:W3:Y:S01]  /*0670*/  LDC R5, c[0x0][0x3c8] ;  /* 0x0000f200ff057b82 */ /* 0x000ee20000000800 */
[----:B----4-:R-:W-:Y:S01]  /*0680*/  LEA R17, R24, R17, 0x18 ;  /* 0x0000001118117211 */ /* 0x010fe200078ec0ff */
[----:B------:R-:W-:Y:S01]  /*0690*/  IMAD.MOV.U32 R24, RZ, RZ, R0 ;  /* 0x000000ffff187224 */ /* 0x000fe200078e0000 */
[----:B------:R-:W-:-:S13]  /*06a0*/  ISETP.GT.U32.AND P1, PT, R19, R22, PT ;  /* 0x000000161300720c */ /* 0x000fda0003f24070 */
[----:B------:R-:W-:Y:S02]  /*06b0*/  @!P1 IMAD.IADD R22, R22, 0x1, -R19 ;  /* 0x0000000116169824 */ /* 0x000fe400078e0a13 */
[----:B------:R-:W-:Y:S01]  /*06c0*/  @!P1 VIADD R16, R16, 0x1 ;  /* 0x0000000110109836 */ /* 0x000fe20000000000 */
[----:B------:R-:W-:Y:S02]  /*06d0*/  ISETP.NE.AND P1, PT, R18, RZ, PT ;  /* 0x000000ff1200720c */ /* 0x000fe40003f25270 */
[----:B------:R-:W-:Y:S02]  /*06e0*/  ISETP.GE.U32.AND P0, PT, R22, R19, PT ;  /* 0x000000131600720c */ /* 0x000fe40003f06070 */
[----:B---3--:R-:W-:-:S11]  /*06f0*/  SHF.L.U64.HI R25, R5, 0x3, R26 ;  /* 0x0000000305197819 */ /* 0x008fd6000001021a */
[----:B------:R-:W-:Y:S01]  /*0700*/  @P0 VIADD R16, R16, 0x1 ;  /* 0x0000000110100836 */ /* 0x000fe20000000000 */
[----:B------:R-:W-:-:S03]  /*0710*/  ISETP.GE.AND P0, PT, R23, R5, PT ;  /* 0x000000051700720c */ /* 0x000fc60003f06270 */
[----:B------:R-:W-:Y:S01]  /*0720*/  @!P2 IMAD.MOV R16, RZ, RZ, -R16 ;  /* 0x000000ffff10a224 */ /* 0x000fe200078e0a10 */
[----:B------:R-:W-:Y:S01]  /*0730*/  IADD3 R22, P2, PT, R23, R6, RZ ;  /* 0x0000000617167210 */ /* 0x000fe20007f5e0ff */
[----:B------:R-:W-:Y:S01]  /*0740*/  IMAD.MOV.U32 R23, RZ, RZ, R20 ;  /* 0x000000ffff177224 */ /* 0x000fe200078e0014 */
[----:B------:R-:W-:-:S03]  /*0750*/  @!P1 LOP3.LUT R16, RZ, R18, RZ, 0x33, !PT ;  /* 0x00000012ff109212 */ /* 0x000fc600078e33ff */
[----:B------:R-:W-:-:S08]  /*0760*/  IMAD.X R26, RZ, RZ, R3, P2 ;  /* 0x000000ffff1a7224 */ /* 0x000fd000010e0603 */
.L_x_288:
[----:B0-----:R-:W-:Y:S01]  /*0770*/  ISETP.GE.OR P1, PT, R23, UR14, P0 ;  /* 0x0000000e17007c0c */ /* 0x001fe20008726670 */
[----:B------:R-:W-:-:S12]  /*0780*/  BSSY.RECONVERGENT B1, `(.L_x_285) ;  /* 0x0000029000017945 */ /* 0x000fd80003800200 */
[----:B---3--:R-:W-:Y:S05]  /*0790*/  @P1 BRA `(.L_x_286) ;  /* 0x0000000000981947 */ /* 0x008fea0003800000 */
[----:B------:R-:W0:Y:S02]  /*07a0*/  LDC R28, c[0x0][0x3cc] ;  /* 0x0000f300ff1c7b82 */ /* 0x000e240000000800 */
[----:B0-----:R-:W-:-:S04]  /*07b0*/  IABS R27, R28 ;  /* 0x0000001c001b7213 */ /* 0x001fc80000000000 */
[----:B------:R-:W0:Y:S08]  /*07c0*/  I2F.RP R29, R27 ;  /* 0x0000001b001d7306 */ /* 0x000e300000209400 */
[----:B0-----:R-:W0:Y:S02]  /*07d0*/  MUFU.RCP R29, R29 ;  /* 0x0000001d001d7308 */ /* 0x001e240000001000 */
[----:B0-----:R-:W-:-:S06]  /*07e0*/  VIADD R29, R29, 0xffffffe ;  /* 0x0ffffffe1d1d7836 */ /* 0x001fcc0000000000 */
[----:B------:R-:W0:Y:S02]  /*07f0*/  F2I.FTZ.U32.TRUNC.NTZ R19, R29 ;  /* 0x0000001d00137305 */ /* 0x000e24000021f000 */
[----:B0-----:R-:W-:-:S04]  /*0800*/  IMAD.MOV R18, RZ, RZ, -R19 ;  /* 0x000000ffff127224 */ /* 0x001fc800078e0a13 */
[----:B------:R-:W-:Y:S02]  /*0810*/  IMAD R29, R18, R27, RZ ;  /* 0x0000001b121d7224 */ /* 0x000fe400078e02ff */
[----:B------:R-:W-:-:S04]  /*0820*/  IMAD.MOV.U32 R18, RZ, RZ, RZ ;  /* 0x000000ffff127224 */ /* 0x000fc800078e00ff */
[----:B------:R-:W-:Y:S01]  /*0830*/  IMAD.HI.U32 R18, R19, R29, R18 ;  /* 0x0000001d13127227 */ /* 0x000fe200078e0012 */
[----:B------:R-:W-:-:S05]  /*0840*/  IABS R19, R23 ;  /* 0x0000001700137213 */ /* 0x000fca0000000000 */
        /* <DEDUP_REMOVED lines=8> */
[----:B------:R-:W-:-:S04]  /*08d0*/  LOP3.LUT R19, R23, R28, RZ, 0x3c, !PT ;  /* 0x0000001c17137212 */ /* 0x000fc800078e3cff */
[----:B------:R-:W-:-:S07]  /*08e0*/  ISETP.GE.AND P3, PT, R19, RZ, PT ;  /* 0x000000ff1300720c */ /* 0x000fce0003f66270 */
[----:B------:R-:W-:-:S06]  /*08f0*/  @P1 VIADD R18, R18, 0x1 ;  /* 0x0000000112121836 */ /* 0x000fcc0000000000 */
[----:B------:R-:W-:Y:S01]  /*0900*/  @!P3 IMAD.MOV R18, RZ, RZ, -R18 ;  /* 0x000000ffff12b224 */ /* 0x000fe200078e0a12 */
[----:B------:R-:W-:-:S05]  /*0910*/  @!P2 LOP3.LUT R18, RZ, R28, RZ, 0x33, !PT ;  /* 0x0000001cff12a212 */ /* 0x000fca00078e33ff */
[----:B-1----:R-:W-:-:S05]  /*0920*/  IMAD R18, R18, UR19, R16 ;  /* 0x0000001312127c24 */ /* 0x002fca000f8e0210 */
[----:B------:R-:W-:-:S04]  /*0930*/  IADD3 R19, P1, PT, R18, UR6, RZ ;  /* 0x0000000612137c10 */ /* 0x000fc8000ff3e0ff */
[----:B------:R-:W-:Y:S02]  /*0940*/  LEA.HI.X.SX32 R28, R18, UR13, 0x1, P1 ;  /* 0x0000000d121c7c11 */ /* 0x000fe400088f0eff */
[----:B--2---:R-:W-:-:S04]  /*0950*/  LEA R18, P1, R19, UR10, 0x2 ;  /* 0x0000000a13127c11 */ /* 0x004fc8000f8210ff */
[----:B------:R-:W-:-:S05]  /*0960*/  LEA.HI.X R19, R19, UR11, R28, 0x2, P1 ;  /* 0x0000000b13137c11 */ /* 0x000fca00088f141c */
[----:B------:R0:W2:Y:S02]  /*0970*/  LDG.E.CONSTANT R27, desc[UR16][R18.64] ;  /* 0x00000010121b7981 */ /* 0x0000a4000c1e9900 */
[----:B0-----:R-:W-:Y:S02]  /*0980*/  IMAD.MOV.U32 R18, RZ, RZ, R22 ;  /* 0x000000ffff127224 */ /* 0x001fe400078e0016 */
[----:B------:R-:W-:-:S05]  /*0990*/  IMAD.MOV.U32 R19, RZ, RZ, R26 ;  /* 0x000000ffff137224 */ /* 0x000fca00078e001a */
[----:B------:R-:W3:Y:S02]  /*09a0*/  LDG.E.U8.CONSTANT R28, desc[UR16][R18.64] ;  /* 0x00000010121c7981 */ /* 0x000ee4000c1e9100 */
[----:B---3--:R-:W-:-:S05]  /*09b0*/  F2FP.F16.E4M3.UNPACK_B R28, R28 ;  /* 0x0000001cff1c723e */ /* 0x008fca00020006ff */
[----:B------:R-:W-:-:S05]  /*09c0*/  HADD2.F32 R28, -RZ, R28.H0_H0 ;  /* 0x2000001cff1c7230 */ /* 0x000fca0000004100 */
[----:B--2---:R-:W-:-:S05]  /*09d0*/  FMUL R27, R27, R28 ;  /* 0x0000001c1b1b7220 */ /* 0x004fca0000400000 */
[----:B------:R-:W-:Y:S01]  /*09e0*/  F2FP.BF16.F32.PACK_AB R27, RZ, R27 ;  /* 0x0000001bff1b723e */ /* 0x000fe200000010ff */
[----:B------:R-:W-:Y:S06]  /*09f0*/  BRA `(.L_x_287) ;  /* 0x0000000000047947 */ /* 0x000fec0003800000 */
.L_x_286:
[----:B------:R-:W0:Y:S02]  /*0a00*/  I2F.BF16 R27, RZ ;  /* 0x000000ff001b7306 */ /* 0x000e240000202400 */
.L_x_287:
[----:B-12---:R-:W-:Y:S05]  /*0a10*/  BSYNC.RECONVERGENT B1 ;  /* 0x0000000000017941 */ /* 0x006fea0003800200 */
.L_x_285:
[C---:B------:R-:W-:Y:S01]  /*0a20*/  LOP3.LUT R19, R24.reuse, 0x1f0, RZ, 0xc0, !PT ;  /* 0x000001f018137812 */ /* 0x040fe200078ec0ff */
[----:B------:R-:W-:Y:S01]  /*0a30*/  VIADD R23, R23, 0x8 ;  /* 0x0000000817177836 */ /* 0x000fe20000000000 */
[C---:B------:R-:W-:Y:S01]  /*0a40*/  ISETP.GE.U32.AND P1, PT, R24.reuse, 0x180, PT ;  /* 0x000001801800780c */ /* 0x040fe20003f26070 */
[----:B------:R-:W-:Y:S01]  /*0a50*/  VIADD R24, R24, 0x80 ;  /* 0x0000008018187836 */ /* 0x000fe20000000000 */
[----:B------:R-:W-:Y:S02]  /*0a60*/  LOP3.LUT R18, R19, 0xf, R0, 0xf8, !PT ;  /* 0x0000000f13127812 */ /* 0x000fe400078ef800 */
[----:B------:R-:W-:-:S03]  /*0a70*/  LEA R22, P2, R5, R22, 0x3 ;  /* 0x0000001605167211 */ /* 0x000fc600078418ff */
[----:B------:R-:W-:Y:S02]  /*0a80*/  IMAD R18, R18, 0x2, R17 ;  /* 0x0000000212127824 */ /* 0x000fe400078e0211 */
[----:B------:R-:W-:-:S03]  /*0a90*/  IMAD.X R26, R26, 0x1, R25, P2 ;  /* 0x000000011a1a7824 */ /* 0x000fc600010e0619 */
[----:B0-----:R3:W-:Y:S01]  /*0aa0*/  STS.U16 [R18+0x400], R27 ;  /* 0x0004001b12007388 */ /* 0x0017e20000000400 */
[----:B------:R-:W-:Y:S05]  /*0ab0*/  @!P1 BRA `(.L_x_288) ;  /* 0xfffffffc002c9947 */ /* 0x000fea000383ffff */
.L_x_284:
[----:B012---:R-:W-:Y:S05]  /*0ac0*/  BSYNC.RECONVERGENT B0 ;  /* 0x0000000000007941 */ /* 0x007fea0003800200 */
.L_x_283:
[----:B------:R-:W-:Y:S01]  /*0ad0*/  ISETP.GE.U32.AND P0, PT, R0, 0x40, PT ;  /* 0x000000400000780c */ /* 0x000fe20003f06070 */
[----:B------:R-:W-:-:S12]  /*0ae0*/  BSSY.RECONVERGENT B0, `(.L_x_289) ;  /* 0x0000035000007945 */ /* 0x000fd80003800200 */
[----:B------:R-:W-:Y:S05]  /*0af0*/  @P0 BRA `(.L_x_290) ;  /* 0x0000000000cc0947 */ /* 0x000fea0003800000 */
[----:B------:R-:W0:Y:S01]  /*0b00*/  LDC R5, c[0x0][0x3c8] ;  /* 0x0000f200ff057b82 */ /* 0x000e220000000800 */
[----:B------:R-:W-:-:S05]  /*0b10*/  IMAD.SHL.U32 R16, R0, 0x8, RZ ;  /* 0x0000000800107824 */ /* 0x000fca00078e00ff */
[----:B---3--:R-:W-:Y:S02]  /*0b20*/  LOP3.LUT R18, R16, 0x8, RZ, 0xc0, !PT ;  /* 0x0000000810127812 */ /* 0x008fe400078ec0ff */
[----:B------:R-:W-:-:S03]  /*0b30*/  SHF.R.U32.HI R16, RZ, 0x1, R0 ;  /* 0x00000001ff107819 */ /* 0x000fc60000011600 */
[----:B------:R-:W-:Y:S02]  /*0b40*/  VIADD R18, R18, UR5 ;  /* 0x0000000512127c36 */ /* 0x000fe40008000000 */
[----:B------:R-:W-:-:S03]  /*0b50*/  VIADD R25, R16, UR4 ;  /* 0x0000000410197c36 */ /* 0x000fc60008000000 */
[----:B0-----:R-:W-:-:S04]  /*0b60*/  ISETP.GE.AND P0, PT, R18, R5, PT ;  /* 0x000000051200720c */ /* 0x001fc80003f06270 */
[----:B------:R-:W-:-:S13]  /*0b70*/  ISETP.GE.OR P0, PT, R25, UR8, P0 ;  /* 0x0000000819007c0c */ /* 0x000fda0008706670 */
[----:B------:R-:W-:Y:S05]  /*0b80*/  @P0 BRA `(.L_x_291) ;  /* 0x0000000000a40947 */ /* 0x000fea0003800000 */
[----:B------:R-:W0:Y:S01]  /*0b90*/  LDC.64 R16, c[0x0][0x398] ;  /* 0x0000e600ff107b82 */ /* 0x000e220000000a00 */
[----:B------:R-:W-:Y:S01]  /*0ba0*/  VIADD R25, R25, UR15 ;  /* 0x0000000f19197c36 */ /* 0x000fe20008000000 */
[----:B------:R-:W-:Y:S01]  /*0bb0*/  IABS R22, UR12 ;  /* 0x0000000c00167c13 */ /* 0x000fe20008000000 */
[----:B------:R-:W1:Y:S02]  /*0bc0*/  LDCU.64 UR10, c[0x0][0x380] ;  /* 0x00007000ff0a77ac */ /* 0x000e640008000a00 */
[----:B0-----:R-:W-:-:S05]  /*0bd0*/  IMAD.WIDE R24, R25, 0x4, R16 ;  /* 0x0000000419187825 */ /* 0x001fca00078e0210 */
[----:B------:R-:W2:Y:S01]  /*0be0*/  LDG.E.CONSTANT R19, desc[UR16][R24.64] ;  /* 0x0000001018137981 */ /* 0x000ea2000c1e9900 */
[----:B------:R-:W0:Y:S01]  /*0bf0*/  I2F.RP R23, R22 ;  /* 0x0000001600177306 */ /* 0x000e220000209400 */
[----:B------:R-:W-:-:S07]  /*0c00*/  IABS R26, UR12 ;  /* 0x0000000c001a7c13 */ /* 0x000fce0008000000 */
[----:B0-----:R-:W0:Y:S02]  /*0c10*/  MUFU.RCP R23, R23 ;  /* 0x0000001700177308 */ /* 0x001e240000001000 */
[----:B0-----:R-:W-:Y:S02]  /*0c20*/  VIADD R16, R23, 0xffffffe ;  /* 0x0ffffffe17107836 */ /* 0x001fe40000000000 */
[----:B------:R-:W-:-:S04]  /*0c30*/  IMAD.MOV R23, RZ, RZ, -R26 ;  /* 0x000000ffff177224 */ /* 0x000fc800078e0a1a */
        /* <DEDUP_REMOVED lines=9> */
[----:B------:R-:W-:Y:S02]  /*0cd0*/  IMAD R23, R17, R23, R24 ;  /* 0x0000001711177224 */ /* 0x000fe400078e0218 */
[----:B------:R-:W-:-:S03]  /*0ce0*/  IMAD.MOV.U32 R19, RZ, RZ, RZ ;  /* 0x000000ffff137224 */ /* 0x000fc600078e00ff */
[----:B------:R-:W-:-:S13]  /*0cf0*/  ISETP.GT.U32.AND P1, PT, R22, R23, PT ;  /* 0x000000171600720c */ /* 0x000fda0003f24070 */
[----:B------:R-:W-:Y:S02]  /*0d00*/  @!P1 IMAD.IADD R23, R23, 0x1, -R22 ;  /* 0x0000000117179824 */ /* 0x000fe400078e0a16 */
[----:B------:R-:W-:Y:S01]  /*0d10*/  @!P1 VIADD R17, R17, 0x1 ;  /* 0x0000000111119836 */ /* 0x000fe20000000000 */
[----:B------:R-:W-:Y:S02]  /*0d20*/  ISETP.NE.AND P1, PT, RZ, UR12, PT ;  /* 0x0000000cff007c0c */ /* 0x000fe4000bf25270 */
[----:B------:R-:W-:-:S13]  /*0d30*/  ISETP.GE.U32.AND P0, PT, R23, R22, PT ;  /* 0x000000161700720c */ /* 0x000fda0003f06070 */
[----:B------:R-:W-:-:S04]  /*0d40*/  @P0 VIADD R17, R17, 0x1 ;  /* 0x0000000111110836 */ /* 0x000fc80000000000 */
[----:B------:R-:W-:-:S04]  /*0d50*/  IMAD.MOV.U32 R22, RZ, RZ, R17 ;  /* 0x000000ffff167224 */ /* 0x000fc800078e0011 */
[----:B------:R-:W-:Y:S01]  /*0d60*/  @!P2 IMAD.MOV R22, RZ, RZ, -R22 ;  /* 0x000000ffff16a224 */ /* 0x000fe200078e0a16 */
[----:B------:R-:W-:-:S04]  /*0d70*/  @!P1 LOP3.LUT R22, RZ, UR12, RZ, 0x33, !PT ;  /* 0x0000000cff169c12 */ /* 0x000fc8000f8e33ff */
[----:B------:R-:W-:-:S05]  /*0d80*/  SHF.R.S32.HI R16, RZ, 0x1f, R22 ;  /* 0x0000001fff107819 */ /* 0x000fca0000011416 */
[-C--:B------:R-:W-:Y:S02]  /*0d90*/  IMAD R23, R16, R5.reuse, RZ ;  /* 0x0000000510177224 */ /* 0x080fe400078e02ff */
        /* <DEDUP_REMOVED lines=8> */
.L_x_291:
[----:B------:R0:W-:Y:S02]  /*0e20*/  STS.128 [R2+UR9], RZ ;  /* 0x000000ff02007988 */ /* 0x0001e40008000c09 */
.L_x_290:
[----:B------:R-:W-:Y:S05]  /*0e30*/  BSYNC.RECONVERGENT B0 ;  /* 0x0000000000007941 */ /* 0x000fea0003800200 */
.L_x_289:
[----:B-1-3--:R-:W1:Y:S01]  /*0e40*/  S2R R18, SR_CgaCtaId ;  /* 0x0000000000127919 */ /* 0x00ae620000008800 */
[----:B------:R-:W-:Y:S01]  /*0e50*/  MOV R17, 0x400 ;  /* 0x0000040000117802 */ /* 0x000fe20000000f00 */
[----:B------:R-:W2:Y:S01]  /*0e60*/  LDCU UR10, c[0x0][0x3c8] ;  /* 0x00007900ff0a77ac */ /* 0x000ea20008000800 */
[----:B------:R-:W-:Y:S01]  /*0e70*/  SHF.R.U32.HI R22, RZ, 0x5, R0 ;  /* 0x00000005ff167819 */ /* 0x000fe20000011600 */
[----:B------:R-:W3:Y:S01]  /*0e80*/  S2R R16, SR_LANEID ;  /* 0x0000000000107919 */ /* 0x000ee20000000000 */
[----:B------:R-:W4:Y:S03]  /*0e90*/  S2R R5, SR_SWINHI ;  /* 0x0000000000057919 */ /* 0x000f260000002f00 */
[----:B------:R-:W-:Y:S01]  /*0ea0*/  IMAD.SHL.U32 R22, R22, 0x100, RZ ;  /* 0x0000010016167824 */ /* 0x000fe200078e00ff */
[----:B-1----:R-:W-:Y:S01]  /*0eb0*/  LEA R18, R18, R17, 0x18 ;  /* 0x0000001112127211 */ /* 0x002fe200078ec0ff */
[----:B------:R-:W-:Y:S01]  /*0ec0*/  IMAD.SHL.U32 R17, R0, 0x4, RZ ;  /* 0x0000000400117824 */ /* 0x000fe200078e00ff */
[----:B---3--:R-:W-:-:S04]  /*0ed0*/  SHF.R.U32.HI R25, RZ, 0x2, R16 ;  /* 0x00000002ff197819 */ /* 0x008fc80000011610 */
[----:B------:R-:W-:Y:S01]  /*0ee0*/  LOP3.LUT R23, R17, 0xf00, RZ, 0xc0, !PT ;  /* 0x00000f0011177812 */ /* 0x000fe200078ec0ff */
[----:B------:R-:W-:Y:S01]  /*0ef0*/  IMAD.MOV.U32 R17, RZ, RZ, RZ ;  /* 0x000000ffff117224 */ /* 0x000fe200078e00ff */
[----:B------:R-:W-:Y:S02]  /*0f00*/  MOV R18, R18 ;  /* 0x0000001200127202 */ /* 0x000fe40000000f00 */
[----:B----4-:R-:W-:Y:S02]  /*0f10*/  MOV R19, R5 ;  /* 0x0000000500137202 */ /* 0x010fe40000000f00 */
[----:B------:R-:W-:Y:S02]  /*0f20*/  LOP3.LUT R16, R16, 0x3, RZ, 0xc0, !PT ;  /* 0x0000000310107812 */ /* 0x000fe400078ec0ff */
        /* <DEDUP_REMOVED lines=24> */
.L_x_282:
[----:B------:R-:W1:Y:S01]  /*10b0*/  S2UR UR10, SR_CgaCtaId ;  /* 0x00000000000a79c3 */ /* 0x000e620000008800 */
[----:B------:R-:W2:Y:S01]  /*10c0*/  S2R R17, SR_LANEID ;  /* 0x0000000000117919 */ /* 0x000ea20000000000 */
[----:B------:R-:W-:Y:S01]  /*10d0*/  UMOV UR5, 0x400 ;  /* 0x0000040000057882 */ /* 0x000fe20000000000 */
[----:B------:R-:W-:Y:S01]  /*10e0*/  IMAD.SHL.U32 R5, R0, 0x20, RZ ;  /* 0x0000002000057824 */ /* 0x000fe200078e00ff */
[----:B------:R-:W-:Y:S01]  /*10f0*/  SHF.R.U32.HI R18, RZ, 0x5, R0 ;  /* 0x00000005ff127819 */ /* 0x000fe20000011600 */
[----:B------:R-:W3:Y:S01]  /*1100*/  LDCU.64 UR20, c[0x0][0x3a8] ;  /* 0x00007500ff1477ac */ /* 0x000ee20008000a00 */
[----:B------:R-:W-:Y:S02]  /*1110*/  BSSY.RECONVERGENT B0, `(.L_x_293) ;  /* 0x00001ce000007945 */ /* 0x000fe40003800200 */
[----:B------:R-:W4:Y:S01]  /*1120*/  S2UR UR14, SR_SWINHI ;  /* 0x00000000000e79c3 */ /* 0x000f220000002f00 */
[----:B------:R-:W-:Y:S01]  /*1130*/  LOP3.LUT R16, R5, 0x7800, RZ, 0xc0, !PT ;  /* 0x0000780005107812 */ /* 0x000fe200078ec0ff */
[----:B------:R-:W-:-:S05]  /*1140*/  IMAD.SHL.U32 R5, R18, 0x40, RZ ;  /* 0x0000004012057824 */ /* 0x000fca00078e00ff */
[----:B------:R-:W-:Y:S01]  /*1150*/  LOP3.LUT R5, R16, 0x40, R5, 0xf8, !PT ;  /* 0x0000004010057812 */ /* 0x000fe200078ef805 */
[----:B-1----:R-:W-:-:S07]  /*1160*/  ULEA UR5, UR10, UR5, 0x18 ;  /* 0x000000050a057291 */ /* 0x002fce000f8ec0ff */
[----:B------:R-:W-:Y:S01]  /*1170*/  UMOV UR10, UR5 ;  /* 0x00000005000a7c82 */ /* 0x000fe20008000000 */
[----:B----4-:R-:W-:Y:S01]  /*1180*/  UMOV UR11, UR14 ;  /* 0x0000000e000b7c82 */ /* 0x010fe20008000000 */
[----:B--2---:R-:W-:Y:S01]  /*1190*/  SHF.R.U32.HI R19, RZ, 0x2, R17 ;  /* 0x00000002ff137819 */ /* 0x004fe20000011611 */
[----:B------:R-:W-:Y:S01]  /*11a0*/  UIADD3 UR10, UPT, UPT, UR10, 0x800, URZ ;  /* 0x000008000a0a7890 */ /* 0x000fe2000fffe0ff */
[----:B------:R-:W-:Y:S02]  /*11b0*/  LOP3.LUT R22, R17, 0x3, RZ, 0xc0, !PT ;  /* 0x0000000311167812 */ /* 0x000fe400078ec0ff */
[C---:B------:R-:W-:Y:S01]  /*11c0*/  VIMNMX.U32 R17, PT, PT, R0.reuse, 0x380, !PT ;  /* 0x0000038000117848 */ /* 0x040fe20007fe0000 */
[----:B------:R-:W-:Y:S02]  /*11d0*/  ULOP3.LUT UR10, UR10, 0x3, URZ, 0xc0, !UPT ;  /* 0x000000030a0a7892 */ /* 0x000fe4000f8ec0ff */
[----:B------:R-:W-:Y:S01]  /*11e0*/  IMAD R16, R19, 0x10, R22 ;  /* 0x0000001013107824 */ /* 0x000fe200078e0216 */
[----:B------:R-:W-:Y:S01]  /*11f0*/  LOP3.LUT R19, R0, 0x3e0, RZ, 0xc0, !PT ;  /* 0x000003e000137812 */ /* 0x000fe200078ec0ff */
[----:B------:R-:W-:Y:S01]  /*1200*/  UISETP.NE.U32.AND UP0, UPT, UR10, URZ, UPT ;  /* 0x000000ff0a00728c */ /* 0x000fe2000bf05070 */
[--C-:B------:R-:W-:Y:S01]  /*1210*/  IADD3 R17, PT, PT, R17, 0x7f, -R0.reuse ;  /* 0x0000007f11117810 */ /* 0x100fe20007ffe800 */
[----:B------:R-:W-:Y:S01]  /*1220*/  UIADD3 UR10, UPT, UPT, -UR10, 0x4, URZ ;  /* 0x000000040a0a7890 */ /* 0x000fe2000fffe1ff */
[----:B------:R-:W-:Y:S01]  /*1230*/  LOP3.LUT R19, R19, 0x1f, R0, 0xf8, !PT ;  /* 0x0000001f13137812 */ /* 0x000fe200078ef800 */
[----:B------:R-:W-:-:S04]  /*1240*/  UISETP.NE.AND.EX UP0, UPT, URZ, URZ, UPT, UP0 ;  /* 0x000000ffff00728c */ /* 0x000fc8000bf05300 */
[----:B------:R-:W-:Y:S02]  /*1250*/  USEL UR10, UR10, URZ, UP0 ;  /* 0x000000ff0a0a7287 */ /* 0x000fe40008000000 */
[----:B---3--:R-:W-:Y:S02]  /*1260*/  UISETP.NE.U32.AND UP0, UPT, UR20, URZ, UPT ;  /* 0x000000ff1400728c */ /* 0x008fe4000bf05070 */
[----:B------:R-:W-:Y:S02]  /*1270*/  UIADD3 UR10, UPT, UPT, UR5, 0x800, UR10 ;  /* 0x00000800050a7890 */ /* 0x000fe4000fffe00a */
[----:B------:R-:W-:-:S04]  /*1280*/  UISETP.NE.AND.EX UP0, UPT, UR21, URZ, UPT, UP0 ;  /* 0x000000ff1500728c */ /* 0x000fc8000bf05300 */
[----:B------:R-:W-:-:S04]  /*1290*/  VIADD R5, R5, UR10 ;  /* 0x0000000a05057c36 */ /* 0x000fc80008000000 */
[----:B------:R-:W-:Y:S02]  /*12a0*/  IMAD.U32 R22, R16, 0x8, R5 ;  /* 0x0000000810167824 */ /* 0x000fe400078e0005 */
[C---:B------:R-:W-:Y:S02]  /*12b0*/  VIADD R5, R0.reuse, 0x80 ;  /* 0x0000008000057836 */ /* 0x040fe40000000000 */
[----:B------:R-:W-:Y:S01]  /*12c0*/  VIADD R16, R0, 0x100 ;  /* 0x0000010000107836 */ /* 0x000fe20000000000 */
[----:B------:R1:W-:Y:S04]  /*12d0*/  STS.64 [R22], R8 ;  /* 0x0000000816007388 */ /* 0x0003e80000000a00 */
[----:B------:R2:W-:Y:S04]  /*12e0*/  STS.64 [R22+0x400], R10 ;  /* 0x0004000a16007388 */ /* 0x0005e80000000a00 */
[----:B------:R3:W-:Y:S04]  /*12f0*/  STS.64 [R22+0x20], R12 ;  /* 0x0000200c16007388 */ /* 0x0007e80000000a00 */
[----:B------:R4:W-:Y:S01]  /*1300*/  STS.64 [R22+0x420], R14 ;  /* 0x0004200e16007388 */ /* 0x0009e20000000a00 */
[----:B-1----:R-:W-:-:S02]  /*1310*/  LOP3.LUT R9, R5, 0x3e0, RZ, 0xc0, !PT ;  /* 0x000003e005097812 */ /* 0x002fc400078ec0ff */
[----:B--2---:R-:W-:Y:S02]  /*1320*/  LOP3.LUT R11, R16, 0x3e0, RZ, 0xc0, !PT ;  /* 0x000003e0100b7812 */ /* 0x004fe400078ec0ff */
[--C-:B------:R-:W-:Y:S02]  /*1330*/  LOP3.LUT R9, R9, 0x1f, R0.reuse, 0xf8, !PT ;  /* 0x0000001f09097812 */ /* 0x100fe400078ef800 */
[----:B---3--:R-:W-:Y:S01]  /*1340*/  LEA.HI R13, R17, 0x1, RZ, 0x19 ;  /* 0x00000001110d7811 */ /* 0x008fe200078fc8ff */
[----:B------:R-:W-:Y:S01]  /*1350*/  VIADD R12, R0, 0x180 ;  /* 0x00000180000c7836 */ /* 0x000fe20000000000 */
[----:B------:R-:W-:Y:S02]  /*1360*/  LOP3.LUT R11, R11, 0x1f, R0, 0xf8, !PT ;  /* 0x0000001f0b0b7812 */ /* 0x000fe400078ef800 */
[----:B------:R-:W-:Y:S02]  /*1370*/  LOP3.LUT R13, R13, 0x3, RZ, 0xc0, !PT ;  /* 0x000000030d0d7812 */ /* 0x000fe400078ec0ff */
[----:B----4-:R-:W-:-:S02]  /*1380*/  LEA R14, R9, UR10, 0x2 ;  /* 0x0000000a090e7c11 */ /* 0x010fc4000f8e10ff */
[----:B------:R-:W-:Y:S02]  /*1390*/  LEA R22, R19, UR10, 0x2 ;  /* 0x0000000a13167c11 */ /* 0x000fe4000f8e10ff */
[----:B------:R-:W-:Y:S01]  /*13a0*/  LEA R15, R11, UR10, 0x2 ;  /* 0x0000000a0b0f7c11 */ /* 0x000fe2000f8e10ff */
        /* <DEDUP_REMOVED lines=32> */
.L_x_298:
[----:B------:R-:W-:Y:S05]  /*15b0*/  BSYNC.RECONVERGENT B2 ;  /* 0x0000000000027941 */ /* 0x000fea0003800200 */
.L_x_297:
        /* <DEDUP_REMOVED lines=16> */
[----:B------:R-:W-:Y:S01]  /*16c0*/  IMAD.MOV.U32 R5, RZ, RZ, RZ ;  /* 0x000000ffff057224 */ /* 0x000fe200078e00ff */
[----:B----4-:R-:W-:Y:S01]  /*16d0*/  SHF.R.S32.HI R8, RZ, 0x1f, R18 ;  /* 0x0000001fff087819 */ /* 0x010fe20000011412 */
[----:B------:R-:W-:Y:S01]  /*16e0*/  IMAD.WIDE.U32 R10, R18, R23, R4 ;  /* 0x00000017120a7225 */ /* 0x000fe200078e0004 */
[----:B--2---:R-:W-:-:S03]  /*16f0*/  F2FP.BF16.F32.PACK_AB R5, RZ, R14 ;  /* 0x0000000eff05723e */ /* 0x004fc600000010ff */
[----:B------:R-:W-:Y:S01]  /*1700*/  IMAD R9, R8, R23, RZ ;  /* 0x0000001708097224 */ /* 0x000fe200078e02ff */
[----:B---3--:R-:W-:-:S03]  /*1710*/  LEA R8, P1, R10, UR20, 0x1 ;  /* 0x000000140a087c11 */ /* 0x008fc6000f8208ff */
[----:B------:R-:W-:-:S05]  /*1720*/  IMAD.IADD R9, R11, 0x1, R9 ;  /* 0x000000010b097824 */ /* 0x000fca00078e0209 */
[----:B------:R-:W-:-:S05]  /*1730*/  LEA.HI.X R9, R10, UR21, R9, 0x1, P1 ;  /* 0x000000150a097c11 */ /* 0x000fca00088f0c09 */
[----:B------:R1:W-:Y:S02]  /*1740*/  STG.E.U16 desc[UR16][R8.64], R5 ;  /* 0x0000000508007986 */ /* 0x0003e4000c101510 */
.L_x_300:
[----:B------:R-:W-:Y:S05]  /*1750*/  BSYNC.RECONVERGENT B2 ;  /* 0x0000000000027941 */ /* 0x000fea0003800200 */
.L_x_299:
[----:B------:R-:W-:Y:S01]  /*1760*/  IMAD.MOV.U32 R10, RZ, RZ, R16 ;  /* 0x000000ffff0a7224 */ /* 0x000fe200078e0010 */
[----:B------:R-:W-:Y:S06]  /*1770*/  @!P2 BRA `(.L_x_296) ;  /* 0x000000000060a947 */ /* 0x000fec0003800000 */
[----:B------:R-:W-:Y:S01]  /*1780*/  LEA.HI R16, R16, UR4, RZ, 0x1b ;  /* 0x0000000410107c11 */ /* 0x000fe2000f8fd8ff */
[----:B------:R-:W-:-:S03]  /*1790*/  IMAD.MOV.U32 R10, RZ, RZ, R12 ;  /* 0x000000ffff0a7224 */ /* 0x000fc600078e000c */
[----:B------:R-:W-:-:S13]  /*17a0*/  ISETP.GE.OR P0, PT, R16, UR8, P0 ;  /* 0x0000000810007c0c */ /* 0x000fda0008706670 */
[----:B------:R-:W-:Y:S05]  /*17b0*/  @P0 BRA `(.L_x_296) ;  /* 0x0000000000500947 */ /* 0x000fea0003800000 */
[----:B------:R-:W2:Y:S01]  /*17c0*/  LDCU UR5, c[0x0][0x3c0] ;  /* 0x00007800ff0577ac */ /* 0x000ea20008000800 */
[----:B-1----:R-:W-:Y:S02]  /*17d0*/  VIADD R5, R16, UR15 ;  /* 0x0000000f10057c36 */ /* 0x002fe40008000000 */
[----:B------:R-:W-:-:S03]  /*17e0*/  IMAD.MOV.U32 R10, RZ, RZ, R12 ;  /* 0x000000ffff0a7224 */ /* 0x000fc600078e000c */
[----:B--2---:R-:W-:-:S13]  /*17f0*/  ISETP.GE.AND P0, PT, R5, UR5, PT ;  /* 0x0000000505007c0c */ /* 0x004fda000bf06270 */
        /* <DEDUP_REMOVED lines=11> */
[----:B---3--:R-:W-:Y:S01]  /*18b0*/  LEA R18, P0, R8, UR20, 0x1 ;  /* 0x0000001408127c11 */ /* 0x008fe2000f8008ff */
[----:B------:R-:W-:Y:S02]  /*18c0*/  IMAD.MOV.U32 R10, RZ, RZ, R12 ;  /* 0x000000ffff0a7224 */ /* 0x000fe400078e000c */
[----:B------:R-:W-:-:S05]  /*18d0*/  IMAD.IADD R9, R9, 0x1, R23 ;  /* 0x0000000109097824 */ /* 0x000fca00078e0217 */
[----:B------:R-:W-:-:S05]  /*18e0*/  LEA.HI.X R19, R8, UR21, R9, 0x1, P0 ;  /* 0x0000001508137c11 */ /* 0x000fca00080f0c09 */
[----:B------:R2:W-:Y:S02]  /*18f0*/  STG.E.U16 desc[UR16][R18.64], R5 ;  /* 0x0000000512007986 */ /* 0x0005e4000c101510 */
.L_x_296:
[----:B------:R-:W-:Y:S05]  /*1900*/  BSYNC.RECONVERGENT B1 ;  /* 0x0000000000017941 */ /* 0x000fea0003800200 */
.L_x_295:
[----:B------:R-:W-:Y:S01]  /*1910*/  ISETP.GE.U32.AND P0, PT, R17, 0x180, PT ;  /* 0x000001801100780c */ /* 0x000fe20003f06070 */
[----:B------:R-:W3:Y:S01]  /*1920*/  LDCU UR14, c[0x0][0x3c4] ;  /* 0x00007880ff0e77ac */ /* 0x000ee20008000800 */
[----:B------:R-:W4:Y:S01]  /*1930*/  LDCU UR11, c[0x0][0x3c0] ;  /* 0x00007800ff0b77ac */ /* 0x000f220008000800 */
[----:B------:R-:W0:Y:S10]  /*1940*/  LDCU.64 UR20, c[0x0][0x3b0] ;  /* 0x00007600ff1477ac */ /* 0x000e340008000a00 */
[----:B------:R-:W-:Y:S05]  /*1950*/  @!P0 BRA `(.L_x_301) ;  /* 0x0000001400248947 */ /* 0x000fea0003800000 */
[----:B-12---:R-:W1:Y:S01]  /*1960*/  LDC R5, c[0x0][0x3c4] ;  /* 0x0000f100ff057b82 */ /* 0x006e620000000800 */
[----:B------:R-:W2:Y:S01]  /*1970*/  LDCU UR5, c[0x0][0x3c4] ;  /* 0x00007880ff0577ac */ /* 0x000ea20008000800 */
[----:B------:R-:W-:Y:S06]  /*1980*/  BSSY.RECONVERGENT B1, `(.L_x_302) ;  /* 0x000006a000017945 */ /* 0x000fec0003800200 */
[----:B------:R-:W0:Y:S01]  /*1990*/  LDC.64 R8, c[0x0][0x398] ;  /* 0x0000e600ff087b82 */ /* 0x000e220000000a00 */
[----:B--2---:R-:W-:-:S13]  /*19a0*/  ISETP.GE.U32.AND P0, PT, R4, UR5, PT ;  /* 0x0000000504007c0c */ /* 0x004fda000bf06070 */
.L_x_311:
[C---:B--2---:R-:W-:Y:S01]  /*19b0*/  LEA.HI R12, R10.reuse, UR4, RZ, 0x1b ;  /* 0x000000040a0c7c11 */ /* 0x044fe2000f8fd8ff */
        /* <DEDUP_REMOVED lines=12> */
[----:B0--3--:R-:W-:-:S12]  /*1a80*/  @P1 BRA `(.L_x_304) ;  /* 0x00000000004c1947 */ /* 0x009fd80003800000 */
[----:B------:R-:W-:-:S05]  /*1a90*/  VIADD R23, R12, UR15 ;  /* 0x0000000f0c177c36 */ /* 0x000fca0008000000 */
[----:B----4-:R-:W-:-:S13]  /*1aa0*/  ISETP.GE.AND P1, PT, R23, UR11, PT ;  /* 0x0000000b17007c0c */ /* 0x010fda000bf26270 */
[----:B------:R-:W-:Y:S05]  /*1ab0*/  @P1 BRA `(.L_x_304) ;  /* 0x0000000000401947 */ /* 0x000fea0003800000 */
[----:B0-----:R-:W-:-:S06]  /*1ac0*/  IMAD.WIDE R22, R23, 0x4, R8 ;  /* 0x0000000417167825 */ /* 0x001fcc00078e0208 */
[----:B------:R-:W2:Y:S01]  /*1ad0*/  LDG.E.CONSTANT R23, desc[UR16][R22.64] ;  /* 0x0000001016177981 */ /* 0x000ea2000c1e9900 */
[----:B------:R-:W-:Y:S01]  /*1ae0*/  LOP3.LUT R13, R10, 0x3e0, RZ, 0xc0, !PT ;  /* 0x000003e00a0d7812 */ /* 0x000fe200078ec0ff */
[----:B------:R-:W-:-:S03]  /*1af0*/  IMAD.MOV.U32 R12, RZ, RZ, R4 ;  /* 0x000000ffff0c7224 */ /* 0x000fc600078e0004 */
[----:B------:R-:W-:-:S04]  /*1b00*/  LOP3.LUT R13, R13, 0x1f, R0, 0xf8, !PT ;  /* 0x0000001f0d0d7812 */ /* 0x000fc800078ef800 */
[----:B------:R-:W-:Y:S01]  /*1b10*/  LEA R25, R13, UR10, 0x2 ;  /* 0x0000000a0d197c11 */ /* 0x000fe2000f8e10ff */
[----:B------:R-:W-:-:S05]  /*1b20*/  IMAD.MOV.U32 R13, RZ, RZ, RZ ;  /* 0x000000ffff0d7224 */ /* 0x000fca00078e00ff */
[----:B------:R-:W0:Y:S01]  /*1b30*/  LDS R25, [R25] ;  /* 0x0000000019197984 */ /* 0x000e220000000800 */
[----:B--2---:R-:W-:Y:S01]  /*1b40*/  SHF.R.S32.HI R14, RZ, 0x1f, R23 ;  /* 0x0000001fff0e7819 */ /* 0x004fe20000011417 */
[----:B---3--:R-:W-:-:S04]  /*1b50*/  IMAD.WIDE.U32 R12, R23, UR14, R12 ;  /* 0x0000000e170c7c25 */ /* 0x008fc8000f8e000c */
[----:B------:R-:W-:Y:S01]  /*1b60*/  IMAD R15, R14, UR14, RZ ;  /* 0x0000000e0e0f7c24 */ /* 0x000fe2000f8e02ff */
[----:B------:R-:W-:-:S03]  /*1b70*/  LEA R14, P1, R12, UR20, 0x1 ;  /* 0x000000140c0e7c11 */ /* 0x000fc6000f8208ff */
[----:B------:R-:W-:Y:S01]  /*1b80*/  IMAD.IADD R15, R13, 0x1, R15 ;  /* 0x000000010d0f7824 */ /* 0x000fe200078e020f */
[----:B0-----:R-:W-:-:S04]  /*1b90*/  F2FP.BF16.F32.PACK_AB R13, RZ, R25 ;  /* 0x00000019ff0d723e */ /* 0x001fc800000010ff */
[----:B------:R-:W-:-:S05]  /*1ba0*/  LEA.HI.X R15, R12, UR21, R15, 0x1, P1 ;  /* 0x000000150c0f7c11 */ /* 0x000fca00088f0c0f */
[----:B------:R1:W-:Y:S02]  /*1bb0*/  STG.E.U16 desc[UR16][R14.64], R13 ;  /* 0x0000000d0e007986 */ /* 0x0003e4000c101510 */
.L_x_304:
[----:B0--34-:R-:W-:Y:S05]  /*1bc0*/  BSYNC.RECONVERGENT B2 ;  /* 0x0000000000027941 */ /* 0x019fea0003800200 */
.L_x_303:
[----:B------:R-:W-:Y:S04]  /*1bd0*/  BSSY.RECONVERGENT B2, `(.L_x_305) ;  /* 0x0000015000027945 */ /* 0x000fe80003800200 */
[----:B------:R-:W-:Y:S05]  /*1be0*/  @P2 BRA `(.L_x_306) ;  /* 0x00000000004c2947 */ /* 0x000fea0003800000 */
[----:B------:R-:W-:-:S05]  /*1bf0*/  VIADD R23, R24, UR15 ;  /* 0x0000000f18177c36 */ /* 0x000fca0008000000 */
[----:B------:R-:W-:-:S13]  /*1c00*/  ISETP.GE.AND P1, PT, R23, UR11, PT ;  /* 0x0000000b17007c0c */ /* 0x000fda000bf26270 */
[----:B------:R-:W-:Y:S05]  /*1c10*/  @P1 BRA `(.L_x_306) ;  /* 0x0000000000401947 */ /* 0x000fea0003800000 */
[----:B------:R-:W-:-:S06]  /*1c20*/  IMAD.WIDE R22, R23, 0x4, R8 ;  /* 0x0000000417167825 */ /* 0x000fcc00078e0208 */
        /* <DEDUP_REMOVED lines=15> */
.L_x_306:
[----:B------:R-:W-:Y:S05]  /*1d20*/  BSYNC.RECONVERGENT B2 ;  /* 0x0000000000027941 */ /* 0x000fea0003800200 */
.L_x_305:
        /* <DEDUP_REMOVED lines=21> */
.L_x_308:
[----:B------:R-:W-:Y:S05]  /*1e80*/  BSYNC.RECONVERGENT B2 ;  /* 0x0000000000027941 */ /* 0x000fea0003800200 */
.L_x_307:
[----:B------:R-:W-:Y:S04]  /*1e90*/  BSSY.RECONVERGENT B2, `(.L_x_309) ;  /* 0x0000015000027945 */ /* 0x000fe80003800200 */
[----:B------:R-:W-:Y:S05]  /*1ea0*/  @P4 BRA `(.L_x_310) ;  /* 0x00000000004c4947 */ /* 0x000fea0003800000 */
[----:B------:R-:W-:-:S05]  /*1eb0*/  VIADD R19, R18, UR15 ;  /* 0x0000000f12137c36 */ /* 0x000fca0008000000 */
[----:B------:R-:W-:-:S13]  /*1ec0*/  ISETP.GE.AND P1, PT, R19, UR11, PT ;  /* 0x0000000b13007c0c */ /* 0x000fda000bf26270 */
[----:B------:R-:W-:Y:S05]  /*1ed0*/  @P1 BRA `(.L_x_310) ;  /* 0x0000000000401947 */ /* 0x000fea0003800000 */
[----:B------:R-:W-:-:S06]  /*1ee0*/  IMAD.WIDE R18, R19, 0x4, R8 ;  /* 0x0000000413127825 */ /* 0x000fcc00078e0208 */
[----:B------:R-:W3:Y:S01]  /*1ef0*/  LDG.E.CONSTANT R18, desc[UR16][R18.64] ;  /* 0x0000001012127981 */ /* 0x000ee2000c1e9900 */
[----:B------:R-:W-:Y:S01]  /*1f00*/  LOP3.LUT R11, R16, 0x3e0, RZ, 0xc0, !PT ;  /* 0x000003e0100b7812 */ /* 0x000fe200078ec0ff */
[----:B--2---:R-:W-:Y:S02]  /*1f10*/  IMAD.MOV.U32 R12, RZ, RZ, R4 ;  /* 0x000000ffff0c7224 */ /* 0x004fe400078e0004 */
[----:B01----:R-:W-:Y:S01]  /*1f20*/  IMAD.MOV.U32 R13, RZ, RZ, RZ ;  /* 0x000000ffff0d7224 */ /* 0x003fe200078e00ff */
        /* <DEDUP_REMOVED lines=11> */
.L_x_310:
[----:B------:R-:W-:Y:S05]  /*1fe0*/  BSYNC.RECONVERGENT B2 ;  /* 0x0000000000027941 */ /* 0x000fea0003800200 */
.L_x_309:
[C---:B------:R-:W-:Y:S01]  /*1ff0*/  ISETP.GE.U32.AND P1, PT, R10.reuse, 0x200, PT ;  /* 0x000002000a00780c */ /* 0x040fe20003f26070 */
[----:B------:R-:W-:-:S12]  /*2000*/  VIADD R10, R10, 0x200 ;  /* 0x000002000a0a7836 */ /* 0x000fd80000000000 */
[----:B------:R-:W-:Y:S05]  /*2010*/  @!P1 BRA `(.L_x_311) ;  /* 0xfffffff800649947 */ /* 0x000fea000383ffff */
[----:B------:R-:W-:Y:S05]  /*2020*/  BSYNC.RECONVERGENT B1 ;  /* 0x0000000000017941 */ /* 0x000fea0003800200 */
.L_x_302:
[----:B------:R-:W-:Y:S05]  /*2030*/  BRA `(.L_x_301) ;  /* 0x0000000c006c7947 */ /* 0x000fea0003800000 */
.L_x_294:
        /* <DEDUP_REMOVED lines=34> */
.L_x_315:
[----:B------:R-:W-:Y:S05]  /*2260*/  BSYNC.RECONVERGENT B2 ;  /* 0x0000000000027941 */ /* 0x000fea0003800200 */
.L_x_314:
        /* <DEDUP_REMOVED lines=26> */
[----:B--2---:R-:W-:-:S05]  /*2410*/  FMUL R5, R14, R19 ;  /* 0x000000130e057220 */ /* 0x004fca0000400000 */
[----:B------:R-:W-:-:S05]  /*2420*/  F2FP.BF16.F32.PACK_AB R5, RZ, R5 ;  /* 0x00000005ff05723e */ /* 0x000fca00000010ff */
[----:B------:R2:W-:Y:S02]  /*2430*/  STG.E.U16 desc[UR16][R10.64], R5 ;  /* 0x000000050a007986 */ /* 0x0005e4000c101510 */
.L_x_317:
[----:B------:R-:W-:Y:S05]  /*2440*/  BSYNC.RECONVERGENT B2 ;  /* 0x0000000000027941 */ /* 0x000fea0003800200 */
.L_x_316:
[----:B------:R-:W-:Y:S01]  /*2450*/  IMAD.MOV.U32 R8, RZ, RZ, R16 ;  /* 0x000000ffff087224 */ /* 0x000fe200078e0010 */
[----:B------:R-:W-:Y:S06]  /*2460*/  @!P2 BRA `(.L_x_313) ;  /* 0x000000000070a947 */ /* 0x000fec0003800000 */
[----:B--2---:R-:W-:Y:S01]  /*2470*/  LEA.HI R5, R16, UR4, RZ, 0x1b ;  /* 0x0000000410057c11 */ /* 0x004fe2000f8fd8ff */
        /* <DEDUP_REMOVED lines=25> */
[----:B------:R-:W-:-:S05]  /*2610*/  F2FP.BF16.F32.PACK_AB R5, RZ, R5 ;  /* 0x00000005ff05723e */ /* 0x000fca00000010ff */
[----:B------:R3:W-:Y:S02]  /*2620*/  STG.E.U16 desc[UR16][R10.64], R5 ;  /* 0x000000050a007986 */ /* 0x0007e4000c101510 */
.L_x_313:
[----:B------:R-:W-:Y:S05]  /*2630*/  BSYNC.RECONVERGENT B1 ;  /* 0x0000000000017941 */ /* 0x000fea0003800200 */
.L_x_312:
[----:B------:R-:W-:Y:S01]  /*2640*/  ISETP.GE.U32.AND P0, PT, R17, 0x180, PT ;  /* 0x000001801100780c */ /* 0x000fe20003f06070 */
[----:B------:R-:W4:Y:S01]  /*2650*/  LDCU UR11, c[0x0][0x3c4] ;  /* 0x00007880ff0b77ac */ /* 0x000f220008000800 */
[----:B------:R-:W0:Y:S01]  /*2660*/  LDCU UR14, c[0x0][0x3c0] ;  /* 0x00007800ff0e77ac */ /* 0x000e220008000800 */
[----:B------:R-:W0:Y:S10]  /*2670*/  LDCU.64 UR20, c[0x0][0x3b0] ;  /* 0x00007600ff1477ac */ /* 0x000e340008000a00 */
[----:B------:R-:W-:Y:S05]  /*2680*/  @!P0 BRA `(.L_x_301) ;  /* 0x0000000400d88947 */ /* 0x000fea0003800000 */
[----:B------:R-:W0:Y:S01]  /*2690*/  LDC R9, c[0x0][0x3c4] ;  /* 0x0000f100ff097b82 */ /* 0x000e220000000800 */
[----:B------:R-:W5:Y:S07]  /*26a0*/  LDCU UR5, c[0x0][0x3c4] ;  /* 0x00007880ff0577ac */ /* 0x000f6e0008000800 */
[----:B-123--:R-:W1:Y:S08]  /*26b0*/  LDC.64 R10, c[0x0][0x398] ;  /* 0x0000e600ff0a7b82 */ /* 0x00ee700000000a00 */
[----:B------:R-:W2:Y:S01]  /*26c0*/  LDC.64 R12, c[0x0][0x3a8] ;  /* 0x0000ea00ff0c7b82 */ /* 0x000ea20000000a00 */
[----:B-----5:R-:W-:-:S13]  /*26d0*/  ISETP.GE.U32.AND P0, PT, R4, UR5, PT ;  /* 0x0000000504007c0c */ /* 0x020fda000bf06070 */
.L_x_326:
[C---:B------:R-:W-:Y:S01]  /*26e0*/  LEA.HI R14, R8.reuse, UR4, RZ, 0x1b ;  /* 0x00000004080e7c11 */ /* 0x040fe2000f8fd8ff */
[----:B------:R-:W-:Y:S01]  /*26f0*/  BSSY.RECONVERGENT B1, `(.L_x_318) ;  /* 0x000001b000017945 */ /* 0x000fe20003800200 */
[----:B------:R-:W-:Y:S02]  /*2700*/  VIADD R5, R8, 0x80 ;  /* 0x0000008008057836 */ /* 0x000fe40000000000 */
[----:B------:R-:W-:Y:S01]  /*2710*/  ISETP.GE.OR P0, PT, R14, UR8, P0 ;  /* 0x000000080e007c0c */ /* 0x000fe20008706670 */
[----:B----4-:R-:W-:-:S12]  /*2720*/  VIADD R22, R8, 0x100 ;  /* 0x0000010008167836 */ /* 0x010fd80000000000 */
[----:B---3--:R-:W-:Y:S05]  /*2730*/  @P0 BRA `(.L_x_319) ;  /* 0x0000000000580947 */ /* 0x008fea0003800000 */
[----:B------:R-:W-:-:S05]  /*2740*/  VIADD R17, R14, UR15 ;  /* 0x0000000f0e117c36 */ /* 0x000fca0008000000 */
[----:B0-----:R-:W-:-:S13]  /*2750*/  ISETP.GE.AND P0, PT, R17, UR14, PT ;  /* 0x0000000e11007c0c */ /* 0x001fda000bf06270 */
[----:B------:R-:W-:Y:S05]  /*2760*/  @P0 BRA `(.L_x_319) ;  /* 0x00000000004c0947 */ /* 0x000fea0003800000 */
[----:B-1----:R-:W-:-:S06]  /*2770*/  IMAD.WIDE R16, R17, 0x4, R10 ;  /* 0x0000000411107825 */ /* 0x002fcc00078e020a */
[----:B------:R-:W2:Y:S01]  /*2780*/  LDG.E.CONSTANT R17, desc[UR16][R16.64] ;  /* 0x0000001010117981 */ /* 0x000ea2000c1e9900 */
[----:B------:R-:W-:-:S04]  /*2790*/  LOP3.LUT R15, R8, 0x3e0, RZ, 0xc0, !PT ;  /* 0x000003e0080f7812 */ /* 0x000fc800078ec0ff */
[----:B------:R-:W-:-:S04]  /*27a0*/  LOP3.LUT R15, R15, 0x1f, R0, 0xf8, !PT ;  /* 0x0000001f0f0f7812 */ /* 0x000fc800078ef800 */
[----:B------:R-:W-:-:S06]  /*27b0*/  LEA R23, R15, UR10, 0x2 ;  /* 0x0000000a0f177c11 */ /* 0x000fcc000f8e10ff */
[----:B------:R-:W0:Y:S01]  /*27c0*/  LDS R23, [R23] ;  /* 0x0000000017177984 */ /* 0x000e220000000800 */
[----:B--2---:R-:W-:-:S06]  /*27d0*/  IMAD.WIDE R18, R17, 0x4, R12 ;  /* 0x0000000411127825 */ /* 0x004fcc00078e020c */
[----:B------:R1:W0:Y:S01]  /*27e0*/  LDG.E.CONSTANT R18, desc[UR16][R18.64] ;  /* 0x0000001012127981 */ /* 0x000222000c1e9900 */
[----:B------:R-:W-:Y:S01]  /*27f0*/  SHF.R.S32.HI R24, RZ, 0x1f, R17 ;  /* 0x0000001fff187819 */ /* 0x000fe20000011411 */
[----:B------:R-:W-:Y:S02]  /*2800*/  IMAD.MOV.U32 R14, RZ, RZ, R4 ;  /* 0x000000ffff0e7224 */ /* 0x000fe400078e0004 */
[----:B------:R-:W-:Y:S02]  /*2810*/  IMAD.MOV.U32 R15, RZ, RZ, RZ ;  /* 0x000000ffff0f7224 */ /* 0x000fe400078e00ff */
[----:B----4-:R-:W-:Y:S02]  /*2820*/  IMAD R25, R24, UR11, RZ ;  /* 0x0000000b18197c24 */ /* 0x010fe4000f8e02ff */
[----:B------:R-:W-:-:S04]  /*2830*/  IMAD.WIDE.U32 R14, R17, UR11, R14 ;  /* 0x0000000b110e7c25 */ /* 0x000fc8000f8e000e */
[----:B-1----:R-:W-:Y:S01]  /*2840*/  IMAD.IADD R19, R15, 0x1, R25 ;  /* 0x000000010f137824 */ /* 0x002fe200078e0219 */
[----:B------:R-:W-:Y:S01]  /*2850*/  LEA R16, P0, R14, UR20, 0x1 ;  /* 0x000000140e107c11 */ /* 0x000fe2000f8008ff */
[----:B0-----:R-:W-:-:S05]  /*2860*/  FMUL R17, R23, R18 ;  /* 0x0000001217117220 */ /* 0x001fca0000400000 */
[----:B------:R-:W-:Y:S02]  /*2870*/  F2FP.BF16.F32.PACK_AB R15, RZ, R17 ;  /* 0x00000011ff0f723e */ /* 0x000fe400000010ff */
[----:B------:R-:W-:-:S05]  /*2880*/  LEA.HI.X R17, R14, UR21, R19, 0x1, P0 ;  /* 0x000000150e117c11 */ /* 0x000fca00080f0c13 */
[----:B------:R3:W-:Y:S02]  /*2890*/  STG.E.U16 desc[UR16][R16.64], R15 ;  /* 0x0000000f10007986 */ /* 0x0007e4000c101510 */
.L_x_319:
[----:B0---4-:R-:W-:Y:S05]  /*28a0*/  BSYNC.RECONVERGENT B1 ;  /* 0x0000000000017941 */ /* 0x011fea0003800200 */
.L_x_318:
[----:B------:R-:W-:Y:S01]  /*28b0*/  LEA.HI R14, R5, UR4, RZ, 0x1b ;  /* 0x00000004050e7c11 */ /* 0x000fe2000f8fd8ff */
[----:B------:R-:W-:Y:S01]  /*28c0*/  VIADD R23, R8, 0x180 ;  /* 0x0000018008177836 */ /* 0x000fe20000000000 */
[----:B------:R-:W-:Y:S01]  /*28d0*/  ISETP.GE.U32.AND P0, PT, R4, R9, PT ;  /* 0x000000090400720c */ /* 0x000fe20003f06070 */
[----:B------:R-:W-:Y:S01]  /*28e0*/  BSSY.RECONVERGENT B1, `(.L_x_320) ;  /* 0x000001c000017945 */ /* 0x000fe20003800200 */
[----:B------:R-:W-:Y:S02]  /*28f0*/  LEA.HI R25, R22, UR4, RZ, 0x1b ;  /* 0x0000000416197c11 */ /* 0x000fe4000f8fd8ff */
[----:B------:R-:W-:Y:S02]  /*2900*/  ISETP.GE.OR P3, PT, R14, UR8, P0 ;  /* 0x000000080e007c0c */ /* 0x000fe40008766670 */
[----:B------:R-:W-:Y:S02]  /*2910*/  LEA.HI R24, R23, UR4, RZ, 0x1b ;  /* 0x0000000417187c11 */ /* 0x000fe4000f8fd8ff */
[----:B------:R-:W-:-:S02]  /*2920*/  ISETP.GE.OR P2, PT, R25, UR8, P0 ;  /* 0x0000000819007c0c */ /* 0x000fc40008746670 */
[----:B------:R-:W-:-:S07]  /*2930*/  ISETP.GE.OR P1, PT, R24, UR8, P0 ;  /* 0x0000000818007c0c */ /* 0x000fce0008726670 */
[----:B------:R-:W-:Y:S06]  /*2940*/  @P3 BRA `(.L_x_321) ;  /* 0x0000000000543947 */ /* 0x000fec0003800000 */
[----:B---3--:R-:W-:-:S05]  /*2950*/  VIADD R17, R14, UR15 ;  /* 0x0000000f0e117c36 */ /* 0x008fca0008000000 */
[----:B------:R-:W-:-:S13]  /*2960*/  ISETP.GE.AND P3, PT, R17, UR14, PT ;  /* 0x0000000e11007c0c */ /* 0x000fda000bf66270 */
[----:B------:R-:W-:Y:S05]  /*2970*/  @P3 BRA `(.L_x_321) ;  /* 0x0000000000483947 */ /* 0x000fea0003800000 */
[----:B-1----:R-:W-:-:S06]  /*2980*/  IMAD.WIDE R16, R17, 0x4, R10 ;  /* 0x0000000411107825 */ /* 0x002fcc00078e020a */
[----:B------:R-:W2:Y:S01]  /*2990*/  LDG.E.CONSTANT R17, desc[UR16][R16.64] ;  /* 0x0000001010117981 */ /* 0x000ea2000c1e9900 */
[----:B------:R-:W-:-:S04]  /*29a0*/  LOP3.LUT R5, R5, 0x3e0, RZ, 0xc0, !PT ;  /* 0x000003e005057812 */ /* 0x000fc800078ec0ff */
[----:B------:R-:W-:-:S04]  /*29b0*/  LOP3.LUT R5, R5, 0x1f, R0, 0xf8, !PT ;  /* 0x0000001f05057812 */ /* 0x000fc800078ef800 */
[----:B------:R-:W-:-:S05]  /*29c0*/  LEA R5, R5, UR10, 0x2 ;  /* 0x0000000a05057c11 */ /* 0x000fca000f8e10ff */
[----:B------:R0:W1:Y:S01]  /*29d0*/  LDS R27, [R5] ;  /* 0x00000000051b7984 */ /* 0x0000620000000800 */
[----:B--2---:R-:W-:-:S06]  /*29e0*/  IMAD.WIDE R18, R17, 0x4, R12 ;  /* 0x0000000411127825 */ /* 0x004fcc00078e020c */
[----:B------:R-:W1:Y:S01]  /*29f0*/  LDG.E.CONSTANT R18, desc[UR16][R18.64] ;  /* 0x0000001012127981 */ /* 0x000e62000c1e9900 */
[----:B------:R-:W-:Y:S01]  /*2a00*/  SHF.R.S32.HI R26, RZ, 0x1f, R17 ;  /* 0x0000001fff1a7819 */ /* 0x000fe20000011411 */
[----:B0-----:R-:W-:Y:S02]  /*2a10*/  IMAD.MOV.U32 R5, RZ, RZ, RZ ;  /* 0x000000ffff057224 */ /* 0x001fe400078e00ff */
[----:B------:R-:W-:-:S04]  /*2a20*/  IMAD.WIDE.U32 R14, R17, R9, R4 ;  /* 0x00000009110e7225 */ /* 0x000fc800078e0004 */
[----:B------:R-:W-:Y:S01]  /*2a30*/  IMAD R29, R26, R9, RZ ;  /* 0x000000091a1d7224 */ /* 0x000fe200078e02ff */
[----:B------:R-:W-:-:S03]  /*2a40*/  LEA R16, P3, R14, UR20, 0x1 ;  /* 0x000000140e107c11 */ /* 0x000fc6000f8608ff */
[----:B------:R-:W-:-:S05]  /*2a50*/  IMAD.IADD R15, R15, 0x1, R29 ;  /* 0x000000010f0f7824 */ /* 0x000fca00078e021d */
[----:B------:R-:W-:Y:S01]  /*2a60*/  LEA.HI.X R17, R14, UR21, R15, 0x1, P3 ;  /* 0x000000150e117c11 */ /* 0x000fe200098f0c0f */
[----:B-1----:R-:W-:-:S05]  /*2a70*/  FMUL R27, R27, R18 ;  /* 0x000000121b1b7220 */ /* 0x002fca0000400000 */
[----:B------:R-:W-:-:S05]  /*2a80*/  F2FP.BF16.F32.PACK_AB R27, RZ, R27 ;  /* 0x0000001bff1b723e */ /* 0x000fca00000010ff */
[----:B------:R0:W-:Y:S02]  /*2a90*/  STG.E.U16 desc[UR16][R16.64], R27 ;  /* 0x0000001b10007986 */ /* 0x0001e4000c101510 */
.L_x_321:
[----:B------:R-:W-:Y:S05]  /*2aa0*/  BSYNC.RECONVERGENT B1 ;  /* 0x0000000000017941 */ /* 0x000fea0003800200 */
.L_x_320:
[----:B------:R-:W-:Y:S04]  /*2ab0*/  BSSY.RECONVERGENT B1, `(.L_x_322) ;  /* 0x0000017000017945 */ /* 0x000fe80003800200 */
[----:B------:R-:W-:Y:S05]  /*2ac0*/  @P2 BRA `(.L_x_323) ;  /* 0x0000000000542947 */ /* 0x000fea0003800000 */
[----:B------:R-:W-:-:S05]  /*2ad0*/  VIADD R19, R25, UR15 ;  /* 0x0000000f19137c36 */ /* 0x000fca0008000000 */
[----:B------:R-:W-:-:S13]  /*2ae0*/  ISETP.GE.AND P2, PT, R19, UR14, PT ;  /* 0x0000000e13007c0c */ /* 0x000fda000bf46270 */
[----:B------:R-:W-:Y:S05]  /*2af0*/  @P2 BRA `(.L_x_323) ;  /* 0x0000000000482947 */ /* 0x000fea0003800000 */
[----:B-1----:R-:W-:-:S06]  /*2b00*/  IMAD.WIDE R18, R19, 0x4, R10 ;  /* 0x0000000413127825 */ /* 0x002fcc00078e020a */
[----:B------:R-:W2:Y:S01]  /*2b10*/  LDG.E.CONSTANT R19, desc[UR16][R18.64] ;  /* 0x0000001012137981 */ /* 0x000ea2000c1e9900 */
[----:B------:R-:W-:-:S04]  /*2b20*/  LOP3.LUT R5, R22, 0x3e0, RZ, 0xc0, !PT ;  /* 0x000003e016057812 */ /* 0x000fc800078ec0ff */
[----:B------:R-:W-:-:S04]  /*2b30*/  LOP3.LUT R5, R5, 0x1f, R0, 0xf8, !PT ;  /* 0x0000001f05057812 */ /* 0x000fc800078ef800 */
[----:B------:R-:W-:-:S05]  /*2b40*/  LEA R5, R5, UR10, 0x2 ;  /* 0x0000000a05057c11 */ /* 0x000fca000f8e10ff */
[----:B------:R1:W4:Y:S01]  /*2b50*/  LDS R22, [R5] ;  /* 0x0000000005167984 */ /* 0x0003220000000800 */
[----:B--23--:R-:W-:-:S06]  /*2b60*/  IMAD.WIDE R14, R19, 0x4, R12 ;  /* 0x00000004130e7825 */ /* 0x00cfcc00078e020c */
[----:B------:R-:W4:Y:S01]  /*2b70*/  LDG.E.CONSTANT R15, desc[UR16][R14.64] ;  /* 0x000000100e0f7981 */ /* 0x000f22000c1e9900 */
[----:B------:R-:W-:Y:S01]  /*2b80*/  SHF.R.S32.HI R26, RZ, 0x1f, R19 ;  /* 0x0000001fff1a7819 */ /* 0x000fe20000011413 */
[----:B-1----:R-:W-:Y:S02]  /*2b90*/  IMAD.MOV.U32 R5, RZ, RZ, RZ ;  /* 0x000000ffff057224 */ /* 0x002fe400078e00ff */
[----:B0-----:R-:W-:-:S04]  /*2ba0*/  IMAD.WIDE.U32 R16, R19, R9, R4 ;  /* 0x0000000913107225 */ /* 0x001fc800078e0004 */
[----:B------:R-:W-:Y:S01]  /*2bb0*/  IMAD R25, R26, R9, RZ ;  /* 0x000000091a197224 */ /* 0x000fe200078e02ff */
[----:B------:R-:W-:Y:S01]  /*2bc0*/  LEA R18, P2, R16, UR20, 0x1 ;  /* 0x0000001410127c11 */ /* 0x000fe2000f8408ff */
[----:B----4-:R-:W-:Y:S02]  /*2bd0*/  FMUL R22, R22, R15 ;  /* 0x0000000f16167220 */ /* 0x010fe40000400000 */
[----:B------:R-:W-:-:S03]  /*2be0*/  IMAD.IADD R15, R17, 0x1, R25 ;  /* 0x00000001110f7824 */ /* 0x000fc600078e0219 */
[----:B------:R-:W-:Y:S02]  /*2bf0*/  F2FP.BF16.F32.PACK_AB R22, RZ, R22 ;  /* 0x00000016ff16723e */ /* 0x000fe400000010ff */
[----:B------:R-:W-:-:S05]  /*2c00*/  LEA.HI.X R19, R16, UR21, R15, 0x1, P2 ;  /* 0x0000001510137c11 */ /* 0x000fca00090f0c0f */
[----:B------:R4:W-:Y:S02]  /*2c10*/  STG.E.U16 desc[UR16][R18.64], R22 ;  /* 0x0000001612007986 */ /* 0x0009e4000c101510 */
.L_x_323:
[----:B------:R-:W-:Y:S05]  /*2c20*/  BSYNC.RECONVERGENT B1 ;  /* 0x0000000000017941 */ /* 0x000fea0003800200 */
.L_x_322:
[----:B------:R-:W-:Y:S04]  /*2c30*/  BSSY.RECONVERGENT B1, `(.L_x_324) ;  /* 0x0000017000017945 */ /* 0x000fe80003800200 */
[----:B------:R-:W-:Y:S05]  /*2c40*/  @P1 BRA `(.L_x_325) ;  /* 0x0000000000541947 */ /* 0x000fea0003800000 */
[----:B0--3--:R-:W-:-:S05]  /*2c50*/  VIADD R17, R24, UR15 ;  /* 0x0000000f18117c36 */ /* 0x009fca0008000000 */
[----:B------:R-:W-:-:S13]  /*2c60*/  ISETP.GE.AND P1, PT, R17, UR14, PT ;  /* 0x0000000e11007c0c */ /* 0x000fda000bf26270 */
[----:B------:R-:W-:Y:S05]  /*2c70*/  @P1 BRA `(.L_x_325) ;  /* 0x0000000000481947 */ /* 0x000fea0003800000 */
[----:B-1----:R-:W-:-:S06]  /*2c80*/  IMAD.WIDE R16, R17, 0x4, R10 ;  /* 0x0000000411107825 */ /* 0x002fcc00078e020a */
[----:B------:R-:W2:Y:S01]  /*2c90*/  LDG.E.CONSTANT R17, desc[UR16][R16.64] ;  /* 0x0000001010117981 */ /* 0x000ea2000c1e9900 */
[----:B------:R-:W-:-:S04]  /*2ca0*/  LOP3.LUT R23, R23, 0x3e0, RZ, 0xc0, !PT ;  /* 0x000003e017177812 */ /* 0x000fc800078ec0ff */
[----:B------:R-:W-:-:S04]  /*2cb0*/  LOP3.LUT R23, R23, 0x1f, R0, 0xf8, !PT ;  /* 0x0000001f17177812 */ /* 0x000fc800078ef800 */
[----:B------:R-:W-:-:S06]  /*2cc0*/  LEA R23, R23, UR10, 0x2 ;  /* 0x0000000a17177c11 */ /* 0x000fcc000f8e10ff */
[----:B------:R-:W0:Y:S01]  /*2cd0*/  LDS R23, [R23] ;  /* 0x0000000017177984 */ /* 0x000e220000000800 */
[----:B--2-4-:R-:W-:-:S06]  /*2ce0*/  IMAD.WIDE R18, R17, 0x4, R12 ;  /* 0x0000000411127825 */ /* 0x014fcc00078e020c */
[----:B------:R-:W0:Y:S01]  /*2cf0*/  LDG.E.CONSTANT R18, desc[UR16][R18.64] ;  /* 0x0000001012127981 */ /* 0x000e22000c1e9900 */
[----:B------:R-:W-:Y:S01]  /*2d00*/  SHF.R.S32.HI R22, RZ, 0x1f, R17 ;  /* 0x0000001fff167819 */ /* 0x000fe20000011411 */
[----:B------:R-:W-:Y:S02]  /*2d10*/  IMAD.MOV.U32 R5, RZ, RZ, RZ ;  /* 0x000000ffff057224 */ /* 0x000fe400078e00ff */
[----:B------:R-:W-:-:S04]  /*2d20*/  IMAD.WIDE.U32 R14, R17, R9, R4 ;  /* 0x00000009110e7225 */ /* 0x000fc800078e0004 */
[----:B------:R-:W-:Y:S01]  /*2d30*/  IMAD R25, R22, R9, RZ ;  /* 0x0000000916197224 */ /* 0x000fe200078e02ff */
[----:B------:R-:W-:-:S03]  /*2d40*/  LEA R16, P1, R14, UR20, 0x1 ;  /* 0x000000140e107c11 */ /* 0x000fc6000f8208ff */
[----:B------:R-:W-:-:S05]  /*2d50*/  IMAD.IADD R15, R15, 0x1, R25 ;  /* 0x000000010f0f7824 */ /* 0x000fca00078e0219 */
[----:B------:R-:W-:Y:S01]  /*2d60*/  LEA.HI.X R17, R14, UR21, R15, 0x1, P1 ;  /* 0x000000150e117c11 */ /* 0x000fe200088f0c0f */
[----:B0-----:R-:W-:-:S05]  /*2d70*/  FMUL R5, R23, R18 ;  /* 0x0000001217057220 */ /* 0x001fca0000400000 */
[----:B------:R-:W-:-:S05]  /*2d80*/  F2FP.BF16.F32.PACK_AB R5, RZ, R5 ;  /* 0x00000005ff05723e */ /* 0x000fca00000010ff */
[----:B------:R0:W-:Y:S02]  /*2d90*/  STG.E.U16 desc[UR16][R16.64], R5 ;  /* 0x0000000510007986 */ /* 0x0001e4000c101510 */
.L_x_325:
[----:B------:R-:W-:Y:S05]  /*2da0*/  BSYNC.RECONVERGENT B1 ;  /* 0x0000000000017941 */ /* 0x000fea0003800200 */
.L_x_324:
[C---:B------:R-:W-:Y:S01]  /*2db0*/  ISETP.GE.U32.AND P1, PT, R8.reuse, 0x200, PT ;  /* 0x000002000800780c */ /* 0x040fe20003f26070 */
[----:B0-----:R-:W-:-:S04]  /*2dc0*/  VIADD R5, R8, 0x200 ;  /* 0x0000020008057836 */ /* 0x001fc80000000000 */
[----:B------:R-:W-:-:S08]  /*2dd0*/  IMAD.MOV.U32 R8, RZ, RZ, R5 ;  /* 0x000000ffff087224 */ /* 0x000fd000078e0005 */
[----:B------:R-:W-:Y:S05]  /*2de0*/  @!P1 BRA `(.L_x_326) ;  /* 0xfffffff8003c9947 */ /* 0x000fea000383ffff */
.L_x_301:
[----:B0--34-:R-:W-:Y:S05]  /*2df0*/  BSYNC.RECONVERGENT B0 ;  /* 0x0000000000007941 */ /* 0x019fea0003800200 */
.L_x_293:
[----:B------:R-:W-:Y:S01]  /*2e00*/  BAR.SYNC.DEFER_BLOCKING 0x0 ;  /* 0x0000000000007b1d */ /* 0x000fe20000010000 */
[----:B------:R-:W-:-:S04]  /*2e10*/  UIADD3 UR4, UPT, UPT, UR4, 0x20, URZ ;  /* 0x0000002004047890 */ /* 0x000fc8000fffe0ff */
[----:B------:R-:W-:-:S09]  /*2e20*/  UISETP.GE.AND UP0, UPT, UR4, UR8, UPT ;  /* 0x000000080400728c */ /* 0x000fd2000bf06270 */
[----:B------:R-:W-:Y:S05]  /*2e30*/  BRA.U !UP0, `(.L_x_327) ;  /* 0xffffffd5087c7547 */ /* 0x000fea000b83ffff */
[----:B------:R-:W-:Y:S05]  /*2e40*/  EXIT ;  /* 0x000000000000794d */ /* 0x000fea0003800000 */
.L_x_328:
        /* <DEDUP_REMOVED lines=11> */
.L_x_384:


//--------------------- .text._Z34blockwise_fp8_moe_gemm_wmma_kernelI6__halfEvPKT_PK13__nv_fp8_e4m3PKfPKiSA_S8_PS1_iiiiiiiii --------------------------
	.section	.text._Z34blockwise_fp8_moe_gemm_wmma_kernelI6__halfEvPKT_PK13__nv_fp8_e4m3PKfPKiSA_S8_PS1_iiiiiiiii,"ax",@progbits
	.align	128
        .global         _Z34blockwise_fp8_moe_gemm_wmma_kernelI6__halfEvPKT_PK13__nv_fp8_e4m3PKfPKiSA_S8_PS1_iiiiiiiii
        .type           _Z34blockwise_fp8_moe_gemm_wmma_kernelI6__halfEvPKT_PK13__nv_fp8_e4m3PKfPKiSA_S8_PS1_iiiiiiiii,@function
        .size           _Z34blockwise_fp8_moe_gemm_wmma_kernelI6__halfEvPKT_PK13__nv_fp8_e4m3PKfPKiSA_S8_PS1_iiiiiiiii,(.L_x_385 - _Z34blockwise_fp8_moe_gemm_wmma_kernelI6__halfEvPKT_PK13__nv_fp8_e4m3PKfPKiSA_S8_PS1_iiiiiiiii)
        .other          _Z34blockwise_fp8_moe_gemm_wmma_kernelI6__halfEvPKT_PK13__nv_fp8_e4m3PKfPKiSA_S8_PS1_iiiiiiiii,@"STO_CUDA_ENTRY STV_DEFAULT"
_Z34blockwise_fp8_moe_gemm_wmma_kernelI6__halfEvPKT_PK13__nv_fp8_e4m3PKfPKiSA_S8_PS1_iiiiiiiii:
.text._Z34blockwise_fp8_moe_gemm_wmma_kernelI6__halfEvPKT_PK13__nv_fp8_e4m3PKfPKiSA_S8_PS1_iiiiiiiii:
        /* <DEDUP_REMOVED lines=31> */
[----:B------:R-:W-:-:S05]  /*01f0*/  UMOV UR7, 0x400 ;  /* 0x0000040000077882 */ /* 0x000fca0000000000 */
[----:B------:R-:W4:Y:S01]  /*0200*/  S2UR UR12, SR_SWINHI ;  /* 0x00000000000c79c3 */ /* 0x000f220000002f00 */
[----:B------:R-:W5:Y:S01]  /*0210*/  LDCU UR22, c[0x0][0x3c8] ;  /* 0x00007900ff1677ac */ /* 0x000f620008000800 */
[----:B------:R-:W4:Y:S01]  /*0220*/  LDCU.64 UR24, c[0x0][0x388] ;  /* 0x00007100ff1877ac */ /* 0x000f220008000a00 */
[----:B-1----:R-:W-:Y:S01]  /*0230*/  UISETP.NE.U32.AND UP0, UPT, UR14, URZ, UPT ;  /* 0x000000ff0e00728c */ /* 0x002fe2000bf05070 */
[----:B------:R-:W1:Y:S03]  /*0240*/  LDCU UR16, c[0x0][0x3d8] ;  /* 0x00007b00ff1077ac */ /* 0x000e660008000800 */
[----:B------:R-:W-:Y:S01]  /*0250*/  UISETP.NE.AND.EX UP0, UPT, UR15, URZ, UPT, UP0 ;  /* 0x000000ff0f00728c */ /* 0x000fe2000bf05300 */
[----:B------:R-:W1:Y:S01]  /*0260*/  LDCU UR15, c[0x0][0x3bc] ;  /* 0x00007780ff0f77ac */ /* 0x000e620008000800 */
[----:B--2---:R-:W-:Y:S01]  /*0270*/  ULEA UR7, UR8, UR7, 0x18 ;  /* 0x0000000708077291 */ /* 0x004fe2000f8ec0ff */
[C---:B0-----:R-:W-:Y:S01]  /*0280*/  LEA.HI R26, R29.reuse, UR5, RZ, 0x1c ;  /* 0x000000051d1a7c11 */ /* 0x041fe2000f8fe0ff */
[----:B---3--:R-:W-:Y:S01]  /*0290*/  USHF.R.S32.HI UR8, URZ, 0x1f, UR10 ;  /* 0x0000001fff087899 */ /* 0x008fe2000801140a */
[----:B------:R-:W-:Y:S01]  /*02a0*/  IMAD.SHL.U32 R0, R29, 0x10, RZ ;  /* 0x000000101d007824 */ /* 0x000fe200078e00ff */
[----:B------:R-:W-:Y:S01]  /*02b0*/  UMOV UR4, URZ ;  /* 0x000000ff00047c82 */ /* 0x000fe20008000000 */
[----:B------:R-:W-:-:S02]  /*02c0*/  UIMAD.WIDE.U32 UR10, UR20, UR10, URZ ;  /* 0x0000000a140a72a5 */ /* 0x000fc4000f8e00ff */
[----:B------:R-:W-:Y:S01]  /*02d0*/  IMAD.WIDE.U32 R2, R3, UR20, R26 ;  /* 0x0000001403027c25 */ /* 0x000fe2000f8e001a */
[----:B------:R-:W-:Y:S01]  /*02e0*/  UIMAD UR14, UR8, UR20, URZ ;  /* 0x00000014080e72a4 */ /* 0x000fe2000f8e02ff */
[----:B------:R-:W-:Y:S01]  /*02f0*/  LOP3.LUT R28, R0, 0x200, RZ, 0xc0, !PT ;  /* 0x00000200001c7812 */ /* 0x000fe200078ec0ff */
[----:B-----5:R-:W-:Y:S01]  /*0300*/  USHF.R.S32.HI UR23, URZ, 0x1f, UR22 ;  /* 0x0000001fff177899 */ /* 0x020fe20008011416 */
[----:B------:R-:W-:Y:S01]  /*0310*/  VIADD R3, R3, UR4 ;  /* 0x0000000403037c36 */ /* 0x000fe20008000000 */
[----:B------:R-:W-:Y:S01]  /*0320*/  UMOV UR8, UR7 ;  /* 0x0000000700087c82 */ /* 0x000fe20008000000 */
[----:B----4-:R-:W-:Y:S01]  /*0330*/  UMOV UR9, UR12 ;  /* 0x0000000c00097c82 */ /* 0x010fe20008000000 */
[----:B------:R-:W-:Y:S01]  /*0340*/  IMAD.U32 R5, RZ, RZ, UR7 ;  /* 0x00000007ff057e24 */ /* 0x000fe2000f8e00ff */
[----:B------:R-:W-:Y:S01]  /*0350*/  UIADD3 UR8, UPT, UPT, UR8, 0x800, URZ ;  /* 0x0000080008087890 */ /* 0x000fe2000fffe0ff */
[----:B------:R-:W-:Y:S01]  /*0360*/  IMAD.U32 R24, RZ, RZ, UR24 ;  /* 0x00000018ff187e24 */ /* 0x000fe2000f8e00ff */
[----:B-1----:R-:W-:Y:S01]  /*0370*/  USEL UR9, UR15, 0x1, !UP0 ;  /* 0x000000010f097887 */ /* 0x002fe2000c000000 */
[----:B------:R-:W-:Y:S01]  /*0380*/  IMAD.U32 R25, RZ, RZ, UR25 ;  /* 0x00000019ff197e24 */ /* 0x000fe2000f8e00ff */
[----:B------:R-:W-:Y:S01]  /*0390*/  ULOP3.LUT UR4, UR8, 0x3, URZ, 0xc0, !UPT ;  /* 0x0000000308047892 */ /* 0x000fe2000f8ec0ff */
[----:B------:R-:W-:Y:S01]  /*03a0*/  IADD3 R28, PT, PT, R5, 0x400, R28 ;  /* 0x00000400051c7810 */ /* 0x000fe20007ffe01c */
[----:B------:R-:W-:Y:S01]  /*03b0*/  IMAD R3, R3, UR22, RZ ;  /* 0x0000001603037c24 */ /* 0x000fe2000f8e02ff */
[----:B------:R-:W-:Y:S01]  /*03c0*/  UIADD3 UR11, UPT, UPT, UR11, UR14, URZ ;  /* 0x0000000e0b0b7290 */ /* 0x000fe2000fffe0ff */
[C---:B------:R-:W-:Y:S01]  /*03d0*/  IMAD.SHL.U32 R5, R29.reuse, 0x8, RZ ;  /* 0x000000081d057824 */ /* 0x040fe200078e00ff */
[----:B------:R-:W-:Y:S01]  /*03e0*/  UISETP.NE.U32.AND UP0, UPT, UR4, URZ, UPT ;  /* 0x000000ff0400728c */ /* 0x000fe2000bf05070 */
[C---:B------:R-:W-:Y:S01]  /*03f0*/  IMAD.WIDE.U32 R24, R2.reuse, UR22, R24 ;  /* 0x0000001602187c25 */ /* 0x040fe2000f8e0018 */
[----:B------:R-:W-:Y:S01]  /*0400*/  UIADD3 UR4, UPT, UPT, -UR4, 0x4, URZ ;  /* 0x0000000404047890 */ /* 0x000fe2000fffe1ff */
[----:B------:R-:W-:Y:S01]  /*0410*/  SHF.R.U32.HI R7, RZ, 0x1, R29 ;  /* 0x00000001ff077819 */ /* 0x000fe2000001161d */
[----:B------:R-:W-:Y:S01]  /*0420*/  UISETP.NE.AND.EX UP0, UPT, URZ, URZ, UPT, UP0 ;  /* 0x000000ffff00728c */ /* 0x000fe2000bf05300 */
[----:B------:R-:W-:Y:S01]  /*0430*/  IMAD R9, R2, UR23, R3 ;  /* 0x0000001702097c24 */ /* 0x000fe2000f8e0203 */
[----:B------:R-:W-:Y:S01]  /*0440*/  USHF.R.S32.HI UR13, URZ, 0x1f, UR16 ;  /* 0x0000001fff0d7899 */ /* 0x000fe20008011410 */
[----:B------:R-:W-:Y:S01]  /*0450*/  LOP3.LUT R4, R29, 0x1f, RZ, 0xc0, !PT ;  /* 0x0000001f1d047812 */ /* 0x000fe200078ec0ff */
[----:B------:R-:W-:Y:S01]  /*0460*/  UIMAD UR11, UR11, UR16, URZ ;  /* 0x000000100b0b72a4 */ /* 0x000fe2000f8e02ff */
[----:B------:R-:W-:Y:S01]  /*0470*/  LOP3.LUT R2, R0, 0x10, RZ, 0xc0, !PT ;  /* 0x0000001000027812 */ /* 0x000fe200078ec0ff */
[----:B------:R-:W-:Y:S01]  /*0480*/  USEL UR4, UR4, URZ, UP0 ;  /* 0x000000ff04047287 */ /* 0x000fe20008000000 */
[----:B------:R-:W-:Y:S01]  /*0490*/  LOP3.LUT R3, R5, 0x1e00, RZ, 0xc0, !PT ;  /* 0x00001e0005037812 */ /* 0x000fe200078ec0ff */
[----:B------:R-:W-:Y:S01]  /*04a0*/  UIMAD.WIDE.U32 UR20, UR10, UR16, URZ ;  /* 0x000000100a1472a5 */ /* 0x000fe2000f8e00ff */
[----:B------:R-:W-:Y:S01]  /*04b0*/  LOP3.LUT R6, R29, 0xf, RZ, 0xc0, !PT ;  /* 0x0000000f1d067812 */ /* 0x000fe200078ec0ff */
[----:B------:R-:W-:Y:S01]  /*04c0*/  UIMAD UR10, UR13, UR10, UR11 ;  /* 0x0000000a0d0a72a4 */ /* 0x000fe2000f8e020b */
[----:B------:R-:W-:Y:S01]  /*04d0*/  LOP3.LUT R5, R5, 0x8, RZ, 0xc0, !PT ;  /* 0x0000000805057812 */ /* 0x000fe200078ec0ff */
[----:B------:R-:W-:Y:S01]  /*04e0*/  VIADD R4, R4, UR5 ;  /* 0x0000000504047c36 */ /* 0x000fe20008000000 */
[----:B------:R-:W-:-:S02]  /*04f0*/  UIADD3 UR8, UPT, UPT, UR7, 0x800, UR4 ;  /* 0x0000080007087890 */ /* 0x000fc4000fffe004 */
[----:B------:R-:W-:Y:S01]  /*0500*/  VIADD R3, R3, UR7 ;  /* 0x0000000703037c36 */ /* 0x000fe20008000000 */
[----:B------:R-:W-:Y:S01]  /*0510*/  USHF.L.U64.HI UR12, UR22, 0x3, UR23 ;  /* 0x00000003160c7899 */ /* 0x000fe20008010217 */
[----:B------:R-:W-:Y:S01]  /*0520*/  IMAD R2, R7, 0x20, R2 ;  /* 0x0000002007027824 */ /* 0x000fe200078e0202 */
[----:B------:R-:W-:Y:S01]  /*0530*/  UIADD3 UR10, UPT, UPT, UR21, UR10, URZ ;  /* 0x0000000a150a7290 */ /* 0x000fe2000fffe0ff */
[----:B------:R-:W-:Y:S01]  /*0540*/  IMAD.IADD R0, R25, 0x1, R9 ;  /* 0x0000000119007824 */ /* 0x000fe200078e0209 */
[----:B------:R-:W-:-:S10]  /*0550*/  UMOV UR4, URZ ;  /* 0x000000ff00047c82 */ /* 0x000fd40008000000 */
.L_x_374:
[----:B------:R-:W0:Y:S01]  /*0560*/  LDCU UR5, c[0x0][0x3c8] ;  /* 0x00007900ff0577ac */ /* 0x000e220008000800 */
[----:B------:R-:W-:Y:S02]  /*0570*/  CS2R R10, SRZ ;  /* 0x00000000000a7805 */ /* 0x000fe4000001ff00 */
[----:B-1----:R-:W-:Y:S02]  /*0580*/  CS2R R8, SRZ ;  /* 0x0000000000087805 */ /* 0x002fe4000001ff00 */
[----:B------:R-:W-:Y:S02]  /*0590*/  CS2R R14, SRZ ;  /* 0x00000000000e7805 */ /* 0x000fe4000001ff00 */
[----:B------:R-:W-:Y:S01]  /*05a0*/  CS2R R12, SRZ ;  /* 0x00000000000c7805 */ /* 0x000fe2000001ff00 */
[----:B0-----:R-:W-:-:S09]  /*05b0*/  UISETP.GE.AND UP0, UPT, UR5, 0x1, UPT ;  /* 0x000000010500788c */ /* 0x001fd2000bf06270 */
[----:B------:R-:W-:Y:S05]  /*05c0*/  BRA.U !UP0, `(.L_x_329) ;  /* 0x0000000908b47547 */ /* 0x000fea000b800000 */
[----:B------:R-:W-:Y:S01]  /*05d0*/  VIADD R30, R7, UR4 ;  /* 0x00000004071e7c36 */ /* 0x000fe20008000000 */
[----:B------:R-:W-:Y:S01]  /*05e0*/  UMOV UR5, URZ ;  /* 0x000000ff00057c82 */ /* 0x000fe20008000000 */
[----:B------:R-:W-:-:S07]  /*05f0*/  IMAD.MOV.U32 R11, RZ, RZ, RZ ;  /* 0x000000ffff0b7224 */ /* 0x000fce00078e00ff */
.L_x_339:
        /* <DEDUP_REMOVED lines=8> */
[----:B------:R-:W4:Y:S01]  /*0680*/  LDCU UR11, c[0x0][0x3c8] ;  /* 0x00007900ff0b77ac */ /* 0x000f220008000800 */
[----:B------:R-:W-:Y:S01]  /*0690*/  IMAD.MOV.U32 R31, RZ, RZ, R29 ;  /* 0x000000ffff1f7224 */ /* 0x000fe200078e001d */
        /* <DEDUP_REMOVED lines=9> */
[----:B------:R-:W-:-:S04]  /*0730*/  IMAD.HI.U32 R17, R17, R23, R16 ;  /* 0x0000001711117227 */ /* 0x000fc800078e0010 */
[----:B------:R-:W-:Y:S02]  /*0740*/  IMAD.MOV.U32 R23, RZ, RZ, R26 ;  /* 0x000000ffff177224 */ /* 0x000fe400078e001a */
[----:B------:R-:W-:-:S04]  /*0750*/  IMAD.HI.U32 R20, R17, R22, RZ ;  /* 0x0000001611147227 */ /* 0x000fc800078e00ff */
[----:B------:R-:W-:-:S04]  /*0760*/  IMAD.MOV R17, RZ, RZ, -R20 ;  /* 0x000000ffff117224 */ /* 0x000fc800078e0a14 */
[C---:B------:R-:W-:Y:S01]  /*0770*/  IMAD R16, R19.reuse, R17, R22 ;  /* 0x0000001113107224 */ /* 0x040fe200078e0216 */
[----:B------:R-:W-:Y:S01]  /*0780*/  MOV R22, 0x400 ;  /* 0x0000040000167802 */ /* 0x000fe20000000f00 */
[----:B------:R-:W3:Y:S03]  /*0790*/  S2R R17, SR_CgaCtaId ;  /* 0x0000000000117919 */ /* 0x000ee60000008800 */
[----:B------:R-:W-:-:S13]  /*07a0*/  ISETP.GT.U32.AND P1, PT, R19, R16, PT ;  /* 0x000000101300720c */ /* 0x000fda0003f24070 */
[----:B------:R-:W-:Y:S02]  /*07b0*/  @!P1 IMAD.IADD R16, R16, 0x1, -R19 ;  /* 0x0000000110109824 */ /* 0x000fe400078e0a13 */
[----:B------:R-:W-:Y:S01]  /*07c0*/  @!P1 VIADD R20, R20, 0x1 ;  /* 0x0000000114149836 */ /* 0x000fe20000000000 */
[----:B------:R-:W-:Y:S02]  /*07d0*/  ISETP.NE.AND P1, PT, R18, RZ, PT ;  /* 0x000000ff1200720c */ /* 0x000fe40003f25270 */
[----:B------:R-:W-:Y:S02]  /*07e0*/  ISETP.GE.U32.AND P0, PT, R16, R19, PT ;  /* 0x000000131000720c */ /* 0x000fe40003f06070 */
[----:B------:R-:W-:-:S04]  /*07f0*/  LOP3.LUT R16, R21, R18, RZ, 0x3c, !PT ;  /* 0x0000001215107212 */ /* 0x000fc800078e3cff */
[----:B------:R-:W-:Y:S02]  /*0800*/  ISETP.GE.AND P2, PT, R16, RZ, PT ;  /* 0x000000ff1000720c */ /* 0x000fe40003f46270 */
[----:B---3--:R-:W-:-:S05]  /*0810*/  LEA R22, R17, R22, 0x18 ;  /* 0x0000001611167211 */ /* 0x008fca00078ec0ff */
[----:B------:R-:W-:Y:S01]  /*0820*/  @P0 VIADD R20, R20, 0x1 ;  /* 0x0000000114140836 */ /* 0x000fe20000000000 */
[----:B----4-:R-:W-:-:S05]  /*0830*/  ISETP.GE.AND P0, PT, R21, UR11, PT ;  /* 0x0000000b15007c0c */ /* 0x010fca000bf06270 */
[----:B------:R-:W-:Y:S01]  /*0840*/  @!P2 IMAD.MOV R20, RZ, RZ, -R20 ;  /* 0x000000ffff14a224 */ /* 0x000fe200078e0a14 */
[----:B------:R-:W-:Y:S02]  /*0850*/  IADD3 R21, P2, PT, R21, R24, RZ ;  /* 0x0000001815157210 */ /* 0x000fe40007f5e0ff */
[----:B------:R-:W-:-:S03]  /*0860*/  @!P1 LOP3.LUT R20, RZ, R18, RZ, 0x33, !PT ;  /* 0x00000012ff149212 */ /* 0x000fc600078e33ff */
[----:B------:R-:W-:-:S08]  /*0870*/  IMAD.X R32, RZ, RZ, R0, P2 ;  /* 0x000000ffff207224 */ /* 0x000fd000010e0600 */
.L_x_335:
        /* <DEDUP_REMOVED lines=8> */
[----:B------:R0:W3:Y:S02]  /*0900*/  F2I.FTZ.U32.TRUNC.NTZ R17, R16 ;  /* 0x0000001000117305 */ /* 0x0000e4000021f000 */
[----:B0-----:R-:W-:Y:S02]  /*0910*/  IMAD.MOV.U32 R16, RZ, RZ, RZ ;  /* 0x000000ffff107224 */ /* 0x001fe400078e00ff */
[----:B---3--:R-:W-:-:S04]  /*0920*/  IMAD.MOV R34, RZ, RZ, -R17 ;  /* 0x000000ffff227224 */ /* 0x008fc800078e0a11 */
        /* <DEDUP_REMOVED lines=17> */
[----:B-1----:R-:W-:Y:S02]  /*0a40*/  IMAD R18, R17, UR16, R20 ;  /* 0x0000001011127c24 */ /* 0x002fe4000f8e0214 */
        /* <DEDUP_REMOVED lines=12> */
.L_x_333:
[----:B------:R-:W-:-:S07]  /*0b10*/  PRMT R33, RZ, 0x7610, R33 ;  /* 0x00007610ff217816 */ /* 0x000fce0000000021 */
.L_x_334:
[----:B-12---:R-:W-:Y:S05]  /*0b20*/  BSYNC.RECONVERGENT B1 ;  /* 0x0000000000017941 */ /* 0x006fea0003800200 */
.L_x_332:
[----:B------:R-:W-:Y:S01]  /*0b30*/  LOP3.LUT R16, R31, 0x1f0, RZ, 0xc0, !PT ;  /* 0x000001f01f107812 */ /* 0x000fe200078ec0ff */
[----:B------:R-:W-:Y:S01]  /*0b40*/  VIADD R23, R23, 0x8 ;  /* 0x0000000817177836 */ /* 0x000fe20000000000 */
[C---:B------:R-:W-:Y:S01]  /*0b50*/  ISETP.GE.U32.AND P1, PT, R31.reuse, 0x180, PT ;  /* 0x000001801f00780c */ /* 0x040fe20003f26070 */
[----:B------:R-:W-:Y:S01]  /*0b60*/  VIADD R31, R31, 0x80 ;  /* 0x000000801f1f7836 */ /* 0x000fe20000000000 */
[----:B------:R-:W-:Y:S01]  /*0b70*/  LOP3.LUT R17, R16, 0xf, R29, 0xf8, !PT ;  /* 0x0000000f10117812 */ /* 0x000fe200078ef81d */
[----:B------:R-:W-:-:S04]  /*0b80*/  IMAD.U32 R16, RZ, RZ, UR22 ;  /* 0x00000016ff107e24 */ /* 0x000fc8000f8e00ff */
[----:B------:R-:W-:Y:S01]  /*0b90*/  IMAD R17, R17, 0x2, R22 ;  /* 0x0000000211117824 */ /* 0x000fe200078e0216 */
[----:B------:R-:W-:-:S04]  /*0ba0*/  LEA R21, P2, R16, R21, 0x3 ;  /* 0x0000001510157211 */ /* 0x000fc800078418ff */
[----:B------:R3:W-:Y:S01]  /*0bb0*/  STS.U16 [R17+0x400], R33 ;  /* 0x0004002111007388 */ /* 0x0007e20000000400 */
[----:B------:R-:W-:Y:S01]  /*0bc0*/  IADD3.X R32, PT, PT, R32, UR12, RZ, P2, !PT ;  /* 0x0000000c20207c10 */ /* 0x000fe200097fe4ff */
[----:B------:R-:W-:Y:S07]  /*0bd0*/  @!P1 BRA `(.L_x_335) ;  /* 0xfffffffc00289947 */ /* 0x000fee000383ffff */
.L_x_331:
[----:B012---:R-:W-:Y:S05]  /*0be0*/  BSYNC.RECONVERGENT B0 ;  /* 0x0000000000007941 */ /* 0x007fea0003800200 */
.L_x_330:
        /* <DEDUP_REMOVED lines=12> */
[----:B0-----:R-:W-:-:S06]  /*0cb0*/  IMAD.WIDE R16, R19, 0x4, R16 ;  /* 0x0000000413107825 */ /* 0x001fcc00078e0210 */
        /* <DEDUP_REMOVED lines=16> */
[----:B------:R-:W-:-:S03]  /*0dc0*/  IMAD.MOV.U32 R16, RZ, RZ, R21 ;  /* 0x000000ffff107224 */ /* 0x000fc600078e0015 */
[----:B------:R-:W-:-:S13]  /*0dd0*/  ISETP.GT.U32.AND P1, PT, R22, R17, PT ;  /* 0x000000111600720c */ /* 0x000fda0003f24070 */
[----:B------:R-:W-:Y:S02]  /*0de0*/  @!P1 IMAD.IADD R17, R17, 0x1, -R22 ;  /* 0x0000000111119824 */ /* 0x000fe400078e0a16 */
[----:B------:R-:W-:Y:S01]  /*0df0*/  @!P1 VIADD R19, R19, 0x1 ;  /* 0x0000000113139836 */ /* 0x000fe20000000000 */
[----:B------:R-:W-:Y:S02]  /*0e00*/  ISETP.NE.AND P1, PT, RZ, UR9, PT ;  /* 0x00000009ff007c0c */ /* 0x000fe4000bf25270 */
[----:B------:R-:W-:-:S13]  /*0e10*/  ISETP.GE.U32.AND P0, PT, R17, R22, PT ;  /* 0x000000161100720c */ /* 0x000fda0003f06070 */
[----:B------:R-:W-:-:S04]  /*0e20*/  @P0 VIADD R19, R19, 0x1 ;  /* 0x0000000113130836 */ /* 0x000fc80000000000 */
        /* <DEDUP_REMOVED lines=13> */
.L_x_338:
[----:B------:R0:W-:Y:S02]  /*0f00*/  STS.128 [R2+UR7], RZ ;  /* 0x000000ff02007988 */ /* 0x0001e40008000c07 */
.L_x_337:
[----:B------:R-:W-:Y:S05]  /*0f10*/  BSYNC.RECONVERGENT B0 ;  /* 0x0000000000007941 */ /* 0x000fea0003800200 */
.L_x_336:
[----:B-1----:R-:W1:Y:S01]  /*0f20*/  S2R R18, SR_LANEID ;  /* 0x0000000000127919 */ /* 0x002e620000000000 */
[----:B------:R-:W2:Y:S01]  /*0f30*/  LDCU UR11, c[0x0][0x3c8] ;  /* 0x00007900ff0b77ac */ /* 0x000ea20008000800 */
[----:B------:R-:W-:-:S04]  /*0f40*/  UIADD3 UR5, UPT, UPT, UR5, 0x10, URZ ;  /* 0x0000001005057890 */ /* 0x000fc8000fffe0ff */
[----:B--2---:R-:W-:Y:S01]  /*0f50*/  UISETP.GE.AND UP0, UPT, UR5, UR11, UPT ;  /* 0x0000000b0500728c */ /* 0x004fe2000bf06270 */
[--C-:B-1----:R-:W-:Y:S02]  /*0f60*/  SHF.R.U32.HI R16, RZ, 0x3, R18.reuse ;  /* 0x00000003ff107819 */ /* 0x102fe40000011612 */
[----:B---3--:R-:W-:Y:S02]  /*0f70*/  LOP3.LUT R17, R18, 0x7, RZ, 0xc0, !PT ;  /* 0x0000000712117812 */ /* 0x008fe400078ec0ff */
        /* <DEDUP_REMOVED lines=18> */
.L_x_329:
        /* <DEDUP_REMOVED lines=20> */
[----:B------:R-:W-:Y:S01]  /*11e0*/  STS.64 [R18+0x400], R14 ;  /* 0x0004000e12007388 */ /* 0x000fe20000000a00 */
[----:B------:R-:W-:-:S03]  /*11f0*/  LOP3.LUT R32, R17, 0x3e0, RZ, 0xc0, !PT ;  /* 0x000003e011207812 */ /* 0x000fc600078ec0ff */
[----:B------:R2:W-:Y:S04]  /*1200*/  STS.64 [R18+0x20], R8 ;  /* 0x0000200812007388 */ /* 0x0005e80000000a00 */
[----:B------:R3:W-:Y:S01]  /*1210*/  STS.64 [R18+0x420], R10 ;  /* 0x0004200a12007388 */ /* 0x0007e20000000a00 */
[----:B-1----:R-:W-:-:S04]  /*1220*/  IADD3 R12, PT, PT, R20, 0x7f, -R29 ;  /* 0x0000007f140c7810 */ /* 0x002fc80007ffe81d */
[----:B------:R-:W-:Y:S01]  /*1230*/  LEA.HI R13, R12, 0x1, RZ, 0x19 ;  /* 0x000000010c0d7811 */ /* 0x000fe200078fc8ff */
[----:B--2---:R-:W-:-:S03]  /*1240*/  VIADD R9, R29, 0x180 ;  /* 0x000001801d097836 */ /* 0x004fc60000000000 */
[----:B------:R-:W-:Y:S02]  /*1250*/  LOP3.LUT R13, R13, 0x3, RZ, 0xc0, !PT ;  /* 0x000000030d0d7812 */ /* 0x000fe400078ec0ff */
[--C-:B---3--:R-:W-:Y:S02]  /*1260*/  LOP3.LUT R10, R30, 0x1f, R29.reuse, 0xf8, !PT ;  /* 0x0000001f1e0a7812 */ /* 0x108fe400078ef81d */
[----:B------:R-:W-:Y:S02]  /*1270*/  LOP3.LUT R11, R32, 0x1f, R29, 0xf8, !PT ;  /* 0x0000001f200b7812 */ /* 0x000fe400078ef81d */
        /* <DEDUP_REMOVED lines=29> */
[----:B---3--:R-:W-:Y:S02]  /*1450*/  LEA R18, P1, R14, UR14, 0x1 ;  /* 0x0000000e0e127c11 */ /* 0x008fe4000f8208ff */
[----:B--2---:R-:W-:Y:S01]  /*1460*/  F2FP.F16.F32.PACK_AB R8, RZ, R22 ;  /* 0x00000016ff08723e */ /* 0x004fe200000000ff */
[----:B------:R-:W-:-:S05]  /*1470*/  IMAD.IADD R15, R15, 0x1, R19 ;  /* 0x000000010f0f7824 */ /* 0x000fca00078e0213 */
[----:B------:R-:W-:-:S05]  /*1480*/  LEA.HI.X R19, R14, UR15, R15, 0x1, P1 ;  /* 0x0000000f0e137c11 */ /* 0x000fca00088f0c0f */
[----:B------:R1:W-:Y:S02]  /*1490*/  STG.E.U16 desc[UR18][R18.64], R8 ;  /* 0x0000000812007986 */ /* 0x0003e4000c101512 */
.L_x_345:
[----:B------:R-:W-:Y:S05]  /*14a0*/  BSYNC.RECONVERGENT B2 ;  /* 0x0000000000027941 */ /* 0x000fea0003800200 */
.L_x_344:
        /* <DEDUP_REMOVED lines=14> */
[----:B--2---:R-:W-:-:S06]  /*1590*/  IMAD.WIDE R20, R21, 0x4, R14 ;  /* 0x0000000415147825 */ /* 0x004fcc00078e020e */
[----:B------:R-:W1:Y:S01]  /*15a0*/  LDG.E.CONSTANT R20, desc[UR18][R20.64] ;  /* 0x0000001214147981 */ /* 0x000e62000c1e9900 */
[----:B------:R-:W-:Y:S02]  /*15b0*/  IMAD.MOV.U32 R14, RZ, RZ, R4 ;  /* 0x000000ffff0e7224 */ /* 0x000fe400078e0004 */
[----:B------:R-:W-:Y:S01]  /*15c0*/  IMAD.MOV.U32 R15, RZ, RZ, RZ ;  /* 0x000000ffff0f7224 */ /* 0x000fe200078e00ff */
[----:B-1----:R-:W-:Y:S01]  /*15d0*/  SHF.R.S32.HI R8, RZ, 0x1f, R20 ;  /* 0x0000001fff087819 */ /* 0x002fe20000011414 */
[----:B------:R-:W-:-:S04]  /*15e0*/  IMAD.WIDE.U32 R14, R20, R23, R14 ;  /* 0x00000017140e7225 */ /* 0x000fc800078e000e */
[----:B------:R-:W-:Y:S01]  /*15f0*/  IMAD R13, R8, R23, RZ ;  /* 0x00000017080d7224 */ /* 0x000fe200078e02ff */
[----:B----4-:R-:W-:Y:S02]  /*1600*/  LEA R18, P1, R14, UR14, 0x1 ;  /* 0x0000000e0e127c11 */ /* 0x010fe4000f8208ff */
[----:B---3--:R-:W-:Y:S01]  /*1610*/  F2FP.F16.F32.PACK_AB R8, RZ, R10 ;  /* 0x0000000aff08723e */ /* 0x008fe200000000ff */
[----:B------:R-:W-:-:S05]  /*1620*/  IMAD.IADD R13, R15, 0x1, R13 ;  /* 0x000000010f0d7824 */ /* 0x000fca00078e020d */
[----:B------:R-:W-:-:S05]  /*1630*/  LEA.HI.X R19, R14, UR15, R13, 0x1, P1 ;  /* 0x0000000f0e137c11 */ /* 0x000fca00088f0c0d */
[----:B------:R2:W-:Y:S02]  /*1640*/  STG.E.U16 desc[UR18][R18.64], R8 ;  /* 0x0000000812007986 */ /* 0x0005e4000c101512 */
.L_x_347:
[----:B------:R-:W-:Y:S05]  /*1650*/  BSYNC.RECONVERGENT B2 ;  /* 0x0000000000027941 */ /* 0x000fea0003800200 */
.L_x_346:
        /* <DEDUP_REMOVED lines=12> */
[----:B------:R2:W3:Y:S01]  /*1720*/  LDS R8, [R11] ;  /* 0x000000000b087984 */ /* 0x0004e20000000800 */
[----:B------:R-:W4:Y:S01]  /*1730*/  LDCU.64 UR14, c[0x0][0x3b0] ;  /* 0x00007600ff0e77ac */ /* 0x000f220008000a00 */
[----:B-1----:R-:W-:-:S06]  /*1740*/  IMAD.WIDE R18, R17, 0x4, R18 ;  /* 0x0000000411127825 */ /* 0x002fcc00078e0212 */
[----:B------:R-:W5:Y:S01]  /*1750*/  LDG.E.CONSTANT R18, desc[UR18][R18.64] ;  /* 0x0000001212127981 */ /* 0x000f62000c1e9900 */
[----:B------:R-:W-:Y:S02]  /*1760*/  IMAD.MOV.U32 R10, RZ, RZ, R4 ;  /* 0x000000ffff0a7224 */ /* 0x000fe400078e0004 */
[----:B--2---:R-:W-:Y:S01]  /*1770*/  IMAD.MOV.U32 R11, RZ, RZ, RZ ;  /* 0x000000ffff0b7224 */ /* 0x004fe200078e00ff */
[----:B---3--:R-:W-:Y:S02]  /*1780*/  F2FP.F16.F32.PACK_AB R8, RZ, R8 ;  /* 0x00000008ff08723e */ /* 0x008fe400000000ff */
[----:B-----5:R-:W-:Y:S01]  /*1790*/  SHF.R.S32.HI R16, RZ, 0x1f, R18 ;  /* 0x0000001fff107819 */ /* 0x020fe20000011412 */
[----:B------:R-:W-:-:S04]  /*17a0*/  IMAD.WIDE.U32 R14, R18, R23, R10 ;  /* 0x00000017120e7225 */ /* 0x000fc800078e000a */
[----:B------:R-:W-:Y:S01]  /*17b0*/  IMAD R13, R16, R23, RZ ;  /* 0x00000017100d7224 */ /* 0x000fe200078e02ff */
[----:B----4-:R-:W-:-:S03]  /*17c0*/  LEA R16, P0, R14, UR14, 0x1 ;  /* 0x0000000e0e107c11 */ /* 0x010fc6000f8008ff */
[----:B------:R-:W-:-:S05]  /*17d0*/  IMAD.IADD R13, R15, 0x1, R13 ;  /* 0x000000010f0d7824 */ /* 0x000fca00078e020d */
[----:B------:R-:W-:Y:S01]  /*17e0*/  LEA.HI.X R17, R14, UR15, R13, 0x1, P0 ;  /* 0x0000000f0e117c11 */ /* 0x000fe200080f0c0d */
[----:B------:R-:W-:-:S04]  /*17f0*/  IMAD.MOV.U32 R14, RZ, RZ, R9 ;  /* 0x000000ffff0e7224 */ /* 0x000fc800078e0009 */
[----:B------:R3:W-:Y:S03]  /*1800*/  STG.E.U16 desc[UR18][R16.64], R8 ;  /* 0x0000000810007986 */ /* 0x0007e6000c101512 */
.L_x_343:
[----:B------:R-:W-:Y:S05]  /*1810*/  BSYNC.RECONVERGENT B1 ;  /* 0x0000000000017941 */ /* 0x000fea0003800200 */
.L_x_342:
        /* <DEDUP_REMOVED lines=10> */
.L_x_358:
[C---:B------:R-:W-:Y:S01]  /*18c0*/  LEA.HI R10, R14.reuse, UR4, RZ, 0x1b ;  /* 0x000000040e0a7c11 */ /* 0x040fe2000f8fd8ff */
[C---:B------:R-:W-:Y:S01]  /*18d0*/  VIADD R22, R14.reuse, 0x80 ;  /* 0x000000800e167836 */ /* 0x040fe20000000000 */
[----:B------:R-:W-:Y:S01]  /*18e0*/  BSSY.RECONVERGENT B2, `(.L_x_350) ;  /* 0x000001f000027945 */ /* 0x000fe20003800200 */
[----:B------:R-:W-:Y:S01]  /*18f0*/  VIADD R18, R14, 0x100 ;  /* 0x000001000e127836 */ /* 0x000fe20000000000 */
        /* <DEDUP_REMOVED lines=9> */
[----:B--234-:R-:W-:-:S12]  /*1990*/  @P1 BRA `(.L_x_351) ;  /* 0x00000000004c1947 */ /* 0x01cfd80003800000 */
        /* <DEDUP_REMOVED lines=16> */
[----:B0-----:R-:W-:-:S04]  /*1aa0*/  F2FP.F16.F32.PACK_AB R11, RZ, R30 ;  /* 0x0000001eff0b723e */ /* 0x001fc800000000ff */
[----:B------:R-:W-:-:S05]  /*1ab0*/  LEA.HI.X R13, R10, UR15, R13, 0x1, P1 ;  /* 0x0000000f0a0d7c11 */ /* 0x000fca00088f0c0d */
[----:B------:R0:W-:Y:S02]  /*1ac0*/  STG.E.U16 desc[UR18][R12.64], R11 ;  /* 0x0000000b0c007986 */ /* 0x0001e4000c101512 */
.L_x_351:
[----:B----4-:R-:W-:Y:S05]  /*1ad0*/  BSYNC.RECONVERGENT B2 ;  /* 0x0000000000027941 */ /* 0x010fea0003800200 */
.L_x_350:
        /* <DEDUP_REMOVED lines=21> */
.L_x_353:
[----:B------:R-:W-:Y:S05]  /*1c30*/  BSYNC.RECONVERGENT B2 ;  /* 0x0000000000027941 */ /* 0x000fea0003800200 */
.L_x_352:
        /* <DEDUP_REMOVED lines=18> */
[----:B0-----:R-:W-:-:S04]  /*1d60*/  F2FP.F16.F32.PACK_AB R11, RZ, R18 ;  /* 0x00000012ff0b723e */ /* 0x001fc800000000ff */
[----:B------:R-:W-:-:S05]  /*1d70*/  LEA.HI.X R13, R10, UR15, R13, 0x1, P1 ;  /* 0x0000000f0a0d7c11 */ /* 0x000fca00088f0c0d */
[----:B------:R3:W-:Y:S02]  /*1d80*/  STG.E.U16 desc[UR18][R12.64], R11 ;  /* 0x0000000b0c007986 */ /* 0x0007e4000c101512 */
.L_x_355:
[----:B------:R-:W-:Y:S05]  /*1d90*/  BSYNC.RECONVERGENT B2 ;  /* 0x0000000000027941 */ /* 0x000fea0003800200 */
.L_x_354:
[----:B------:R-:W-:Y:S04]  /*1da0*/  BSSY.RECONVERGENT B2, `(.L_x_356) ;  /* 0x0000015000027945 */ /* 0x000fe80003800200 */
[----:B------:R-:W-:Y:S05]  /*1db0*/  @P4 BRA `(.L_x_357) ;  /* 0x00000000004c4947 */ /* 0x000fea0003800000 */
[----:B------:R-:W-:-:S05]  /*1dc0*/  VIADD R17, R21, UR17 ;  /* 0x0000001115117c36 */ /* 0x000fca0008000000 */
[----:B------:R-:W-:-:S13]  /*1dd0*/  ISETP.GE.AND P1, PT, R17, UR11, PT ;  /* 0x0000000b11007c0c */ /* 0x000fda000bf26270 */
[----:B------:R-:W-:Y:S05]  /*1de0*/  @P1 BRA `(.L_x_357) ;  /* 0x0000000000401947 */ /* 0x000fea0003800000 */
[----:B-1----:R-:W-:-:S06]  /*1df0*/  IMAD.WIDE R16, R17, 0x4, R8 ;  /* 0x0000000411107825 */ /* 0x002fcc00078e0208 */
[----:B------:R-:W4:Y:S01]  /*1e00*/  LDG.E.CONSTANT R16, desc[UR18][R16.64] ;  /* 0x0000001210107981 */ /* 0x000f22000c1e9900 */
[----:B------:R-:W-:Y:S01]  /*1e10*/  LOP3.LUT R10, R19, 0x3e0, RZ, 0xc0, !PT ;  /* 0x000003e0130a7812 */ /* 0x000fe200078ec0ff */
[----:B0-23--:R-:W-:-:S03]  /*1e20*/  IMAD.MOV.U32 R11, RZ, RZ, RZ ;  /* 0x000000ffff0b7224 */ /* 0x00dfc600078e00ff */
[----:B------:R-:W-:-:S04]  /*1e30*/  LOP3.LUT R10, R10, 0x1f, R29, 0xf8, !PT ;  /* 0x0000001f0a0a7812 */ /* 0x000fc800078ef81d */
[----:B------:R-:W-:Y:S01]  /*1e40*/  LEA R18, R10, UR8, 0x2 ;  /* 0x000000080a127c11 */ /* 0x000fe2000f8e10ff */
[----:B------:R-:W-:-:S05]  /*1e50*/  IMAD.MOV.U32 R10, RZ, RZ, R4 ;  /* 0x000000ffff0a7224 */ /* 0x000fca00078e0004 */
[----:B------:R-:W0:Y:S01]  /*1e60*/  LDS R18, [R18] ;  /* 0x0000000012127984 */ /* 0x000e220000000800 */
[----:B----4-:R-:W-:Y:S01]  /*1e70*/  SHF.R.S32.HI R12, RZ, 0x1f, R16 ;  /* 0x0000001fff0c7819 */ /* 0x010fe20000011410 */
[----:B------:R-:W-:-:S04]  /*1e80*/  IMAD.WIDE.U32 R10, R16, R15, R10 ;  /* 0x0000000f100a7225 */ /* 0x000fc800078e000a */
[----:B------:R-:W-:Y:S01]  /*1e90*/  IMAD R13, R12, R15, RZ ;  /* 0x0000000f0c0d7224 */ /* 0x000fe200078e02ff */
[----:B------:R-:W-:-:S03]  /*1ea0*/  LEA R12, P1, R10, UR14, 0x1 ;  /* 0x0000000e0a0c7c11 */ /* 0x000fc6000f8208ff */
[----:B------:R-:W-:Y:S01]  /*1eb0*/  IMAD.IADD R13, R11, 0x1, R13 ;  /* 0x000000010b0d7824 */ /* 0x000fe200078e020d */
[----:B0-----:R-:W-:-:S04]  /*1ec0*/  F2FP.F16.F32.PACK_AB R11, RZ, R18 ;  /* 0x00000012ff0b723e */ /* 0x001fc800000000ff */
[----:B------:R-:W-:-:S05]  /*1ed0*/  LEA.HI.X R13, R10, UR15, R13, 0x1, P1 ;  /* 0x0000000f0a0d7c11 */ /* 0x000fca00088f0c0d */
[----:B------:R4:W-:Y:S02]  /*1ee0*/  STG.E.U16 desc[UR18][R12.64], R11 ;  /* 0x0000000b0c007986 */ /* 0x0009e4000c101512 */
.L_x_357:
[----:B------:R-:W-:Y:S05]  /*1ef0*/  BSYNC.RECONVERGENT B2 ;  /* 0x0000000000027941 */ /* 0x000fea0003800200 */
.L_x_356:
[C---:B------:R-:W-:Y:S01]  /*1f00*/  ISETP.GE.U32.AND P1, PT, R14.reuse, 0x200, PT ;  /* 0x000002000e00780c */ /* 0x040fe20003f26070 */
[----:B------:R-:W-:-:S12]  /*1f10*/  VIADD R14, R14, 0x200 ;  /* 0x000002000e0e7836 */ /* 0x000fd80000000000 */
[----:B------:R-:W-:Y:S05]  /*1f20*/  @!P1 BRA `(.L_x_358) ;  /* 0xfffffff800649947 */ /* 0x000fea000383ffff */
[----:B------:R-:W-:Y:S05]  /*1f30*/  BSYNC.RECONVERGENT B1 ;  /* 0x0000000000017941 */ /* 0x000fea0003800200 */
.L_x_349:
[----:B------:R-:W-:Y:S05]  /*1f40*/  BRA `(.L_x_348) ;  /* 0x0000000c007c7947 */ /* 0x000fea0003800000 */
.L_x_341:
        /* <DEDUP_REMOVED lines=34> */
.L_x_362:
[----:B------:R-:W-:Y:S05]  /*2170*/  BSYNC.RECONVERGENT B2 ;  /* 0x0000000000027941 */ /* 0x000fea0003800200 */
.L_x_361:
        /* <DEDUP_REMOVED lines=17> */
[----:B-1----:R-:W-:-:S05]  /*2290*/  IMAD.WIDE R14, R21, 0x4, R14 ;  /* 0x00000004150e7825 */ /* 0x002fca00078e020e */
[----:B------:R1:W2:Y:S01]  /*22a0*/  LDG.E.CONSTANT R13, desc[UR18][R14.64] ;  /* 0x000000120e0d7981 */ /* 0x0002a2000c1e9900 */
[----:B------:R-:W-:-:S05]  /*22b0*/  SHF.R.S32.HI R8, RZ, 0x1f, R21 ;  /* 0x0000001fff087819 */ /* 0x000fca0000011415 */
[-C--:B------:R-:W-:Y:S02]  /*22c0*/  IMAD R31, R8, R23.reuse, RZ ;  /* 0x00000017081f7224 */ /* 0x080fe400078e02ff */
[----:B-1----:R-:W-:Y:S02]  /*22d0*/  IMAD.MOV.U32 R14, RZ, RZ, R4 ;  /* 0x000000ffff0e7224 */ /* 0x002fe400078e0004 */
[----:B------:R-:W-:Y:S02]  /*22e0*/  IMAD.MOV.U32 R15, RZ, RZ, RZ ;  /* 0x000000ffff0f7224 */ /* 0x000fe400078e00ff */
[----:B------:R-:W-:-:S04]  /*22f0*/  IMAD.WIDE.U32 R18, R21, R23, R14 ;  /* 0x0000001715127225 */ /* 0x000fc800078e000e */
[----:B------:R-:W-:Y:S01]  /*2300*/  IMAD.IADD R19, R19, 0x1, R31 ;  /* 0x0000000113137824 */ /* 0x000fe200078e021f */
[----:B---3--:R-:W-:-:S04]  /*2310*/  LEA R20, P1, R18, UR14, 0x1 ;  /* 0x0000000e12147c11 */ /* 0x008fc8000f8208ff */
[----:B------:R-:W-:Y:S01]  /*2320*/  LEA.HI.X R21, R18, UR15, R19, 0x1, P1 ;  /* 0x0000000f12157c11 */ /* 0x000fe200088f0c13 */
[----:B--2---:R-:W-:-:S05]  /*2330*/  FMUL R13, R10, R13 ;  /* 0x0000000d0a0d7220 */ /* 0x004fca0000400000 */
[----:B------:R-:W-:-:S05]  /*2340*/  F2FP.F16.F32.PACK_AB R13, RZ, R13 ;  /* 0x0000000dff0d723e */ /* 0x000fca00000000ff */
[----:B------:R1:W-:Y:S02]  /*2350*/  STG.E.U16 desc[UR18][R20.64], R13 ;  /* 0x0000000d14007986 */ /* 0x0003e4000c101512 */
.L_x_364:
[----:B------:R-:W-:Y:S05]  /*2360*/  BSYNC.RECONVERGENT B2 ;  /* 0x0000000000027941 */ /* 0x000fea0003800200 */
.L_x_363:
[----:B------:R-:W-:Y:S01]  /*2370*/  IMAD.MOV.U32 R8, RZ, RZ, R17 ;  /* 0x000000ffff087224 */ /* 0x000fe200078e0011 */
[----:B------:R-:W-:Y:S06]  /*2380*/  @!P2 BRA `(.L_x_360) ;  /* 0x000000000074a947 */ /* 0x000fec0003800000 */
[----:B-1----:R-:W-:Y:S01]  /*2390*/  LEA.HI R13, R17, UR4, RZ, 0x1b ;  /* 0x00000004110d7c11 */ /* 0x002fe2000f8fd8ff */
[----:B------:R-:W-:-:S03]  /*23a0*/  IMAD.MOV.U32 R8, RZ, RZ, R9 ;  /* 0x000000ffff087224 */ /* 0x000fc600078e0009 */
[----:B------:R-:W-:-:S13]  /*23b0*/  ISETP.GE.OR P0, PT, R13, UR6, P0 ;  /* 0x000000060d007c0c */ /* 0x000fda0008706670 */
[----:B------:R-:W-:Y:S05]  /*23c0*/  @P0 BRA `(.L_x_360) ;  /* 0x0000000000640947 */ /* 0x000fea0003800000 */
[----:B------:R-:W1:Y:S01]  /*23d0*/  LDCU UR5, c[0x0][0x3c0] ;  /* 0x00007800ff0577ac */ /* 0x000e620008000800 */
[----:B------:R-:W-:Y:S02]  /*23e0*/  VIADD R13, R13, UR17 ;  /* 0x000000110d0d7c36 */ /* 0x000fe40008000000 */
[----:B------:R-:W-:-:S03]  /*23f0*/  IMAD.MOV.U32 R8, RZ, RZ, R9 ;  /* 0x000000ffff087224 */ /* 0x000fc600078e0009 */
[----:B-1----:R-:W-:-:S13]  /*2400*/  ISETP.GE.AND P0, PT, R13, UR5, PT ;  /* 0x000000050d007c0c */ /* 0x002fda000bf06270 */
[----:B------:R-:W-:Y:S05]  /*2410*/  @P0 BRA `(.L_x_360) ;  /* 0x0000000000500947 */ /* 0x000fea0003800000 */
[----:B------:R-:W1:Y:S01]  /*2420*/  LDC.64 R16, c[0x0][0x398] ;  /* 0x0000e600ff107b82 */ /* 0x000e620000000a00 */
[----:B------:R2:W3:Y:S01]  /*2430*/  LDS R8, [R11] ;  /* 0x000000000b087984 */ /* 0x0004e20000000800 */
[----:B------:R-:W4:Y:S06]  /*2440*/  LDCU.64 UR14, c[0x0][0x3b0] ;  /* 0x00007600ff0e77ac */ /* 0x000f2c0008000a00 */
[----:B------:R-:W5:Y:S01]  /*2450*/  LDC.64 R18, c[0x0][0x3a8] ;  /* 0x0000ea00ff127b82 */ /* 0x000f620000000a00 */
[----:B-1----:R-:W-:-:S06]  /*2460*/  IMAD.WIDE R16, R13, 0x4, R16 ;  /* 0x000000040d107825 */ /* 0x002fcc00078e0210 */
[----:B------:R-:W5:Y:S01]  /*2470*/  LDG.E.CONSTANT R17, desc[UR18][R16.64] ;  /* 0x0000001210117981 */ /* 0x000f62000c1e9900 */
[----:B------:R-:W-:Y:S02]  /*2480*/  IMAD.MOV.U32 R10, RZ, RZ, R4 ;  /* 0x000000ffff0a7224 */ /* 0x000fe400078e0004 */
[----:B-----5:R-:W-:-:S06]  /*2490*/  IMAD.WIDE R18, R17, 0x4, R18 ;  /* 0x0000000411127825 */ /* 0x020fcc00078e0212 */
[----:B------:R-:W3:Y:S01]  /*24a0*/  LDG.E.CONSTANT R19, desc[UR18][R18.64] ;  /* 0x0000001212137981 */ /* 0x000ee2000c1e9900 */
[----:B------:R-:W-:Y:S01]  /*24b0*/  SHF.R.S32.HI R20, RZ, 0x1f, R17 ;  /* 0x0000001fff147819 */ /* 0x000fe20000011411 */
[----:B--2---:R-:W-:Y:S02]  /*24c0*/  IMAD.MOV.U32 R11, RZ, RZ, RZ ;  /* 0x000000ffff0b7224 */ /* 0x004fe400078e00ff */
[----:B------:R-:W-:-:S04]  /*24d0*/  IMAD.WIDE.U32 R14, R17, R23, R10 ;  /* 0x00000017110e7225 */ /* 0x000fc800078e000a */
[----:B------:R-:W-:Y:S01]  /*24e0*/  IMAD R13, R20, R23, RZ ;  /* 0x00000017140d7224 */ /* 0x000fe200078e02ff */
[----:B----4-:R-:W-:-:S03]  /*24f0*/  LEA R16, P0, R14, UR14, 0x1 ;  /* 0x0000000e0e107c11 */ /* 0x010fc6000f8008ff */
[----:B------:R-:W-:-:S05]  /*2500*/  IMAD.IADD R13, R15, 0x1, R13 ;  /* 0x000000010f0d7824 */ /* 0x000fca00078e020d */
[----:B------:R-:W-:Y:S01]  /*2510*/  LEA.HI.X R17, R14, UR15, R13, 0x1, P0 ;  /* 0x0000000f0e117c11 */ /* 0x000fe200080f0c0d */
[----:B---3--:R-:W-:-:S05]  /*2520*/  FMUL R8, R8, R19 ;  /* 0x0000001308087220 */ /* 0x008fca0000400000 */
[----:B------:R-:W-:-:S05]  /*2530*/  F2FP.F16.F32.PACK_AB R8, RZ, R8 ;  /* 0x00000008ff08723e */ /* 0x000fca00000000ff */
[----:B------:R1:W-:Y:S02]  /*2540*/  STG.E.U16 desc[UR18][R16.64], R8 ;  /* 0x0000000810007986 */ /* 0x0003e4000c101512 */
[----:B-1----:R-:W-:-:S07]  /*2550*/  IMAD.MOV.U32 R8, RZ, RZ, R9 ;  /* 0x000000ffff087224 */ /* 0x002fce00078e0009 */
.L_x_360:
[----:B------:R-:W-:Y:S05]  /*2560*/  BSYNC.RECONVERGENT B1 ;  /* 0x0000000000017941 */ /* 0x000fea0003800200 */
.L_x_359:
[----:B------:R-:W-:Y:S01]  /*2570*/  ISETP.GE.U32.AND P0, PT, R12, 0x180, PT ;  /* 0x000001800c00780c */ /* 0x000fe20003f06070 */
[----:B------:R-:W2:Y:S01]  /*2580*/  LDCU UR11, c[0x0][0x3c4] ;  /* 0x00007880ff0b77ac */ /* 0x000ea20008000800 */
[----:B------:R-:W3:Y:S01]  /*2590*/  LDCU UR13, c[0x0][0x3c0] ;  /* 0x00007800ff0d77ac */ /* 0x000ee20008000800 */
[----:B------:R-:W4:Y:S10]  /*25a0*/  LDCU.64 UR14, c[0x0][0x3b0] ;  /* 0x00007600ff0e77ac */ /* 0x000f340008000a00 */
[----:B------:R-:W-:Y:S05]  /*25b0*/  @!P0 BRA `(.L_x_348) ;  /* 0x0000000400e08947 */ /* 0x000fea0003800000 */
[----:B------:R-:W0:Y:S01]  /*25c0*/  LDC R9, c[0x0][0x3c4] ;  /* 0x0000f100ff097b82 */ /* 0x000e220000000800 */
[----:B------:R-:W5:Y:S07]  /*25d0*/  LDCU UR5, c[0x0][0x3c4] ;  /* 0x00007880ff0577ac */ /* 0x000f6e0008000800 */
[----:B-1----:R-:W1:Y:S08]  /*25e0*/  LDC.64 R12, c[0x0][0x398] ;  /* 0x0000e600ff0c7b82 */ /* 0x002e700000000a00 */
[----:B------:R-:W0:Y:S01]  /*25f0*/  LDC.64 R14, c[0x0][0x3a8] ;  /* 0x0000ea00ff0e7b82 */ /* 0x000e220000000a00 */
[----:B-----5:R-:W-:-:S13]  /*2600*/  ISETP.GE.U32.AND P0, PT, R4, UR5, PT ;  /* 0x0000000504007c0c */ /* 0x020fda000bf06070 */
.L_x_373:
[C---:B---34-:R-:W-:Y:S01]  /*2610*/  LEA.HI R16, R8.reuse, UR4, RZ, 0x1b ;  /* 0x0000000408107c11 */ /* 0x058fe2000f8fd8ff */
        /* <DEDUP_REMOVED lines=12> */
[----:B--2---:R-:W-:-:S12]  /*26e0*/  @P1 BRA `(.L_x_366) ;  /* 0x0000000000581947 */ /* 0x004fd80003800000 */
[----:B------:R-:W-:-:S05]  /*26f0*/  VIADD R19, R16, UR17 ;  /* 0x0000001110137c36 */ /* 0x000fca0008000000 */
[----:B---3--:R-:W-:-:S13]  /*2700*/  ISETP.GE.AND P1, PT, R19, UR13, PT ;  /* 0x0000000d13007c0c */ /* 0x008fda000bf26270 */
[----:B------:R-:W-:Y:S05]  /*2710*/  @P1 BRA `(.L_x_366) ;  /* 0x00000000004c1947 */ /* 0x000fea0003800000 */
[----:B-1----:R-:W-:-:S06]  /*2720*/  IMAD.WIDE R18, R19, 0x4, R12 ;  /* 0x0000000413127825 */ /* 0x002fcc00078e020c */
        /* <DEDUP_REMOVED lines=10> */
[----:B--2---:R-:W-:Y:S02]  /*27d0*/  IMAD R33, R33, UR11, RZ ;  /* 0x0000000b21217c24 */ /* 0x004fe4000f8e02ff */
[----:B------:R-:W-:-:S03]  /*27e0*/  IMAD.WIDE.U32 R16, R19, UR11, R16 ;  /* 0x0000000b13107c25 */ /* 0x000fc6000f8e0010 */
[----:B----4-:R-:W-:Y:S01]  /*27f0*/  LEA R18, P1, R16, UR14, 0x1 ;  /* 0x0000000e10127c11 */ /* 0x010fe2000f8208ff */
[----:B0-----:R-:W-:Y:S01]  /*2800*/  FMUL R19, R32, R21 ;  /* 0x0000001520137220 */ /* 0x001fe20000400000 */
[----:B------:R-:W-:-:S04]  /*2810*/  IMAD.IADD R21, R17, 0x1, R33 ;  /* 0x0000000111157824 */ /* 0x000fc800078e0221 */
[----:B------:R-:W-:Y:S02]  /*2820*/  F2FP.F16.F32.PACK_AB R17, RZ, R19 ;  /* 0x00000013ff11723e */ /* 0x000fe400000000ff */
[----:B------:R-:W-:-:S05]  /*2830*/  LEA.HI.X R19, R16, UR15, R21, 0x1, P1 ;  /* 0x0000000f10137c11 */ /* 0x000fca00088f0c15 */
[----:B------:R0:W-:Y:S02]  /*2840*/  STG.E.U16 desc[UR18][R18.64], R17 ;  /* 0x0000001112007986 */ /* 0x0001e4000c101512 */
.L_x_366:
[----:B--234-:R-:W-:Y:S05]  /*2850*/  BSYNC.RECONVERGENT B1 ;  /* 0x0000000000017941 */ /* 0x01cfea0003800200 */
.L_x_365:
[----:B------:R-:W-:Y:S04]  /*2860*/  BSSY.RECONVERGENT B1, `(.L_x_367) ;  /* 0x0000018000017945 */ /* 0x000fe80003800200 */
[----:B------:R-:W-:Y:S05]  /*2870*/  @P2 BRA `(.L_x_368) ;  /* 0x0000000000582947 */ /* 0x000fea0003800000 */
[----:B0-----:R-:W-:-:S05]  /*2880*/  VIADD R19, R31, UR17 ;  /* 0x000000111f137c36 */ /* 0x001fca0008000000 */
        /* <DEDUP_REMOVED lines=21> */
.L_x_368:
[----:B------:R-:W-:Y:S05]  /*29e0*/  BSYNC.RECONVERGENT B1 ;  /* 0x0000000000017941 */ /* 0x000fea0003800200 */
.L_x_367:
[----:B------:R-:W-:Y:S04]  /*29f0*/  BSSY.RECONVERGENT B1, `(.L_x_369) ;  /* 0x0000018000017945 */ /* 0x000fe80003800200 */
[----:B------:R-:W-:Y:S05]  /*2a00*/  @P3 BRA `(.L_x_370) ;  /* 0x0000000000583947 */ /* 0x000fea0003800000 */
[----:B0-2---:R-:W-:-:S05]  /*2a10*/  VIADD R17, R22, UR17 ;  /* 0x0000001116117c36 */ /* 0x005fca0008000000 */
[----:B------:R-:W-:-:S13]  /*2a20*/  ISETP.GE.AND P1, PT, R17, UR13, PT ;  /* 0x0000000d11007c0c */ /* 0x000fda000bf26270 */
[----:B------:R-:W-:Y:S05]  /*2a30*/  @P1 BRA `(.L_x_370) ;  /* 0x00000000004c1947 */ /* 0x000fea0003800000 */
[----:B-1----:R-:W-:-:S05]  /*2a40*/  IMAD.WIDE R16, R17, 0x4, R12 ;  /* 0x0000000411107825 */ /* 0x002fca00078e020c */
        /* <DEDUP_REMOVED lines=18> */
.L_x_370:
[----:B------:R-:W-:Y:S05]  /*2b70*/  BSYNC.RECONVERGENT B1 ;  /* 0x0000000000017941 */ /* 0x000fea0003800200 */
.L_x_369:
[----:B------:R-:W-:Y:S04]  /*2b80*/  BSSY.RECONVERGENT B1, `(.L_x_371) ;  /* 0x0000018000017945 */ /* 0x000fe80003800200 */
[----:B------:R-:W-:Y:S05]  /*2b90*/  @P4 BRA `(.L_x_372) ;  /* 0x0000000000584947 */ /* 0x000fea0003800000 */
[----:B0-23--:R-:W-:-:S05]  /*2ba0*/  VIADD R17, R23, UR17 ;  /* 0x0000001117117c36 */ /* 0x00dfca0008000000 */
        /* <DEDUP_REMOVED lines=21> */
.L_x_372:
[----:B------:R-:W-:Y:S05]  /*2d00*/  BSYNC.RECONVERGENT B1 ;  /* 0x0000000000017941 */ /* 0x000fea0003800200 */
.L_x_371:
[C---:B------:R-:W-:Y:S01]  /*2d10*/  ISETP.GE.U32.AND P1, PT, R8.reuse, 0x200, PT ;  /* 0x000002000800780c */ /* 0x040fe20003f26070 */
[----:B------:R-:W-:-:S12]  /*2d20*/  VIADD R8, R8, 0x200 ;  /* 0x0000020008087836 */ /* 0x000fd80000000000 */
[----:B------:R-:W-:Y:S05]  /*2d30*/  @!P1 BRA `(.L_x_373) ;  /* 0xfffffff800349947 */ /* 0x000fea000383ffff */
.L_x_348:
[----:B0-234-:R-:W-:Y:S05]  /*2d40*/  BSYNC.RECONVERGENT B0 ;  /* 0x0000000000007941 */ /* 0x01dfea0003800200 */
.L_x_340:
[----:B------:R-:W-:Y:S01]  /*2d50*/  BAR.SYNC.DEFER_BLOCKING 0x0 ;  /* 0x0000000000007b1d */ /* 0x000fe20000010000 */
[----:B------:R-:W-:-:S04]  /*2d60*/  UIADD3 UR4, UPT, UPT, UR4, 0x20, URZ ;  /* 0x0000002004047890 */ /* 0x000fc8000fffe0ff */
[----:B------:R-:W-:-:S09]  /*2d70*/  UISETP.GE.AND UP0, UPT, UR4, UR6, UPT ;  /* 0x000000060400728c */ /* 0x000fd2000bf06270 */
[----:B------:R-:W-:Y:S05]  /*2d80*/  BRA.U !UP0, `(.L_x_374) ;  /* 0xffffffd508f47547 */ /* 0x000fea000b83ffff */
[----:B------:R-:W-:Y:S05]  /*2d90*/  EXIT ;  /* 0x000000000000794d */ /* 0x000fea0003800000 */
.L_x_375:
        /* <DEDUP_REMOVED lines=14> */
.L_x_385:


//--------------------- .text._Z30count_tokens_per_expert_kernelPKiPii --------------------------
	.section	.text._Z30count_tokens_per_expert_kernelPKiPii,"ax",@progbits
	.align	128
.text._Z30count_tokens_per_expert_kernelPKiPii:
        .type           _Z30count_tokens_per_expert_kernelPKiPii,@function
        .size           _Z30count_tokens_per_expert_kernelPKiPii,(.L_x_377 - _Z30count_tokens_per_expert_kernelPKiPii)
        .other          _Z30count_tokens_per_expert_kernelPKiPii,@"STO_CUDA_ENTRY STV_DEFAULT"
_Z30count_tokens_per_expert_kernelPKiPii:
[----:B------:R-:W-:Y:S01]  /*0000*/  LDC R1, c[0x0][0x37c] ;  /* 0x0000df00ff017b82 */ /* 0x000fe20000000800 */
[----:B------:R-:W0:Y:S07]  /*0010*/  S2R R0, SR_TID.X ;  /* 0x0000000000007919 */ /* 0x000e2e0000002100 */
[----:B------:R-:W0:Y:S01]  /*0020*/  S2UR UR4, SR_CTAID.X ;  /* 0x00000000000479c3 */ /* 0x000e220000002500 */
[----:B------:R-:W1:Y:S07]  /*0030*/  LDCU UR5, c[0x0][0x390] ;  /* 0x00007200ff0577ac */ /* 0x000e6e0008000800 */
[----:B------:R-:W0:Y:S02]  /*0040*/  LDC R5, c[0x0][0x360] ;  /* 0x0000d800ff057b82 */ /* 0x000e240000000800 */
[----:B0-----:R-:W-:-:S05]  /*0050*/  IMAD R5, R5, UR4, R0 ;  /* 0x0000000405057c24 */ /* 0x001fca000f8e0200 */
[----:B-1----:R-:W-:-:S13]  /*0060*/  ISETP.GE.AND P0, PT, R5, UR5, PT ;  /* 0x0000000505007c0c */ /* 0x002fda000bf06270 */
[----:B------:R-:W-:Y:S05]  /*0070*/  @P0 EXIT ;  /* 0x000000000000094d */ /* 0x000fea0003800000 */
[----:B------:R-:W0:Y:S01]  /*0080*/  LDC.64 R2, c[0x0][0x380] ;  /* 0x0000e000ff027b82 */ /* 0x000e220000000a00 */
[----:B------:R-:W1:Y:S01]  /*0090*/  LDCU.64 UR4, c[0x0][0x358] ;  /* 0x00006b00ff0477ac */ /* 0x000e620008000a00 */
[----:B0-----:R-:W-:-:S06]  /*00a0*/  IMAD.WIDE R2, R5, 0x4, R2 ;  /* 0x0000000405027825 */ /* 0x001fcc00078e0202 */
[----:B------:R-:W0:Y:S01]  /*00b0*/  LDC.64 R4, c[0x0][0x388] ;  /* 0x0000e200ff047b82 */ /* 0x000e220000000a00 */
[----:B-1----:R-:W0:Y:S01]  /*00c0*/  LDG.E R3, desc[UR4][R2.64] ;  /* 0x0000000402037981 */ /* 0x002e22000c1e1900 */
[----:B------:R-:W-:Y:S02]  /*00d0*/  HFMA2 R7, -RZ, RZ, 0, 5.9604644775390625e-08 ;  /* 0x00000001ff077431 */ /* 0x000fe400000001ff */
[----:B0-----:R-:W-:-:S05]  /*00e0*/  IMAD.WIDE R4, R3, 0x4, R4 ;  /* 0x0000000403047825 */ /* 0x001fca00078e0204 */
[----:B------:R-:W-:Y:S01]  /*00f0*/  REDG.E.ADD.STRONG.GPU desc[UR4][R4.64], R7 ;  /* 0x000000070400798e */ /* 0x000fe2000c12e104 */
[----:B------:R-:W-:Y:S05]  /*0100*/  EXIT ;  /* 0x000000000000794d */ /* 0x000fea0003800000 */
.L_x_376:
        /* <DEDUP_REMOVED lines=15> */
.L_x_377:


//--------------------- .nv.shared._ZN3cub18CUB_300001_SM_10006detail4scan16DeviceScanKernelINS2_10policy_hubIiiimN4cuda3std3__44plusIvEEE10Policy1000EN6thrust24THRUST_300001_SM_1000_NS10device_ptrIKiEENSE_IiEENS0_13ScanTileStateIiLb1EEES9_NS0_8NullTypeEmiLb0ESK_EEvT0_T1_T2_iT3_T4_T5_ --------------------------
	.section	.nv.shared._ZN3cub18CUB_300001_SM_10006detail4scan16DeviceScanKernelINS2_10policy_hubIiiimN4cuda3std3__44plusIvEEE10Policy1000EN6thrust24THRUST_300001_SM_1000_NS10device_ptrIKiEENSE_IiEENS0_13ScanTileStateIiLb1EEES9_NS0_8NullTypeEmiLb0ESK_EEvT0_T1_T2_iT3_T4_T5_,"aw",@nobits
	.sectionflags	@""
	.align	16
.nv.shared._ZN3cub18CUB_300001_SM_10006detail4scan16DeviceScanKernelINS2_10policy_hubIiiimN4cuda3std3__44plusIvEEE10Policy1000EN6thrust24THRUST_300001_SM_1000_NS10device_ptrIKiEENSE_IiEENS0_13ScanTileStateIiLb1EEES9_NS0_8NullTypeEmiLb0ESK_EEvT0_T1_T2_iT3_T4_T5_:
	.zero		32656


//--------------------- .nv.shared.reserved.0     --------------------------
	.section	.nv.shared.reserved.0,"aw",@nobits
	.weak		__nv_reservedSMEM_offset_0_alias
	.size		__nv_reservedSMEM_offset_0_alias, 0, 64
	.other		__nv_reservedSMEM_offset_0_alias,@"STO_CUDA_RESERVED_SHARED STV_DEFAULT"
__nv_reservedSMEM_offset_0_alias:
	.zero		0
	.zero		64


//--------------------- .nv.global                --------------------------
	.section	.nv.global,"aw",@nobits
.nv.global:
	.type		_ZN34_INTERNAL_0456cae3_4_k_cu_2411c17c6thrust24THRUST_300001_SM_1000_NS12placeholders2_8E,@object
	.size		_ZN34_INTERNAL_0456cae3_4_k_cu_2411c17c6thrust24THRUST_300001_SM_1000_NS12placeholders2_8E,(_ZN34_INTERNAL_0456cae3_4_k_cu_2411c17c4cuda3std3__436_GLOBAL__N__0456cae3_4_k_cu_2411c17c6ignoreE - _ZN34_INTERNAL_0456cae3_4_k_cu_2411c17c6thrust24THRUST_300001_SM_1000_NS12placeholders2_8E)
_ZN34_INTERNAL_0456cae3_4_k_cu_2411c17c6thrust24THRUST_300001_SM_1000_NS12placeholders2_8E:
	.zero		1
	.type		_ZN34_INTERNAL_0456cae3_4_k_cu_2411c17c4cuda3std3__436_GLOBAL__N__0456cae3_4_k_cu_2411c17c6ignoreE,@object
	.size		_ZN34_INTERNAL_0456cae3_4_k_cu_2411c17c4cuda3std3__436_GLOBAL__N__0456cae3_4_k_cu_2411c17c6ignoreE,(_ZN34_INTERNAL_0456cae3_4_k_cu_2411c17c4cuda3std6ranges3__45__cpo4dataE - _ZN34_INTERNAL_0456cae3_4_k_cu_2411c17c4cuda3std3__436_GLOBAL__N__0456cae3_4_k_cu_2411c17c6ignoreE)
_ZN34_INTERNAL_0456cae3_4_k_cu_2411c17c4cuda3std3__436_GLOBAL__N__0456cae3_4_k_cu_2411c17c6ignoreE:
	.zero		1
	.type		_ZN34_INTERNAL_0456cae3_4_k_cu_2411c17c4cuda3std6ranges3__45__cpo4dataE,@object
	.size		_ZN34_INTERNAL_0456cae3_4_k_cu_2411c17c4cuda3std6ranges3__45__cpo4dataE,(_ZN34_INTERNAL_0456cae3_4_k_cu_2411c17c6thrust24THRUST_300001_SM_1000_NS6system3cpp3parE - _ZN34_INTERNAL_0456cae3_4_k_cu_2411c17c4cuda3std6ranges3__45__cpo4dataE)
_ZN34_INTERNAL_0456cae3_4_k_cu_2411c17c4cuda3std6ranges3__45__cpo4dataE:
	.zero		1
	.type		_ZN34_INTERNAL_0456cae3_4_k_cu_2411c17c6thrust24THRUST_300001_SM_1000_NS6system3cpp3parE,@object
	.size		_ZN34_INTERNAL_0456cae3_4_k_cu_2411c17c6thrust24THRUST_300001_SM_1000_NS6system3cpp3parE,(_ZN34_INTERNAL_0456cae3_4_k_cu_2411c17c4cuda3std3__45__cpo5beginE - _ZN34_INTERNAL_0456cae3_4_k_cu_2411c17c6thrust24THRUST_300001_SM_1000_NS6system3cpp3parE)
_ZN34_INTERNAL_0456cae3_4_k_cu_2411c17c6thrust24THRUST_300001_SM_1000_NS6system3cpp3parE:
	.zero		1
	.type		_ZN34_INTERNAL_0456cae3_4_k_cu_2411c17c4cuda3std3__45__cpo5beginE,@object
	.size		_ZN34_INTERNAL_0456cae3_4_k_cu_2411c17c4cuda3std3__45__cpo5beginE,(_ZN34_INTERNAL_0456cae3_4_k_cu_2411c17c4cuda3std6ranges3__45__cpo5beginE - _ZN34_INTERNAL_0456cae3_4_k_cu_2411c17c4cuda3std3__45__cpo5beginE)
_ZN34_INTERNAL_0456cae3_4_k_cu_2411c17c4cuda3std3__45__cpo5beginE:
	.zero		1
	.type		_ZN34_INTERNAL_0456cae3_4_k_cu_2411c17c4cuda3std6ranges3__45__cpo5beginE,@object
	.size		_ZN34_INTERNAL_0456cae3_4_k_cu_2411c17c4cuda3std6ranges3__45__cpo5beginE,(_ZN34_INTERNAL_0456cae3_4_k_cu_2411c17c6thrust24THRUST_300001_SM_1000_NS6deviceE - _ZN34_INTERNAL_0456cae3_4_k_cu_2411c17c4cuda3std6ranges3__45__cpo5beginE)
_ZN34_INTERNAL_0456cae3_4_k_cu_2411c17c4cuda3std6ranges3__45__cpo5beginE:
	.zero		1
	.type		_ZN34_INTERNAL_0456cae3_4_k_cu_2411c17c6thrust24THRUST_300001_SM_1000_NS6deviceE,@object
	.size		_ZN34_INTERNAL_0456cae3_4_k_cu_2411c17c6thrust24THRUST_300001_SM_1000_NS6deviceE,(_ZN34_INTERNAL_0456cae3_4_k_cu_2411c17c4cuda3std3__47nulloptE - _ZN34_INTERNAL_0456cae3_4_k_cu_2411c17c6thrust24THRUST_300001_SM_1000_NS6deviceE)
_ZN34_INTERNAL_0456cae3_4_k_cu_2411c17c6thrust24THRUST_300001_SM_1000_NS6deviceE:
	.zero		1
	.type		_ZN34_INTERNAL_0456cae3_4_k_cu_2411c17c4cuda3std3__47nulloptE,@object
	.size		_ZN34_INTERNAL_0456cae3_4_k_cu_2411c17c4cuda3std3__47nulloptE,(_ZN34_INTERNAL_0456cae3_4_k_cu_2411c17c4cuda3std6ranges3__45__cpo8distanceE - _ZN34_INTERNAL_0456cae3_4_k_cu_2411c17c4cuda3std3__47nulloptE)
_ZN34_INTERNAL_0456cae3_4_k_cu_2411c17c4cuda3std3__47nulloptE:
	.zero		1
	.type		_ZN34_INTERNAL_0456cae3_4_k_cu_2411c17c4cuda3std6ranges3__45__cpo8distanceE,@object
	.size		_ZN34_INTERNAL_0456cae3_4_k_cu_2411c17c4cuda3std6ranges3__45__cpo8distanceE,(_ZN34_INTERNAL_0456cae3_4_k_cu_2411c17c6thrust24THRUST_300001_SM_1000_NS12placeholders2_4E - _ZN34_INTERNAL_0456cae3_4_k_cu_2411c17c4cuda3std6ranges3__45__cpo8distanceE)
_ZN34_INTERNAL_0456cae3_4_k_cu_2411c17c4cuda3std6ranges3__45__cpo8distanceE:
	.zero		1
	.type		_ZN34_INTERNAL_0456cae3_4_k_cu_2411c17c6thrust24THRUST_300001_SM_1000_NS12placeholders2_4E,@object
	.size		_ZN34_INTERNAL_0456cae3_4_k_cu_2411c17c6thrust24THRUST_300001_SM_1000_NS12placeholders2_4E,(_ZN34_INTERNAL_0456cae3_4_k_cu_2411c17c4cuda3std3__45__cpo6rbeginE - _ZN34_INTERNAL_0456cae3_4_k_cu_2411c17c6thrust24THRUST_300001_SM_1000_NS12placeholders2_4E)
_ZN34_INTERNAL_0456cae3_4_k_cu_2411c17c6thrust24THRUST_300001_SM_1000_NS12placeholders2_4E:
	.zero		1
	.type		_ZN34_INTERNAL_0456cae3_4_k_cu_2411c17c4cuda3std3__45__cpo6rbeginE,@object
	.size		_ZN34_INTERNAL_0456cae3_4_k_cu_2411c17c4cuda3std3__45__cpo6rbeginE,(_ZN34_INTERNAL_0456cae3_4_k_cu_2411c17c4cuda3std6ranges3__45__cpo7advanceE - _ZN34_INTERNAL_0456cae3_4_k_cu_2411c17c4cuda3std3__45__cpo6rbeginE)
_ZN34_INTERNAL_0456cae3_4_k_cu_2411c17c4cuda3std3__45__cpo6rbeginE:
	.zero		1
	.type		_ZN34_INTERNAL_0456cae3_4_k_cu_2411c17c4cuda3std6ranges3__45__cpo7advanceE,@object
	.size		_ZN34_INTERNAL_0456cae3_4_k_cu_2411c17c4cuda3std6ranges3__45__cpo7advanceE,(_ZN34_INTERNAL_0456cae3_4_k_cu_2411c17c6thrust24THRUST_300001_SM_1000_NS12placeholders3_10E - _ZN34_INTERNAL_0456cae3_4_k_cu_2411c17c4cuda3std6ranges3__45__cpo7advanceE)
_ZN34_INTERNAL_0456cae3_4_k_cu_2411c17c4cuda3std6ranges3__45__cpo7advanceE:
	.zero		1
	.type		_ZN34_INTERNAL_0456cae3_4_k_cu_2411c17c6thrust24THRUST_300001_SM_1000_NS12placeholders3_10E,@object
	.size		_ZN34_INTERNAL_0456cae3_4_k_cu_2411c17c6thrust24THRUST_300001_SM_1000_NS12placeholders3_10E,(_ZN34_INTERNAL_0456cae3_4_k_cu_2411c17c4cuda3std3__48in_placeE - _ZN34_INTERNAL_0456cae3_4_k_cu_2411c17c6thrust24THRUST_300001_SM_1000_NS12placeholders3_10E)
_ZN34_INTERNAL_0456cae3_4_k_cu_2411c17c6thrust24THRUST_300001_SM_1000_NS12placeholders3_10E:
	.zero		1
	.type		_ZN34_INTERNAL_0456cae3_4_k_cu_2411c17c4cuda3std3__48in_placeE,@object
	.size		_ZN34_INTERNAL_0456cae3_4_k_cu_2411c17c4cuda3std3__48in_placeE,(_ZN34_INTERNAL_0456cae3_4_k_cu_2411c17c4cuda3std6ranges3__45__cpo4sizeE - _ZN34_INTERNAL_0456cae3_4_k_cu_2411c17c4cuda3std3__48in_placeE)
_ZN34_INTERNAL_0456cae3_4_k_cu_2411c17c4cuda3std3__48in_placeE:
	.zero		1
	.type		_ZN34_INTERNAL_0456cae3_4_k_cu_2411c17c4cuda3std6ranges3__45__cpo4sizeE,@object
	.size		_ZN34_INTERNAL_0456cae3_4_k_cu_2411c17c4cuda3std6ranges3__45__cpo4sizeE,(_ZN34_INTERNAL_0456cae3_4_k_cu_2411c17c6thrust24THRUST_300001_SM_1000_NS12placeholders2_2E - _ZN34_INTERNAL_0456cae3_4_k_cu_2411c17c4cuda3std6ranges3__45__cpo4sizeE)
_ZN34_INTERNAL_0456cae3_4_k_cu_2411c17c4cuda3std6ranges3__45__cpo4sizeE:
	.zero		1
	.type		_ZN34_INTERNAL_0456cae3_4_k_cu_2411c17c6thrust24THRUST_300001_SM_1000_NS12placeholders2_2E,@object
	.size		_ZN34_INTERNAL_0456cae3_4_k_cu_2411c17c6thrust24THRUST_300001_SM_1000_NS12placeholders2_2E,(_ZN34_INTERNAL_0456cae3_4_k_cu_2411c17c4cuda3std3__45__cpo6cbeginE - _ZN34_INTERNAL_0456cae3_4_k_cu_2411c17c6thrust24THRUST_300001_SM_1000_NS12placeholders2_2E)
_ZN34_INTERNAL_0456cae3_4_k_cu_2411c17c6thrust24THRUST_300001_SM_1000_NS12placeholders2_2E:
	.zero		1
	.type		_ZN34_INTERNAL_0456cae3_4_k_cu_2411c17c4cuda3std3__45__cpo6cbeginE,@object
	.size		_ZN34_INTERNAL_0456cae3_4_k_cu_2411c17c4cuda3std3__45__cpo6cbeginE,(_ZN34_INTERNAL_0456cae3_4_k_cu_2411c17c4cuda3std6ranges3__45__cpo6cbeginE - _ZN34_INTERNAL_0456cae3_4_k_cu_2411c17c4cuda3std3__45__cpo6cbeginE)
_ZN34_INTERNAL_0456cae3_4_k_cu_2411c17c4cuda3std3__45__cpo6cbeginE:
	.zero		1
	.type		_ZN34_INTERNAL_0456cae3_4_k_cu_2411c17c4cuda3std6ranges3__45__cpo6cbeginE,@object
	.size		_ZN34_INTERNAL_0456cae3_4_k_cu_2411c17c4cuda3std6ranges3__45__cpo6cbeginE,(_ZN34_INTERNAL_0456cae3_4_k_cu_2411c17c6thrust24THRUST_300001_SM_1000_NS12placeholders2_6E - _ZN34_INTERNAL_0456cae3_4_k_cu_2411c17c4cuda3std6ranges3__45__cpo6cbeginE)
_ZN34_INTERNAL_0456cae3_4_k_cu_2411c17c4cuda3std6ranges3__45__cpo6cbeginE:
	.zero		1
	.type		_ZN34_INTERNAL_0456cae3_4_k_cu_2411c17c6thrust24THRUST_300001_SM_1000_NS12placeholders2_6E,@object
	.size		_ZN34_INTERNAL_0456cae3_4_k_cu_2411c17c6thrust24THRUST_300001_SM_1000_NS12placeholders2_6E,(_ZN34_INTERNAL_0456cae3_4_k_cu_2411c17c4cuda3std3__45__cpo7crbeginE - _ZN34_INTERNAL_0456cae3_4_k_cu_2411c17c6thrust24THRUST_300001_SM_1000_NS12placeholders2_6E)
_ZN34_INTERNAL_0456cae3_4_k_cu_2411c17c6thrust24THRUST_300001_SM_1000_NS12placeholders2_6E:
	.zero		1
	.type		_ZN34_INTERNAL_0456cae3_4_k_cu_2411c17c4cuda3std3__45__cpo7crbeginE,@object
	.size		_ZN34_INTERNAL_0456cae3_4_k_cu_2411c17c4cuda3std3__45__cpo7crbeginE,(_ZN34_INTERNAL_0456cae3_4_k_cu_2411c17c4cuda3std6ranges3__45__cpo4nextE - _ZN34_INTERNAL_0456cae3_4_k_cu_2411c17c4cuda3std3__45__cpo7crbeginE)
_ZN34_INTERNAL_0456cae3_4_k_cu_2411c17c4cuda3std3__45__cpo7crbeginE:
	.zero		1
	.type		_ZN34_INTERNAL_0456cae3_4_k_cu_2411c17c4cuda3std6ranges3__45__cpo4nextE,@object
	.size		_ZN34_INTERNAL_0456cae3_4_k_cu_2411c17c4cuda3std6ranges3__45__cpo4nextE,(_ZN34_INTERNAL_0456cae3_4_k_cu_2411c17c4cuda3std6ranges3__45__cpo4swapE - _ZN34_INTERNAL_0456cae3_4_k_cu_2411c17c4cuda3std6ranges3__45__cpo4nextE)
_ZN34_INTERNAL_0456cae3_4_k_cu_2411c17c4cuda3std6ranges3__45__cpo4nextE:
	.zero		1
	.type		_ZN34_INTERNAL_0456cae3_4_k_cu_2411c17c4cuda3std6ranges3__45__cpo4swapE,@object
	.size		_ZN34_INTERNAL_0456cae3_4_k_cu_2411c17c4cuda3std6ranges3__45__cpo4swapE,(_ZN34_INTERNAL_0456cae3_4_k_cu_2411c17c6thrust24THRUST_300001_SM_1000_NS8cuda_cub10par_nosyncE - _ZN34_INTERNAL_0456cae3_4_k_cu_2411c17c4cuda3std6ranges3__45__cpo4swapE)
_ZN34_INTERNAL_0456cae3_4_k_cu_2411c17c4cuda3std6ranges3__45__cpo4swapE:
	.zero		1
	.type		_ZN34_INTERNAL_0456cae3_4_k_cu_2411c17c6thrust24THRUST_300001_SM_1000_NS8cuda_cub10par_nosyncE,@object
	.size		_ZN34_INTERNAL_0456cae3_4_k_cu_2411c17c6thrust24THRUST_300001_SM_1000_NS8cuda_cub10par_nosyncE,(_ZN34_INTERNAL_0456cae3_4_k_cu_2411c17c6thrust24THRUST_300001_SM_1000_NS3seqE - _ZN34_INTERNAL_0456cae3_4_k_cu_2411c17c6thrust24THRUST_300001_SM_1000_NS8cuda_cub10par_nosyncE)
_ZN34_INTERNAL_0456cae3_4_k_cu_2411c17c6thrust24THRUST_300001_SM_1000_NS8cuda_cub10par_nosyncE:
	.zero		1
	.type		_ZN34_INTERNAL_0456cae3_4_k_cu_2411c17c6thrust24THRUST_300001_SM_1000_NS3seqE,@object
	.size		_ZN34_INTERNAL_0456cae3_4_k_cu_2411c17c6thrust24THRUST_300001_SM_1000_NS3seqE,(_ZN34_INTERNAL_0456cae3_4_k_cu_2411c17c4cuda3std3__420unreachable_sentinelE - _ZN34_INTERNAL_0456cae3_4_k_cu_2411c17c6thrust24THRUST_300001_SM_1000_NS3seqE)
_ZN34_INTERNAL_0456cae3_4_k_cu_2411c17c6thrust24THRUST_300001_SM_1000_NS3seqE:
	.zero		1
	.type		_ZN34_INTERNAL_0456cae3_4_k_cu_2411c17c4cuda3std3__420unreachable_sentinelE,@object
	.size		_ZN34_INTERNAL_0456cae3_4_k_cu_2411c17c4cuda3std3__420unreachable_sentinelE,(_ZN34_INTERNAL_0456cae3_4_k_cu_2411c17c4cuda3std6ranges3__45__cpo5ssizeE - _ZN34_INTERNAL_0456cae3_4_k_cu_2411c17c4cuda3std3__420unreachable_sentinelE)
_ZN34_INTERNAL_0456cae3_4_k_cu_2411c17c4cuda3std3__420unreachable_sentinelE:
	.zero		1
	.type		_ZN34_INTERNAL_0456cae3_4_k_cu_2411c17c4cuda3std6ranges3__45__cpo5ssizeE,@object
	.size		_ZN34_INTERNAL_0456cae3_4_k_cu_2411c17c4cuda3std6ranges3__45__cpo5ssizeE,(_ZN34_INTERNAL_0456cae3_4_k_cu_2411c17c6thrust24THRUST_300001_SM_1000_NS12placeholders2_3E - _ZN34_INTERNAL_0456cae3_4_k_cu_2411c17c4cuda3std6ranges3__45__cpo5ssizeE)
_ZN34_INTERNAL_0456cae3_4_k_cu_2411c17c4cuda3std6ranges3__45__cpo5ssizeE:
	.zero		1
	.type		_ZN34_INTERNAL_0456cae3_4_k_cu_2411c17c6thrust24THRUST_300001_SM_1000_NS12placeholders2_3E,@object
	.size		_ZN34_INTERNAL_0456cae3_4_k_cu_2411c17c6thrust24THRUST_300001_SM_1000_NS12placeholders2_3E,(_ZN34_INTERNAL_0456cae3_4_k_cu_2411c17c4cuda3std3__45__cpo4cendE - _ZN34_INTERNAL_0456cae3_4_k_cu_2411c17c6thrust24THRUST_300001_SM_1000_NS12placeholders2_3E)
_ZN34_INTERNAL_0456cae3_4_k_cu_2411c17c6thrust24THRUST_300001_SM_1000_NS12placeholders2_3E:
	.zero		1
	.type		_ZN34_INTERNAL_0456cae3_4_k_cu_2411c17c4cuda3std3__45__cpo4cendE,@object
	.size		_ZN34_INTERNAL_0456cae3_4_k_cu_2411c17c4cuda3std3__45__cpo4cendE,(_ZN34_INTERNAL_0456cae3_4_k_cu_2411c17c4cuda3std6ranges3__45__cpo4cendE - _ZN34_INTERNAL_0456cae3_4_k_cu_2411c17c4cuda3std3__45__cpo4cendE)
_ZN34_INTERNAL_0456cae3_4_k_cu_2411c17c4cuda3std3__45__cpo4cendE:
	.zero		1
	.type		_ZN34_INTERNAL_0456cae3_4_k_cu_2411c17c4cuda3std6ranges3__45__cpo4cendE,@object
	.size		_ZN34_INTERNAL_0456cae3_4_k_cu_2411c17c4cuda3std6ranges3__45__cpo4cendE,(_ZN34_INTERNAL_0456cae3_4_k_cu_2411c17c6thrust24THRUST_300001_SM_1000_NS12placeholders2_7E - _ZN34_INTERNAL_0456cae3_4_k_cu_2411c17c4cuda3std6ranges3__45__cpo4cendE)
_ZN34_INTERNAL_0456cae3_4_k_cu_2411c17c4cuda3std6ranges3__45__cpo4cendE:
	.zero		1
	.type		_ZN34_INTERNAL_0456cae3_4_k_cu_2411c17c6thrust24THRUST_300001_SM_1000_NS12placeholders2_7E,@object
	.size		_ZN34_INTERNAL_0456cae3_4_k_cu_2411c17c6thrust24THRUST_300001_SM_1000_NS12placeholders2_7E,(_ZN34_INTERNAL_0456cae3_4_k_cu_2411c17c4cuda3std3__45__cpo5crendE - _ZN34_INTERNAL_0456cae3_4_k_cu_2411c17c6thrust24THRUST_300001_SM_1000_NS12placeholders2_7E)
_ZN34_INTERNAL_0456cae3_4_k_cu_2411c17c6thrust24THRUST_300001_SM_1000_NS12placeholders2_7E:
	.zero		1
	.type		_ZN34_INTERNAL_0456cae3_4_k_cu_2411c17c4cuda3std3__45__cpo5crendE,@object
	.size		_ZN34_INTERNAL_0456cae3_4_k_cu_2411c17c4cuda3std3__45__cpo5crendE,(_ZN34_INTERNAL_0456cae3_4_k_cu_2411c17c4cuda3std6ranges3__45__cpo4prevE - _ZN34_INTERNAL_0456cae3_4_k_cu_2411c17c4cuda3std3__45__cpo5crendE)
_ZN34_INTERNAL_0456cae3_4_k_cu_2411c17c4cuda3std3__45__cpo5crendE:
	.zero		1
	.type		_ZN34_INTERNAL_0456cae3_4_k_cu_2411c17c4cuda3std6ranges3__45__cpo4prevE,@object
	.size		_ZN34_INTERNAL_0456cae3_4_k_cu_2411c17c4cuda3std6ranges3__45__cpo4prevE,(_ZN34_INTERNAL_0456cae3_4_k_cu_2411c17c4cuda3std6ranges3__45__cpo9iter_moveE - _ZN34_INTERNAL_0456cae3_4_k_cu_2411c17c4cuda3std6ranges3__45__cpo4prevE)
_ZN34_INTERNAL_0456cae3_4_k_cu_2411c17c4cuda3std6ranges3__45__cpo4prevE:
	.zero		1
	.type		_ZN34_INTERNAL_0456cae3_4_k_cu_2411c17c4cuda3std6ranges3__45__cpo9iter_moveE,@object
	.size		_ZN34_INTERNAL_0456cae3_4_k_cu_2411c17c4cuda3std6ranges3__45__cpo9iter_moveE,(_ZN34_INTERNAL_0456cae3_4_k_cu_2411c17c6thrust24THRUST_300001_SM_1000_NS6system6detail10sequential3seqE - _ZN34_INTERNAL_0456cae3_4_k_cu_2411c17c4cuda3std6ranges3__45__cpo9iter_moveE)
_ZN34_INTERNAL_0456cae3_4_k_cu_2411c17c4cuda3std6ranges3__45__cpo9iter_moveE:
	.zero		1
	.type		_ZN34_INTERNAL_0456cae3_4_k_cu_2411c17c6thrust24THRUST_300001_SM_1000_NS6system6detail10sequential3seqE,@object
	.size		_ZN34_INTERNAL_0456cae3_4_k_cu_2411c17c6thrust24THRUST_300001_SM_1000_NS6system6detail10sequential3seqE,(_ZN34_INTERNAL_0456cae3_4_k_cu_2411c17c6thrust24THRUST_300001_SM_1000_NS12placeholders2_9E - _ZN34_INTERNAL_0456cae3_4_k_cu_2411c17c6thrust24THRUST_300001_SM_1000_NS6system6detail10sequential3seqE)
_ZN34_INTERNAL_0456cae3_4_k_cu_2411c17c6thrust24THRUST_300001_SM_1000_NS6system6detail10sequential3seqE:
	.zero		1
	.type		_ZN34_INTERNAL_0456cae3_4_k_cu_2411c17c6thrust24THRUST_300001_SM_1000_NS12placeholders2_9E,@object
	.size		_ZN34_INTERNAL_0456cae3_4_k_cu_2411c17c6thrust24THRUST_300001_SM_1000_NS12placeholders2_9E,(_ZN34_INTERNAL_0456cae3_4_k_cu_2411c17c4cuda3std3__419piecewise_constructE - _ZN34_INTERNAL_0456cae3_4_k_cu_2411c17c6thrust24THRUST_300001_SM_1000_NS12placeholders2_9E)
_ZN34_INTERNAL_0456cae3_4_k_cu_2411c17c6thrust24THRUST_300001_SM_1000_NS12placeholders2_9E:
	.zero		1
	.type		_ZN34_INTERNAL_0456cae3_4_k_cu_2411c17c4cuda3std3__419piecewise_constructE,@object
	.size		_ZN34_INTERNAL_0456cae3_4_k_cu_2411c17c4cuda3std3__419piecewise_constructE,(_ZN34_INTERNAL_0456cae3_4_k_cu_2411c17c4cuda3std6ranges3__45__cpo5cdataE - _ZN34_INTERNAL_0456cae3_4_k_cu_2411c17c4cuda3std3__419piecewise_constructE)
_ZN34_INTERNAL_0456cae3_4_k_cu_2411c17c4cuda3std3__419piecewise_constructE:
	.zero		1
	.type		_ZN34_INTERNAL_0456cae3_4_k_cu_2411c17c4cuda3std6ranges3__45__cpo5cdataE,@object
	.size		_ZN34_INTERNAL_0456cae3_4_k_cu_2411c17c4cuda3std6ranges3__45__cpo5cdataE,(_ZN34_INTERNAL_0456cae3_4_k_cu_2411c17c6thrust24THRUST_300001_SM_1000_NS12placeholders2_1E - _ZN34_INTERNAL_0456cae3_4_k_cu_2411c17c4cuda3std6ranges3__45__cpo5cdataE)
_ZN34_INTERNAL_0456cae3_4_k_cu_2411c17c4cuda3std6ranges3__45__cpo5cdataE:
	.zero		1
	.type		_ZN34_INTERNAL_0456cae3_4_k_cu_2411c17c6thrust24THRUST_300001_SM_1000_NS12placeholders2_1E,@object
	.size		_ZN34_INTERNAL_0456cae3_4_k_cu_2411c17c6thrust24THRUST_300001_SM_1000_NS12placeholders2_1E,(_ZN34_INTERNAL_0456cae3_4_k_cu_2411c17c4cuda3std3__45__cpo3endE - _ZN34_INTERNAL_0456cae3_4_k_cu_2411c17c6thrust24THRUST_300001_SM_1000_NS12placeholders2_1E)
_ZN34_INTERNAL_0456cae3_4_k_cu_2411c17c6thrust24THRUST_300001_SM_1000_NS12placeholders2_1E:
	.zero		1
	.type		_ZN34_INTERNAL_0456cae3_4_k_cu_2411c17c4cuda3std3__45__cpo3endE,@object
	.size		_ZN34_INTERNAL_0456cae3_4_k_cu_2411c17c4cuda3std3__45__cpo3endE,(_ZN34_INTERNAL_0456cae3_4_k_cu_2411c17c4cuda3std6ranges3__45__cpo3endE - _ZN34_INTERNAL_0456cae3_4_k_cu_2411c17c4cuda3std3__45__cpo3endE)
_ZN34_INTERNAL_0456cae3_4_k_cu_2411c17c4cuda3std3__45__cpo3endE:
	.zero		1
	.type		_ZN34_INTERNAL_0456cae3_4_k_cu_2411c17c4cuda3std6ranges3__45__cpo3endE,@object
	.size		_ZN34_INTERNAL_0456cae3_4_k_cu_2411c17c4cuda3std6ranges3__45__cpo3endE,(_ZN34_INTERNAL_0456cae3_4_k_cu_2411c17c6thrust24THRUST_300001_SM_1000_NS12placeholders2_5E - _ZN34_INTERNAL_0456cae3_4_k_cu_2411c17c4cuda3std6ranges3__45__cpo3endE)
_ZN34_INTERNAL_0456cae3_4_k_cu_2411c17c4cuda3std6ranges3__45__cpo3endE:
	.zero		1
	.type		_ZN34_INTERNAL_0456cae3_4_k_cu_2411c17c6thrust24THRUST_300001_SM_1000_NS12placeholders2_5E,@object
	.size		_ZN34_INTERNAL_0456cae3_4_k_cu_2411c17c6thrust24THRUST_300001_SM_1000_NS12placeholders2_5E,(_ZN34_INTERNAL_0456cae3_4_k_cu_2411c17c4cuda3std3__45__cpo4rendE - _ZN34_INTERNAL_0456cae3_4_k_cu_2411c17c6thrust24THRUST_300001_SM_1000_NS12placeholders2_5E)
_ZN34_INTERNAL_0456cae3_4_k_cu_2411c17c6thrust24THRUST_300001_SM_1000_NS12placeholders2_5E:
	.zero		1
	.type		_ZN34_INTERNAL_0456cae3_4_k_cu_2411c17c4cuda3std3__45__cpo4rendE,@object
	.size		_ZN34_INTERNAL_0456cae3_4_k_cu_2411c17c4cuda3std3__45__cpo4rendE,(_ZN34_INTERNAL_0456cae3_4_k_cu_2411c17c4cuda3std6ranges3__45__cpo9iter_swapE - _ZN34_INTERNAL_0456cae3_4_k_cu_2411c17c4cuda3std3__45__cpo4rendE)
_ZN34_INTERNAL_0456cae3_4_k_cu_2411c17c4cuda3std3__45__cpo4rendE:
	.zero		1
	.type		_ZN34_INTERNAL_0456cae3_4_k_cu_2411c17c4cuda3std6ranges3__45__cpo9iter_swapE,@object
	.size		_ZN34_INTERNAL_0456cae3_4_k_cu_2411c17c4cuda3std6ranges3__45__cpo9iter_swapE,(_ZN34_INTERNAL_0456cae3_4_k_cu_2411c17c4cuda3std3__48unexpectE - _ZN34_INTERNAL_0456cae3_4_k_cu_2411c17c4cuda3std6ranges3__45__cpo9iter_swapE)
_ZN34_INTERNAL_0456cae3_4_k_cu_2411c17c4cuda3std6ranges3__45__cpo9iter_swapE:
	.zero		1
	.type		_ZN34_INTERNAL_0456cae3_4_k_cu_2411c17c4cuda3std3__48unexpectE,@object
	.size		_ZN34_INTERNAL_0456cae3_4_k_cu_2411c17c4cuda3std3__48unexpectE,(_ZN34_INTERNAL_0456cae3_4_k_cu_2411c17c6thrust24THRUST_300001_SM_1000_NS8cuda_cub3parE - _ZN34_INTERNAL_0456cae3_4_k_cu_2411c17c4cuda3std3__48unexpectE)
_ZN34_INTERNAL_0456cae3_4_k_cu_2411c17c4cuda3std3__48unexpectE:
	.zero		1
	.type		_ZN34_INTERNAL_0456cae3_4_k_cu_2411c17c6thrust24THRUST_300001_SM_1000_NS8cuda_cub3parE,@object
	.size		_ZN34_INTERNAL_0456cae3_4_k_cu_2411c17c6thrust24THRUST_300001_SM_1000_NS8cuda_cub3parE,(.L_29 - _ZN34_INTERNAL_0456cae3_4_k_cu_2411c17c6thrust24THRUST_300001_SM_1000_NS8cuda_cub3parE)
_ZN34_INTERNAL_0456cae3_4_k_cu_2411c17c6thrust24THRUST_300001_SM_1000_NS8cuda_cub3parE:
	.zero		1
.L_29:


//--------------------- .nv.shared._ZN3cub18CUB_300001_SM_10006detail4scan16DeviceScanKernelINS2_10policy_hubIiiijN4cuda3std3__44plusIvEEE10Policy1000EN6thrust24THRUST_300001_SM_1000_NS10device_ptrIKiEENSE_IiEENS0_13ScanTileStateIiLb1EEES9_NS0_8NullTypeEjiLb0ESK_EEvT0_T1_T2_iT3_T4_T5_ --------------------------
	.section	.nv.shared._ZN3cub18CUB_300001_SM_10006detail4scan16DeviceScanKernelINS2_10policy_hubIiiijN4cuda3std3__44plusIvEEE10Policy1000EN6thrust24THRUST_300001_SM_1000_NS10device_ptrIKiEENSE_IiEENS0_13ScanTileStateIiLb1EEES9_NS0_8NullTypeEjiLb0ESK_EEvT0_T1_T2_iT3_T4_T5_,"aw",@nobits
	.sectionflags	@""
	.align	16
.nv.shared._ZN3cub18CUB_300001_SM_10006detail4scan16DeviceScanKernelINS2_10policy_hubIiiijN4cuda3std3__44plusIvEEE10Policy1000EN6thrust24THRUST_300001_SM_1000_NS10device_ptrIKiEENSE_IiEENS0_13ScanTileStateIiLb1EEES9_NS0_8NullTypeEjiLb0ESK_EEvT0_T1_T2_iT3_T4_T5_:
	.zero		34832


//--------------------- .nv.shared._ZN3cub18CUB_300001_SM_10006detail4scan20DeviceScanInitKernelINS0_13ScanTileStateIiLb1EEEEEvT_i --------------------------
	.section	.nv.shared._ZN3cub18CUB_300001_SM_10006detail4scan20DeviceScanInitKernelINS0_13ScanTileStateIiLb1EEEEEvT_i,"aw",@nobits
	.sectionflags	@""
	.align	16
	.zero		1024


//--------------------- .nv.shared._ZN3cub18CUB_300001_SM_10006detail11EmptyKernelIvEEvv --------------------------
	.section	.nv.shared._ZN3cub18CUB_300001_SM_10006detail11EmptyKernelIvEEvv,"aw",@nobits
	.sectionflags	@""
	.align	16
	.zero		1024


//--------------------- .nv.shared._Z45blockwise_fp8_moe_gemm_wmma_transposed_kernelI13__nv_bfloat16EvPKT_PK13__nv_fp8_e4m3PKfPKiSA_S8_PS1_iiiiiiiii --------------------------
	.section	.nv.shared._Z45blockwise_fp8_moe_gemm_wmma_transposed_kernelI13__nv_bfloat16EvPKT_PK13__nv_fp8_e4m3PKfPKiSA_S8_PS1_iiiiiiiii,"aw",@nobits
	.sectionflags	@""
	.align	16
	.zero		1024


//--------------------- .nv.shared._Z45blockwise_fp8_moe_gemm_wmma_transposed_kernelI6__halfEvPKT_PK13__nv_fp8_e4m3PKfPKiSA_S8_PS1_iiiiiiiii --------------------------
	.section	.nv.shared._Z45blockwise_fp8_moe_gemm_wmma_transposed_kernelI6__halfEvPKT_PK13__nv_fp8_e4m3PKfPKiSA_S8_PS1_iiiiiiiii,"aw",@nobits
	.sectionflags	@""
	.align	16
	.zero		1024


//--------------------- .nv.shared._Z34blockwise_fp8_moe_gemm_wmma_kernelI13__nv_bfloat16EvPKT_PK13__nv_fp8_e4m3PKfPKiSA_S8_PS1_iiiiiiiii --------------------------
	.section	.nv.shared._Z34blockwise_fp8_moe_gemm_wmma_kernelI13__nv_bfloat16EvPKT_PK13__nv_fp8_e4m3PKfPKiSA_S8_PS1_iiiiiiiii,"aw",@nobits
	.sectionflags	@""
	.align	16
	.zero		1024


//--------------------- .nv.shared._Z34blockwise_fp8_moe_gemm_wmma_kernelI6__halfEvPKT_PK13__nv_fp8_e4m3PKfPKiSA_S8_PS1_iiiiiiiii --------------------------
	.section	.nv.shared._Z34blockwise_fp8_moe_gemm_wmma_kernelI6__halfEvPKT_PK13__nv_fp8_e4m3PKfPKiSA_S8_PS1_iiiiiiiii,"aw",@nobits
	.sectionflags	@""
	.align	16
	.zero		1024


//--------------------- .nv.shared._Z30count_tokens_per_expert_kernelPKiPii --------------------------
	.section	.nv.shared._Z30count_tokens_per_expert_kernelPKiPii,"aw",@nobits
	.sectionflags	@""
	.align	16
	.zero		1024


//--------------------- .nv.constant0._ZN3cub18CUB_300001_SM_10006detail4scan16DeviceScanKernelINS2_10policy_hubIiiimN4cuda3std3__44plusIvEEE10Policy1000EN6thrust24THRUST_300001_SM_1000_NS10device_ptrIKiEENSE_IiEENS0_13ScanTileStateIiLb1EEES9_NS0_8NullTypeEmiLb0ESK_EEvT0_T1_T2_iT3_T4_T5_ --------------------------
	.section	.nv.constant0._ZN3cub18CUB_300001_SM_10006detail4scan16DeviceScanKernelINS2_10policy_hubIiiimN4cuda3std3__44plusIvEEE10Policy1000EN6thrust24THRUST_300001_SM_1000_NS10device_ptrIKiEENSE_IiEENS0_13ScanTileStateIiLb1EEES9_NS0_8NullTypeEmiLb0ESK_EEvT0_T1_T2_iT3_T4_T5_,"a",@progbits
	.sectionflags	@""
	.align	4
.nv.constant0._ZN3cub18CUB_300001_SM_10006detail4scan16DeviceScanKernelINS2_10policy_hubIiiimN4cuda3std3__44plusIvEEE10Policy1000EN6thrust24THRUST_300001_SM_1000_NS10device_ptrIKiEENSE_IiEENS0_13ScanTileStateIiLb1EEES9_NS0_8NullTypeEmiLb0ESK_EEvT0_T1_T2_iT3_T4_T5_:
	.zero		936


//--------------------- .nv.constant0._ZN3cub18CUB_300001_SM_10006detail4scan16DeviceScanKernelINS2_10policy_hubIiiijN4cuda3std3__44plusIvEEE10Policy1000EN6thrust24THRUST_300001_SM_1000_NS10device_ptrIKiEENSE_IiEENS0_13ScanTileStateIiLb1EEES9_NS0_8NullTypeEjiLb0ESK_EEvT0_T1_T2_iT3_T4_T5_ --------------------------
	.section	.nv.constant0._ZN3cub18CUB_300001_SM_10006detail4scan16DeviceScanKernelINS2_10policy_hubIiiijN4cuda3std3__44plusIvEEE10Policy1000EN6thrust24THRUST_300001_SM_1000_NS10device_ptrIKiEENSE_IiEENS0_13ScanTileStateIiLb1EEES9_NS0_8NullTypeEjiLb0ESK_EEvT0_T1_T2_iT3_T4_T5_,"a",@progbits
	.sectionflags	@""
	.align	4
.nv.constant0._ZN3cub18CUB_300001_SM_10006detail4scan16DeviceScanKernelINS2_10policy_hubIiiijN4cuda3std3__44plusIvEEE10Policy1000EN6thrust24THRUST_300001_SM_1000_NS10device_ptrIKiEENSE_IiEENS0_13ScanTileStateIiLb1EEES9_NS0_8NullTypeEjiLb0ESK_EEvT0_T1_T2_iT3_T4_T5_:
	.zero		932


//--------------------- .nv.constant0._ZN3cub18CUB_300001_SM_10006detail4scan20DeviceScanInitKernelINS0_13ScanTileStateIiLb1EEEEEvT_i --------------------------
	.section	.nv.constant0._ZN3cub18CUB_300001_SM_10006detail4scan20DeviceScanInitKernelINS0_13ScanTileStateIiLb1EEEEEvT_i,"a",@progbits
	.sectionflags	@""
	.align	4
.nv.constant0._ZN3cub18CUB_300001_SM_10006detail4scan20DeviceScanInitKernelINS0_13ScanTileStateIiLb1EEEEEvT_i:
	.zero		908


//--------------------- .nv.constant0._ZN3cub18CUB_300001_SM_10006detail11EmptyKernelIvEEvv --------------------------
	.section	.nv.constant0._ZN3cub18CUB_300001_SM_10006detail11EmptyKernelIvEEvv,"a",@progbits
	.sectionflags	@""
	.align	4
.nv.constant0._ZN3cub18CUB_300001_SM_10006detail11EmptyKernelIvEEvv:
	.zero		896


//--------------------- .nv.constant0._Z45blockwise_fp8_moe_gemm_wmma_transposed_kernelI13__nv_bfloat16EvPKT_PK13__nv_fp8_e4m3PKfPKiSA_S8_PS1_iiiiiiiii --------------------------
	.section	.nv.constant0._Z45blockwise_fp8_moe_gemm_wmma_transposed_kernelI13__nv_bfloat16EvPKT_PK13__nv_fp8_e4m3PKfPKiSA_S8_PS1_iiiiiiiii,"a",@progbits
	.sectionflags	@""
	.align	4
.nv.constant0._Z45blockwise_fp8_moe_gemm_wmma_transposed_kernelI13__nv_bfloat16EvPKT_PK13__nv_fp8_e4m3PKfPKiSA_S8_PS1_iiiiiiiii:
	.zero		988


//--------------------- .nv.constant0._Z45blockwise_fp8_moe_gemm_wmma_transposed_kernelI6__halfEvPKT_PK13__nv_fp8_e4m3PKfPKiSA_S8_PS1_iiiiiiiii --------------------------
	.section	.nv.constant0._Z45blockwise_fp8_moe_gemm_wmma_transposed_kernelI6__halfEvPKT_PK13__nv_fp8_e4m3PKfPKiSA_S8_PS1_iiiiiiiii,"a",@progbits
	.sectionflags	@""
	.align	4
.nv.constant0._Z45blockwise_fp8_moe_gemm_wmma_transposed_kernelI6__halfEvPKT_PK13__nv_fp8_e4m3PKfPKiSA_S8_PS1_iiiiiiiii:
	.zero		988


//--------------------- .nv.constant0._Z34blockwise_fp8_moe_gemm_wmma_kernelI13__nv_bfloat16EvPKT_PK13__nv_fp8_e4m3PKfPKiSA_S8_PS1_iiiiiiiii --------------------------
	.section	.nv.constant0._Z34blockwise_fp8_moe_gemm_wmma_kernelI13__nv_bfloat16EvPKT_PK13__nv_fp8_e4m3PKfPKiSA_S8_PS1_iiiiiiiii,"a",@progbits
	.sectionflags	@""
	.align	4
.nv.constant0._Z34blockwise_fp8_moe_gemm_wmma_kernelI13__nv_bfloat16EvPKT_PK13__nv_fp8_e4m3PKfPKiSA_S8_PS1_iiiiiiiii:
	.zero		988


//--------------------- .nv.constant0._Z34blockwise_fp8_moe_gemm_wmma_kernelI6__halfEvPKT_PK13__nv_fp8_e4m3PKfPKiSA_S8_PS1_iiiiiiiii --------------------------
	.section	.nv.constant0._Z34blockwise_fp8_moe_gemm_wmma_kernelI6__halfEvPKT_PK13__nv_fp8_e4m3PKfPKiSA_S8_PS1_iiiiiiiii,"a",@progbits
	.sectionflags	@""
	.align	4
.nv.constant0._Z34blockwise_fp8_moe_gemm_wmma_kernelI6__halfEvPKT_PK13__nv_fp8_e4m3PKfPKiSA_S8_PS1_iiiiiiiii:
	.zero		988


//--------------------- .nv.constant0._Z30count_tokens_per_expert_kernelPKiPii --------------------------
	.section	.nv.constant0._Z30count_tokens_per_expert_kernelPKiPii,"a",@progbits
	.sectionflags	@""
	.align	4
.nv.constant0._Z30count_tokens_per_expert_kernelPKiPii:
	.zero		916


//--------------------- SYMBOLS --------------------------

	.type		.nv.reservedSmem.offset0,@object
	.size		.nv.reservedSmem.offset0,0x4
	.type		.nv.reservedSmem.cap,@object
	.size		.nv.reservedSmem.cap,0x4
